//
// Generated by NVIDIA NVVM Compiler
//
// Compiler Build ID: CL-36424714
// Cuda compilation tools, release 13.0, V13.0.88
// Based on NVVM 20.0.0
//

.version 9.0
.target sm_100
.address_size 64

	// .globl	_Z19blockAndGlobalHistoPjS_jS_jjjjj
// _ZZN3cub18CUB_300001_SM_10006detail10radix_sort31DeviceRadixSortSingleTileKernelINS1_5radix10policy_hubIjNS0_8NullTypeEyE10Policy1000ELNS0_9SortOrderE0EjS6_yNS1_21identity_decomposer_tEEEvPKT1_PSB_PKT2_PSF_T3_iiT4_E12temp_storage has been demoted
// _ZZN3cub18CUB_300001_SM_10006detail10radix_sort30DeviceRadixSortHistogramKernelINS1_5radix10policy_hubIjNS0_8NullTypeEyE10Policy1000ELNS0_9SortOrderE0EjyNS1_21identity_decomposer_tEEEvPT2_PKT1_SB_iiT3_E12temp_storage has been demoted
// _ZZN3cub18CUB_300001_SM_10006detail10radix_sort33DeviceRadixSortExclusiveSumKernelINS1_5radix10policy_hubIjNS0_8NullTypeEyE10Policy1000EyEEvPT0_E12temp_storage has been demoted
// _ZZN3cub18CUB_300001_SM_10006detail10radix_sort29DeviceRadixSortOnesweepKernelINS1_5radix10policy_hubIjNS0_8NullTypeEyE10Policy1000ELNS0_9SortOrderE0EjS6_yiiNS1_21identity_decomposer_tEEEvPT5_SC_PT3_PKSD_PT1_PKSH_PT2_PKSL_T4_iiT6_E1s has been demoted
// _ZZN3cub18CUB_300001_SM_10006detail6reduce28DeviceReduceSingleTileKernelINS2_10policy_hubIN4cuda3std3__45tupleIJblEEEjN6thrust24THRUST_300001_SM_1000_NS8cuda_cub9__find_if7functorIS9_EEE10Policy1000ENSB_12zip_iteratorINS8_IJNSD_26transform_input_iterator_tIbNSC_6detail35transform_pair_of_input_iterators_tIbNSB_6detail15normal_iteratorINSB_10device_ptrIjEEEESQ_NS7_8equal_toIjEEEENS7_10__not_fn_tINS7_10__identityEEEEENSB_17counting_iteratorIlNSB_11use_defaultESZ_SZ_EEEEEEEPS9_jSF_S9_S9_SV_EEvT0_T1_T2_T3_T4_T6_E12temp_storage has been demoted
// _ZZN3cub18CUB_300001_SM_10006detail6reduce18DeviceReduceKernelINS2_10policy_hubIN4cuda3std3__45tupleIJblEEEjN6thrust24THRUST_300001_SM_1000_NS8cuda_cub9__find_if7functorIS9_EEE10Policy1000ENSB_12zip_iteratorINS8_IJNSD_26transform_input_iterator_tIbNSC_6detail35transform_pair_of_input_iterators_tIbNSB_6detail15normal_iteratorINSB_10device_ptrIjEEEESQ_NS7_8equal_toIjEEEENS7_10__not_fn_tINS7_10__identityEEEEENSB_17counting_iteratorIlNSB_11use_defaultESZ_SZ_EEEEEEEjSF_S9_SV_EEvT0_PT3_T1_NS0_13GridEvenShareIS16_EET2_T4_E12temp_storage has been demoted
// _ZZN3cub18CUB_300001_SM_10006detail6reduce28DeviceReduceSingleTileKernelINS2_10policy_hubIN4cuda3std3__45tupleIJblEEEjN6thrust24THRUST_300001_SM_1000_NS8cuda_cub9__find_if7functorIS9_EEE10Policy1000EPS9_SI_iSF_S9_S9_NS7_10__identityEEEvT0_T1_T2_T3_T4_T6_E12temp_storage has been demoted
// _ZZN3cub18CUB_300001_SM_10006detail6reduce28DeviceReduceSingleTileKernelINS2_10policy_hubIN4cuda3std3__45tupleIJblEEEyN6thrust24THRUST_300001_SM_1000_NS8cuda_cub9__find_if7functorIS9_EEE10Policy1000ENSB_12zip_iteratorINS8_IJNSD_26transform_input_iterator_tIbNSC_6detail35transform_pair_of_input_iterators_tIbNSB_6detail15normal_iteratorINSB_10device_ptrIjEEEESQ_NS7_8equal_toIjEEEENS7_10__not_fn_tINS7_10__identityEEEEENSB_17counting_iteratorIlNSB_11use_defaultESZ_SZ_EEEEEEEPS9_ySF_S9_S9_SV_EEvT0_T1_T2_T3_T4_T6_E12temp_storage has been demoted
// _ZZN3cub18CUB_300001_SM_10006detail6reduce18DeviceReduceKernelINS2_10policy_hubIN4cuda3std3__45tupleIJblEEEyN6thrust24THRUST_300001_SM_1000_NS8cuda_cub9__find_if7functorIS9_EEE10Policy1000ENSB_12zip_iteratorINS8_IJNSD_26transform_input_iterator_tIbNSC_6detail35transform_pair_of_input_iterators_tIbNSB_6detail15normal_iteratorINSB_10device_ptrIjEEEESQ_NS7_8equal_toIjEEEENS7_10__not_fn_tINS7_10__identityEEEEENSB_17counting_iteratorIlNSB_11use_defaultESZ_SZ_EEEEEEEySF_S9_SV_EEvT0_PT3_T1_NS0_13GridEvenShareIS16_EET2_T4_E12temp_storage has been demoted
// _ZZN3cub18CUB_300001_SM_10006detail6reduce28DeviceReduceSingleTileKernelINS2_10policy_hubIN4cuda3std3__45tupleIJblEEEyN6thrust24THRUST_300001_SM_1000_NS8cuda_cub9__find_if7functorIS9_EEE10Policy1000EPS9_SI_iSF_S9_S9_NS7_10__identityEEEvT0_T1_T2_T3_T4_T6_E12temp_storage has been demoted
.global .align 1 .b8 _ZN34_INTERNAL_614122f3_4_k_cu_e91e80604cuda3std3__45__cpo5beginE[1];
.global .align 1 .b8 _ZN34_INTERNAL_614122f3_4_k_cu_e91e80604cuda3std3__45__cpo3endE[1];
.global .align 1 .b8 _ZN34_INTERNAL_614122f3_4_k_cu_e91e80604cuda3std3__45__cpo6cbeginE[1];
.global .align 1 .b8 _ZN34_INTERNAL_614122f3_4_k_cu_e91e80604cuda3std3__45__cpo4cendE[1];
.global .align 1 .b8 _ZN34_INTERNAL_614122f3_4_k_cu_e91e80604cuda3std3__45__cpo6rbeginE[1];
.global .align 1 .b8 _ZN34_INTERNAL_614122f3_4_k_cu_e91e80604cuda3std3__45__cpo4rendE[1];
.global .align 1 .b8 _ZN34_INTERNAL_614122f3_4_k_cu_e91e80604cuda3std3__45__cpo7crbeginE[1];
.global .align 1 .b8 _ZN34_INTERNAL_614122f3_4_k_cu_e91e80604cuda3std3__45__cpo5crendE[1];
.global .align 1 .b8 _ZN34_INTERNAL_614122f3_4_k_cu_e91e80604cuda3std3__436_GLOBAL__N__614122f3_4_k_cu_e91e80606ignoreE[1];
.global .align 1 .b8 _ZN34_INTERNAL_614122f3_4_k_cu_e91e80604cuda3std3__419piecewise_constructE[1];
.global .align 1 .b8 _ZN34_INTERNAL_614122f3_4_k_cu_e91e80604cuda3std3__48in_placeE[1];
.global .align 1 .b8 _ZN34_INTERNAL_614122f3_4_k_cu_e91e80604cuda3std3__420unreachable_sentinelE[1];
.global .align 1 .b8 _ZN34_INTERNAL_614122f3_4_k_cu_e91e80604cuda3std3__47nulloptE[1];
.global .align 1 .b8 _ZN34_INTERNAL_614122f3_4_k_cu_e91e80604cuda3std3__48unexpectE[1];
.global .align 1 .b8 _ZN34_INTERNAL_614122f3_4_k_cu_e91e80604cuda3std6ranges3__45__cpo4swapE[1];
.global .align 1 .b8 _ZN34_INTERNAL_614122f3_4_k_cu_e91e80604cuda3std6ranges3__45__cpo9iter_moveE[1];
.global .align 1 .b8 _ZN34_INTERNAL_614122f3_4_k_cu_e91e80604cuda3std6ranges3__45__cpo5beginE[1];
.global .align 1 .b8 _ZN34_INTERNAL_614122f3_4_k_cu_e91e80604cuda3std6ranges3__45__cpo3endE[1];
.global .align 1 .b8 _ZN34_INTERNAL_614122f3_4_k_cu_e91e80604cuda3std6ranges3__45__cpo6cbeginE[1];
.global .align 1 .b8 _ZN34_INTERNAL_614122f3_4_k_cu_e91e80604cuda3std6ranges3__45__cpo4cendE[1];
.global .align 1 .b8 _ZN34_INTERNAL_614122f3_4_k_cu_e91e80604cuda3std6ranges3__45__cpo7advanceE[1];
.global .align 1 .b8 _ZN34_INTERNAL_614122f3_4_k_cu_e91e80604cuda3std6ranges3__45__cpo9iter_swapE[1];
.global .align 1 .b8 _ZN34_INTERNAL_614122f3_4_k_cu_e91e80604cuda3std6ranges3__45__cpo4nextE[1];
.global .align 1 .b8 _ZN34_INTERNAL_614122f3_4_k_cu_e91e80604cuda3std6ranges3__45__cpo4prevE[1];
.global .align 1 .b8 _ZN34_INTERNAL_614122f3_4_k_cu_e91e80604cuda3std6ranges3__45__cpo4dataE[1];
.global .align 1 .b8 _ZN34_INTERNAL_614122f3_4_k_cu_e91e80604cuda3std6ranges3__45__cpo5cdataE[1];
.global .align 1 .b8 _ZN34_INTERNAL_614122f3_4_k_cu_e91e80604cuda3std6ranges3__45__cpo4sizeE[1];
.global .align 1 .b8 _ZN34_INTERNAL_614122f3_4_k_cu_e91e80604cuda3std6ranges3__45__cpo5ssizeE[1];
.global .align 1 .b8 _ZN34_INTERNAL_614122f3_4_k_cu_e91e80604cuda3std6ranges3__45__cpo8distanceE[1];
.global .align 1 .b8 _ZN34_INTERNAL_614122f3_4_k_cu_e91e80606thrust24THRUST_300001_SM_1000_NS8cuda_cub3parE[1];
.global .align 1 .b8 _ZN34_INTERNAL_614122f3_4_k_cu_e91e80606thrust24THRUST_300001_SM_1000_NS8cuda_cub10par_nosyncE[1];
.global .align 1 .b8 _ZN34_INTERNAL_614122f3_4_k_cu_e91e80606thrust24THRUST_300001_SM_1000_NS6system6detail10sequential3seqE[1];
.global .align 1 .b8 _ZN34_INTERNAL_614122f3_4_k_cu_e91e80606thrust24THRUST_300001_SM_1000_NS6system3cpp3parE[1];
.global .align 1 .b8 _ZN34_INTERNAL_614122f3_4_k_cu_e91e80606thrust24THRUST_300001_SM_1000_NS12placeholders2_1E[1];
.global .align 1 .b8 _ZN34_INTERNAL_614122f3_4_k_cu_e91e80606thrust24THRUST_300001_SM_1000_NS12placeholders2_2E[1];
.global .align 1 .b8 _ZN34_INTERNAL_614122f3_4_k_cu_e91e80606thrust24THRUST_300001_SM_1000_NS12placeholders2_3E[1];
.global .align 1 .b8 _ZN34_INTERNAL_614122f3_4_k_cu_e91e80606thrust24THRUST_300001_SM_1000_NS12placeholders2_4E[1];
.global .align 1 .b8 _ZN34_INTERNAL_614122f3_4_k_cu_e91e80606thrust24THRUST_300001_SM_1000_NS12placeholders2_5E[1];
.global .align 1 .b8 _ZN34_INTERNAL_614122f3_4_k_cu_e91e80606thrust24THRUST_300001_SM_1000_NS12placeholders2_6E[1];
.global .align 1 .b8 _ZN34_INTERNAL_614122f3_4_k_cu_e91e80606thrust24THRUST_300001_SM_1000_NS12placeholders2_7E[1];
.global .align 1 .b8 _ZN34_INTERNAL_614122f3_4_k_cu_e91e80606thrust24THRUST_300001_SM_1000_NS12placeholders2_8E[1];
.global .align 1 .b8 _ZN34_INTERNAL_614122f3_4_k_cu_e91e80606thrust24THRUST_300001_SM_1000_NS12placeholders2_9E[1];
.global .align 1 .b8 _ZN34_INTERNAL_614122f3_4_k_cu_e91e80606thrust24THRUST_300001_SM_1000_NS12placeholders3_10E[1];
.global .align 1 .b8 _ZN34_INTERNAL_614122f3_4_k_cu_e91e80606thrust24THRUST_300001_SM_1000_NS3seqE[1];
.global .align 1 .b8 _ZN34_INTERNAL_614122f3_4_k_cu_e91e80606thrust24THRUST_300001_SM_1000_NS6deviceE[1];
.extern .shared .align 16 .b8 sharedHist[];

.visible .entry _Z19blockAndGlobalHistoPjS_jS_jjjjj(
	.param .u64 .ptr .align 1 _Z19blockAndGlobalHistoPjS_jS_jjjjj_param_0,
	.param .u64 .ptr .align 1 _Z19blockAndGlobalHistoPjS_jS_jjjjj_param_1,
	.param .u32 _Z19blockAndGlobalHistoPjS_jS_jjjjj_param_2,
	.param .u64 .ptr .align 1 _Z19blockAndGlobalHistoPjS_jS_jjjjj_param_3,
	.param .u32 _Z19blockAndGlobalHistoPjS_jS_jjjjj_param_4,
	.param .u32 _Z19blockAndGlobalHistoPjS_jS_jjjjj_param_5,
	.param .u32 _Z19blockAndGlobalHistoPjS_jS_jjjjj_param_6,
	.param .u32 _Z19blockAndGlobalHistoPjS_jS_jjjjj_param_7,
	.param .u32 _Z19blockAndGlobalHistoPjS_jS_jjjjj_param_8
)
{
	.reg .pred 	%p<19>;
	.reg .b32 	%r<112>;
	.reg .b64 	%rd<41>;

	ld.param.u64 	%rd6, [_Z19blockAndGlobalHistoPjS_jS_jjjjj_param_0];
	ld.param.u64 	%rd4, [_Z19blockAndGlobalHistoPjS_jS_jjjjj_param_1];
	ld.param.u32 	%r31, [_Z19blockAndGlobalHistoPjS_jS_jjjjj_param_2];
	ld.param.u64 	%rd5, [_Z19blockAndGlobalHistoPjS_jS_jjjjj_param_3];
	ld.param.u32 	%r37, [_Z19blockAndGlobalHistoPjS_jS_jjjjj_param_4];
	ld.param.u32 	%r33, [_Z19blockAndGlobalHistoPjS_jS_jjjjj_param_5];
	ld.param.u32 	%r34, [_Z19blockAndGlobalHistoPjS_jS_jjjjj_param_6];
	ld.param.u32 	%r35, [_Z19blockAndGlobalHistoPjS_jS_jjjjj_param_7];
	ld.param.u32 	%r36, [_Z19blockAndGlobalHistoPjS_jS_jjjjj_param_8];
	cvta.to.global.u64 	%rd1, %rd6;
	bar.sync 	0;
	mov.u32 	%r1, %ctaid.x;
	mul.lo.s32 	%r2, %r35, %r1;
	mov.u32 	%r3, %tid.x;
	setp.ge.u32 	%p1, %r3, %r35;
	add.s32 	%r103, %r3, %r2;
	setp.ge.u32 	%p2, %r103, %r37;
	or.pred  	%p3, %p1, %p2;
	@%p3 bra 	$L__BB0_5;
	add.s32 	%r5, %r31, -1;
	mov.u32 	%r6, %ntid.x;
	cvta.to.global.u64 	%rd2, %rd5;
	cvta.to.global.u64 	%rd3, %rd4;
	mov.u32 	%r104, %r3;
$L__BB0_2:
	mul.wide.s32 	%rd7, %r103, 4;
	add.s64 	%rd8, %rd2, %rd7;
	ld.global.u32 	%r9, [%rd8];
	setp.ge.u32 	%p4, %r9, %r34;
	mov.u32 	%r105, %r5;
	@%p4 bra 	$L__BB0_4;
	sub.s32 	%r39, %r9, %r33;
	div.u32 	%r105, %r39, %r36;
$L__BB0_4:
	shl.b32 	%r40, %r105, 2;
	mov.u32 	%r41, sharedHist;
	add.s32 	%r42, %r41, %r40;
	atom.shared.add.u32 	%r43, [%r42], 1;
	mul.wide.s32 	%rd9, %r105, 4;
	add.s64 	%rd10, %rd3, %rd9;
	atom.global.add.u32 	%r44, [%rd10], 1;
	add.s32 	%r104, %r104, %r6;
	setp.lt.u32 	%p5, %r104, %r35;
	add.s32 	%r103, %r104, %r2;
	setp.lt.u32 	%p6, %r103, %r37;
	and.pred  	%p7, %p5, %p6;
	@%p7 bra 	$L__BB0_2;
$L__BB0_5:
	bar.sync 	0;
	setp.ne.s32 	%p8, %r3, 0;
	setp.eq.s32 	%p9, %r31, 0;
	or.pred  	%p10, %p8, %p9;
	@%p10 bra 	$L__BB0_17;
	mul.lo.s32 	%r14, %r31, %r1;
	add.s32 	%r46, %r31, -1;
	and.b32  	%r15, %r31, 7;
	setp.lt.u32 	%p11, %r46, 7;
	mov.b32 	%r110, 0;
	@%p11 bra 	$L__BB0_9;
	and.b32  	%r110, %r31, -8;
	neg.s32 	%r108, %r110;
	mov.u32 	%r48, sharedHist;
	add.s32 	%r107, %r48, 16;
	add.s32 	%r106, %r14, 3;
$L__BB0_8:
	.pragma "nounroll";
	add.s32 	%r49, %r106, -3;
	mul.wide.u32 	%rd11, %r49, 4;
	add.s64 	%rd12, %rd1, %rd11;
	ld.shared.v4.u32 	{%r50, %r51, %r52, %r53}, [%r107+-16];
	atom.global.add.u32 	%r54, [%rd12], %r50;
	add.s32 	%r55, %r106, -2;
	mul.wide.u32 	%rd13, %r55, 4;
	add.s64 	%rd14, %rd1, %rd13;
	atom.global.add.u32 	%r56, [%rd14], %r51;
	add.s32 	%r57, %r106, -1;
	mul.wide.u32 	%rd15, %r57, 4;
	add.s64 	%rd16, %rd1, %rd15;
	atom.global.add.u32 	%r58, [%rd16], %r52;
	add.s32 	%r59, %r106, 4;
	mul.wide.u32 	%rd17, %r106, 4;
	add.s64 	%rd18, %rd1, %rd17;
	atom.global.add.u32 	%r60, [%rd18], %r53;
	add.s32 	%r61, %r106, 1;
	mul.wide.u32 	%rd19, %r61, 4;
	add.s64 	%rd20, %rd1, %rd19;
	ld.shared.v4.u32 	{%r62, %r63, %r64, %r65}, [%r107];
	atom.global.add.u32 	%r66, [%rd20], %r62;
	add.s32 	%r67, %r106, 2;
	mul.wide.u32 	%rd21, %r67, 4;
	add.s64 	%rd22, %rd1, %rd21;
	atom.global.add.u32 	%r68, [%rd22], %r63;
	add.s32 	%r69, %r106, 3;
	mul.wide.u32 	%rd23, %r69, 4;
	add.s64 	%rd24, %rd1, %rd23;
	atom.global.add.u32 	%r70, [%rd24], %r64;
	mul.wide.u32 	%rd25, %r59, 4;
	add.s64 	%rd26, %rd1, %rd25;
	atom.global.add.u32 	%r71, [%rd26], %r65;
	add.s32 	%r108, %r108, 8;
	add.s32 	%r107, %r107, 32;
	add.s32 	%r106, %r106, 8;
	setp.ne.s32 	%p12, %r108, 0;
	@%p12 bra 	$L__BB0_8;
$L__BB0_9:
	setp.eq.s32 	%p13, %r15, 0;
	@%p13 bra 	$L__BB0_17;
	and.b32  	%r26, %r31, 3;
	setp.lt.u32 	%p14, %r15, 4;
	@%p14 bra 	$L__BB0_12;
	add.s32 	%r72, %r110, %r14;
	mul.wide.u32 	%rd27, %r72, 4;
	add.s64 	%rd28, %rd1, %rd27;
	shl.b32 	%r73, %r110, 2;
	mov.u32 	%r74, sharedHist;
	add.s32 	%r75, %r74, %r73;
	ld.shared.u32 	%r76, [%r75];
	atom.global.add.u32 	%r77, [%rd28], %r76;
	add.s32 	%r78, %r72, 1;
	mul.wide.u32 	%rd29, %r78, 4;
	add.s64 	%rd30, %rd1, %rd29;
	ld.shared.u32 	%r79, [%r75+4];
	atom.global.add.u32 	%r80, [%rd30], %r79;
	add.s32 	%r81, %r72, 2;
	mul.wide.u32 	%rd31, %r81, 4;
	add.s64 	%rd32, %rd1, %rd31;
	ld.shared.u32 	%r82, [%r75+8];
	atom.global.add.u32 	%r83, [%rd32], %r82;
	add.s32 	%r84, %r72, 3;
	mul.wide.u32 	%rd33, %r84, 4;
	add.s64 	%rd34, %rd1, %rd33;
	ld.shared.u32 	%r85, [%r75+12];
	atom.global.add.u32 	%r86, [%rd34], %r85;
	add.s32 	%r110, %r110, 4;
$L__BB0_12:
	setp.eq.s32 	%p15, %r26, 0;
	@%p15 bra 	$L__BB0_17;
	setp.eq.s32 	%p16, %r26, 1;
	@%p16 bra 	$L__BB0_15;
	add.s32 	%r87, %r110, %r14;
	mul.wide.u32 	%rd35, %r87, 4;
	add.s64 	%rd36, %rd1, %rd35;
	shl.b32 	%r88, %r110, 2;
	mov.u32 	%r89, sharedHist;
	add.s32 	%r90, %r89, %r88;
	ld.shared.u32 	%r91, [%r90];
	atom.global.add.u32 	%r92, [%rd36], %r91;
	add.s32 	%r93, %r87, 1;
	mul.wide.u32 	%rd37, %r93, 4;
	add.s64 	%rd38, %rd1, %rd37;
	ld.shared.u32 	%r94, [%r90+4];
	atom.global.add.u32 	%r95, [%rd38], %r94;
	add.s32 	%r110, %r110, 2;
$L__BB0_15:
	and.b32  	%r96, %r31, 1;
	setp.eq.b32 	%p17, %r96, 1;
	not.pred 	%p18, %p17;
	@%p18 bra 	$L__BB0_17;
	add.s32 	%r97, %r110, %r14;
	mul.wide.u32 	%rd39, %r97, 4;
	add.s64 	%rd40, %rd1, %rd39;
	shl.b32 	%r98, %r110, 2;
	mov.u32 	%r99, sharedHist;
	add.s32 	%r100, %r99, %r98;
	ld.shared.u32 	%r101, [%r100];
	atom.global.add.u32 	%r102, [%rd40], %r101;
$L__BB0_17:
	bar.sync 	0;
	ret;

}
	// .globl	_Z15globalHistoScanPjS_j
.visible .entry _Z15globalHistoScanPjS_j(
	.param .u64 .ptr .align 1 _Z15globalHistoScanPjS_j_param_0,
	.param .u64 .ptr .align 1 _Z15globalHistoScanPjS_j_param_1,
	.param .u32 _Z15globalHistoScanPjS_j_param_2
)
{
	.reg .pred 	%p<13>;
	.reg .b16 	%rs<15>;
	.reg .b32 	%r<152>;
	.reg .b64 	%rd<69>;

	ld.param.u64 	%rd4, [_Z15globalHistoScanPjS_j_param_0];
	ld.param.u64 	%rd3, [_Z15globalHistoScanPjS_j_param_1];
	ld.param.u32 	%r36, [_Z15globalHistoScanPjS_j_param_2];
	cvta.to.global.u64 	%rd1, %rd4;
	mov.u32 	%r138, %tid.x;
	setp.ge.u32 	%p1, %r138, %r36;
	@%p1 bra 	$L__BB1_18;
	mov.u32 	%r2, %ntid.x;
	add.s32 	%r3, %r138, -1;
	cvt.u16.u32 	%rs1, %r138;
	cvt.u16.u32 	%rs2, %r2;
	cvta.to.global.u64 	%rd2, %rd3;
	mov.b32 	%r137, 0;
	mov.b16 	%rs13, 0;
	mov.u16 	%rs14, %rs13;
$L__BB1_2:
	setp.lt.s32 	%p2, %r138, 1;
	mov.b32 	%r151, 0;
	@%p2 bra 	$L__BB1_17;
	mad.lo.s32 	%r41, %r2, %r137, %r3;
	setp.lt.u32 	%p3, %r41, 15;
	mov.b32 	%r151, 0;
	mov.u32 	%r146, %r138;
	@%p3 bra 	$L__BB1_7;
	add.s32 	%r140, %r138, -8;
	and.b32  	%r43, %r138, 2147483632;
	neg.s32 	%r139, %r43;
	mov.b32 	%r151, 0;
$L__BB1_5:
	.pragma "nounroll";
	add.s32 	%r44, %r140, 7;
	mul.wide.u32 	%rd5, %r44, 4;
	add.s64 	%rd6, %rd1, %rd5;
	ld.global.u32 	%r45, [%rd6];
	add.s32 	%r46, %r45, %r151;
	add.s32 	%r47, %r140, 6;
	mul.wide.u32 	%rd7, %r47, 4;
	add.s64 	%rd8, %rd1, %rd7;
	ld.global.u32 	%r48, [%rd8];
	add.s32 	%r49, %r48, %r46;
	add.s32 	%r50, %r140, 5;
	mul.wide.u32 	%rd9, %r50, 4;
	add.s64 	%rd10, %rd1, %rd9;
	ld.global.u32 	%r51, [%rd10];
	add.s32 	%r52, %r51, %r49;
	add.s32 	%r53, %r140, 4;
	mul.wide.u32 	%rd11, %r53, 4;
	add.s64 	%rd12, %rd1, %rd11;
	ld.global.u32 	%r54, [%rd12];
	add.s32 	%r55, %r54, %r52;
	add.s32 	%r56, %r140, 3;
	mul.wide.u32 	%rd13, %r56, 4;
	add.s64 	%rd14, %rd1, %rd13;
	ld.global.u32 	%r57, [%rd14];
	add.s32 	%r58, %r57, %r55;
	add.s32 	%r59, %r140, 2;
	mul.wide.u32 	%rd15, %r59, 4;
	add.s64 	%rd16, %rd1, %rd15;
	ld.global.u32 	%r60, [%rd16];
	add.s32 	%r61, %r60, %r58;
	add.s32 	%r62, %r140, 1;
	mul.wide.u32 	%rd17, %r62, 4;
	add.s64 	%rd18, %rd1, %rd17;
	ld.global.u32 	%r63, [%rd18];
	add.s32 	%r64, %r63, %r61;
	add.s32 	%r65, %r140, -8;
	mul.wide.u32 	%rd19, %r140, 4;
	add.s64 	%rd20, %rd1, %rd19;
	ld.global.u32 	%r66, [%rd20];
	add.s32 	%r67, %r66, %r64;
	add.s32 	%r68, %r140, -1;
	mul.wide.u32 	%rd21, %r68, 4;
	add.s64 	%rd22, %rd1, %rd21;
	ld.global.u32 	%r69, [%rd22];
	add.s32 	%r70, %r69, %r67;
	add.s32 	%r71, %r140, -2;
	mul.wide.u32 	%rd23, %r71, 4;
	add.s64 	%rd24, %rd1, %rd23;
	ld.global.u32 	%r72, [%rd24];
	add.s32 	%r73, %r72, %r70;
	add.s32 	%r74, %r140, -3;
	mul.wide.u32 	%rd25, %r74, 4;
	add.s64 	%rd26, %rd1, %rd25;
	ld.global.u32 	%r75, [%rd26];
	add.s32 	%r76, %r75, %r73;
	add.s32 	%r77, %r140, -4;
	mul.wide.u32 	%rd27, %r77, 4;
	add.s64 	%rd28, %rd1, %rd27;
	ld.global.u32 	%r78, [%rd28];
	add.s32 	%r79, %r78, %r76;
	add.s32 	%r80, %r140, -5;
	mul.wide.u32 	%rd29, %r80, 4;
	add.s64 	%rd30, %rd1, %rd29;
	ld.global.u32 	%r81, [%rd30];
	add.s32 	%r82, %r81, %r79;
	add.s32 	%r83, %r140, -6;
	mul.wide.u32 	%rd31, %r83, 4;
	add.s64 	%rd32, %rd1, %rd31;
	ld.global.u32 	%r84, [%rd32];
	add.s32 	%r85, %r84, %r82;
	add.s32 	%r86, %r140, -7;
	mul.wide.u32 	%rd33, %r86, 4;
	add.s64 	%rd34, %rd1, %rd33;
	ld.global.u32 	%r87, [%rd34];
	add.s32 	%r88, %r87, %r85;
	mul.wide.u32 	%rd35, %r65, 4;
	add.s64 	%rd36, %rd1, %rd35;
	ld.global.u32 	%r89, [%rd36];
	add.s32 	%r151, %r89, %r88;
	add.s32 	%r140, %r140, -16;
	add.s32 	%r139, %r139, 16;
	setp.ne.s32 	%p4, %r139, 0;
	@%p4 bra 	$L__BB1_5;
	add.s32 	%r146, %r140, 8;
$L__BB1_7:
	and.b32  	%r90, %r138, 15;
	setp.eq.s32 	%p5, %r90, 0;
	@%p5 bra 	$L__BB1_17;
	mad.lo.s16 	%rs11, %rs14, %rs2, %rs1;
	cvt.u32.u16 	%r92, %rs11;
	and.b32  	%r18, %r92, 15;
	add.s32 	%r93, %r18, -1;
	setp.lt.u32 	%p6, %r93, 7;
	@%p6 bra 	$L__BB1_10;
	add.s32 	%r94, %r146, -1;
	mul.wide.u32 	%rd37, %r94, 4;
	add.s64 	%rd38, %rd1, %rd37;
	ld.global.u32 	%r95, [%rd38];
	add.s32 	%r96, %r95, %r151;
	add.s32 	%r97, %r146, -2;
	mul.wide.u32 	%rd39, %r97, 4;
	add.s64 	%rd40, %rd1, %rd39;
	ld.global.u32 	%r98, [%rd40];
	add.s32 	%r99, %r98, %r96;
	add.s32 	%r100, %r146, -3;
	mul.wide.u32 	%rd41, %r100, 4;
	add.s64 	%rd42, %rd1, %rd41;
	ld.global.u32 	%r101, [%rd42];
	add.s32 	%r102, %r101, %r99;
	add.s32 	%r103, %r146, -4;
	mul.wide.u32 	%rd43, %r103, 4;
	add.s64 	%rd44, %rd1, %rd43;
	ld.global.u32 	%r104, [%rd44];
	add.s32 	%r105, %r104, %r102;
	add.s32 	%r106, %r146, -5;
	mul.wide.u32 	%rd45, %r106, 4;
	add.s64 	%rd46, %rd1, %rd45;
	ld.global.u32 	%r107, [%rd46];
	add.s32 	%r108, %r107, %r105;
	add.s32 	%r109, %r146, -6;
	mul.wide.u32 	%rd47, %r109, 4;
	add.s64 	%rd48, %rd1, %rd47;
	ld.global.u32 	%r110, [%rd48];
	add.s32 	%r111, %r110, %r108;
	add.s32 	%r112, %r146, -7;
	mul.wide.u32 	%rd49, %r112, 4;
	add.s64 	%rd50, %rd1, %rd49;
	ld.global.u32 	%r113, [%rd50];
	add.s32 	%r114, %r113, %r111;
	add.s32 	%r146, %r146, -8;
	mul.wide.u32 	%rd51, %r146, 4;
	add.s64 	%rd52, %rd1, %rd51;
	ld.global.u32 	%r115, [%rd52];
	add.s32 	%r151, %r115, %r114;
$L__BB1_10:
	and.b32  	%r116, %r18, 7;
	setp.eq.s32 	%p7, %r116, 0;
	@%p7 bra 	$L__BB1_17;
	mad.lo.s16 	%rs12, %rs13, %rs2, %rs1;
	cvt.u32.u16 	%r118, %rs12;
	and.b32  	%r119, %r118, 7;
	and.b32  	%r24, %r118, 3;
	add.s32 	%r120, %r119, -1;
	setp.lt.u32 	%p8, %r120, 3;
	@%p8 bra 	$L__BB1_13;
	add.s32 	%r121, %r146, -1;
	mul.wide.u32 	%rd53, %r121, 4;
	add.s64 	%rd54, %rd1, %rd53;
	ld.global.u32 	%r122, [%rd54];
	add.s32 	%r123, %r122, %r151;
	add.s32 	%r124, %r146, -2;
	mul.wide.u32 	%rd55, %r124, 4;
	add.s64 	%rd56, %rd1, %rd55;
	ld.global.u32 	%r125, [%rd56];
	add.s32 	%r126, %r125, %r123;
	add.s32 	%r127, %r146, -3;
	mul.wide.u32 	%rd57, %r127, 4;
	add.s64 	%rd58, %rd1, %rd57;
	ld.global.u32 	%r128, [%rd58];
	add.s32 	%r129, %r128, %r126;
	add.s32 	%r146, %r146, -4;
	mul.wide.u32 	%rd59, %r146, 4;
	add.s64 	%rd60, %rd1, %rd59;
	ld.global.u32 	%r130, [%rd60];
	add.s32 	%r151, %r130, %r129;
$L__BB1_13:
	setp.eq.s32 	%p9, %r24, 0;
	@%p9 bra 	$L__BB1_17;
	add.s32 	%r131, %r146, -1;
	mul.wide.u32 	%rd61, %r131, 4;
	add.s64 	%rd62, %rd1, %rd61;
	ld.global.u32 	%r132, [%rd62];
	add.s32 	%r151, %r132, %r151;
	setp.eq.s32 	%p10, %r24, 1;
	@%p10 bra 	$L__BB1_17;
	add.s32 	%r133, %r146, -2;
	mul.wide.u32 	%rd63, %r133, 4;
	add.s64 	%rd64, %rd1, %rd63;
	ld.global.u32 	%r134, [%rd64];
	add.s32 	%r151, %r134, %r151;
	setp.eq.s32 	%p11, %r24, 2;
	@%p11 bra 	$L__BB1_17;
	add.s32 	%r135, %r146, -3;
	mul.wide.u32 	%rd65, %r135, 4;
	add.s64 	%rd66, %rd1, %rd65;
	ld.global.u32 	%r136, [%rd66];
	add.s32 	%r151, %r136, %r151;
$L__BB1_17:
	mul.wide.s32 	%rd67, %r138, 4;
	add.s64 	%rd68, %rd2, %rd67;
	st.global.u32 	[%rd68], %r151;
	add.s32 	%r138, %r138, %r2;
	setp.lt.u32 	%p12, %r138, %r36;
	add.s32 	%r137, %r137, 1;
	add.s16 	%rs14, %rs14, 1;
	add.s16 	%rs13, %rs13, 1;
	@%p12 bra 	$L__BB1_2;
$L__BB1_18:
	bar.sync 	0;
	ret;

}
	// .globl	_Z14verticalScanHHPjS_jj
.visible .entry _Z14verticalScanHHPjS_jj(
	.param .u64 .ptr .align 1 _Z14verticalScanHHPjS_jj_param_0,
	.param .u64 .ptr .align 1 _Z14verticalScanHHPjS_jj_param_1,
	.param .u32 _Z14verticalScanHHPjS_jj_param_2,
	.param .u32 _Z14verticalScanHHPjS_jj_param_3
)
{
	.reg .pred 	%p<13>;
	.reg .b32 	%r<188>;
	.reg .b64 	%rd<97>;

	ld.param.u64 	%rd3, [_Z14verticalScanHHPjS_jj_param_0];
	ld.param.u64 	%rd4, [_Z14verticalScanHHPjS_jj_param_1];
	ld.param.u32 	%r88, [_Z14verticalScanHHPjS_jj_param_2];
	ld.param.u32 	%r89, [_Z14verticalScanHHPjS_jj_param_3];
	cvta.to.global.u64 	%rd1, %rd3;
	cvta.to.global.u64 	%rd2, %rd4;
	mov.u32 	%r163, %tid.x;
	setp.ge.u32 	%p1, %r163, %r88;
	@%p1 bra 	$L__BB2_17;
	setp.eq.s32 	%p2, %r89, 0;
	@%p2 bra 	$L__BB2_17;
	and.b32  	%r2, %r89, 15;
	and.b32  	%r3, %r89, 7;
	and.b32  	%r4, %r89, -16;
	and.b32  	%r5, %r89, 3;
	neg.s32 	%r6, %r4;
	shl.b32 	%r7, %r88, 4;
	shl.b32 	%r8, %r88, 1;
	mul.lo.s32 	%r9, %r88, 3;
	shl.b32 	%r10, %r88, 2;
	mul.lo.s32 	%r11, %r88, 5;
	mul.lo.s32 	%r12, %r88, 7;
	shl.b32 	%r13, %r88, 3;
	mul.lo.s32 	%r14, %r88, 9;
	mul.lo.s32 	%r15, %r88, 10;
	mul.lo.s32 	%r16, %r88, 11;
	mul.lo.s32 	%r17, %r88, 12;
	mul.lo.s32 	%r18, %r88, 13;
	mul.lo.s32 	%r19, %r88, 14;
	mul.lo.s32 	%r20, %r88, 15;
$L__BB2_3:
	setp.lt.u32 	%p3, %r89, 16;
	mov.b32 	%r184, 0;
	mov.u32 	%r183, %r184;
	@%p3 bra 	$L__BB2_6;
	add.s32 	%r179, %r88, %r163;
	add.s32 	%r178, %r8, %r163;
	add.s32 	%r177, %r9, %r163;
	add.s32 	%r176, %r10, %r163;
	add.s32 	%r175, %r11, %r163;
	mad.lo.s32 	%r174, %r88, 6, %r163;
	add.s32 	%r173, %r12, %r163;
	add.s32 	%r172, %r13, %r163;
	add.s32 	%r171, %r14, %r163;
	add.s32 	%r170, %r15, %r163;
	add.s32 	%r169, %r16, %r163;
	add.s32 	%r168, %r17, %r163;
	add.s32 	%r167, %r18, %r163;
	add.s32 	%r166, %r19, %r163;
	add.s32 	%r165, %r20, %r163;
	mov.b32 	%r183, 0;
	mov.u32 	%r164, %r163;
	mov.u32 	%r180, %r6;
$L__BB2_5:
	.pragma "nounroll";
	mul.wide.u32 	%rd5, %r164, 4;
	add.s64 	%rd6, %rd2, %rd5;
	st.global.u32 	[%rd6], %r183;
	add.s64 	%rd7, %rd1, %rd5;
	ld.global.u32 	%r92, [%rd7];
	add.s32 	%r93, %r92, %r183;
	mul.wide.u32 	%rd8, %r179, 4;
	add.s64 	%rd9, %rd2, %rd8;
	st.global.u32 	[%rd9], %r93;
	add.s64 	%rd10, %rd1, %rd8;
	ld.global.u32 	%r94, [%rd10];
	add.s32 	%r95, %r94, %r93;
	mul.wide.u32 	%rd11, %r178, 4;
	add.s64 	%rd12, %rd2, %rd11;
	st.global.u32 	[%rd12], %r95;
	add.s64 	%rd13, %rd1, %rd11;
	ld.global.u32 	%r96, [%rd13];
	add.s32 	%r97, %r96, %r95;
	mul.wide.u32 	%rd14, %r177, 4;
	add.s64 	%rd15, %rd2, %rd14;
	st.global.u32 	[%rd15], %r97;
	add.s64 	%rd16, %rd1, %rd14;
	ld.global.u32 	%r98, [%rd16];
	add.s32 	%r99, %r98, %r97;
	mul.wide.u32 	%rd17, %r176, 4;
	add.s64 	%rd18, %rd2, %rd17;
	st.global.u32 	[%rd18], %r99;
	add.s64 	%rd19, %rd1, %rd17;
	ld.global.u32 	%r100, [%rd19];
	add.s32 	%r101, %r100, %r99;
	mul.wide.u32 	%rd20, %r175, 4;
	add.s64 	%rd21, %rd2, %rd20;
	st.global.u32 	[%rd21], %r101;
	add.s64 	%rd22, %rd1, %rd20;
	ld.global.u32 	%r102, [%rd22];
	add.s32 	%r103, %r102, %r101;
	mul.wide.u32 	%rd23, %r174, 4;
	add.s64 	%rd24, %rd2, %rd23;
	st.global.u32 	[%rd24], %r103;
	add.s64 	%rd25, %rd1, %rd23;
	ld.global.u32 	%r104, [%rd25];
	add.s32 	%r105, %r104, %r103;
	mul.wide.u32 	%rd26, %r173, 4;
	add.s64 	%rd27, %rd2, %rd26;
	st.global.u32 	[%rd27], %r105;
	add.s64 	%rd28, %rd1, %rd26;
	ld.global.u32 	%r106, [%rd28];
	add.s32 	%r107, %r106, %r105;
	mul.wide.u32 	%rd29, %r172, 4;
	add.s64 	%rd30, %rd2, %rd29;
	st.global.u32 	[%rd30], %r107;
	add.s64 	%rd31, %rd1, %rd29;
	ld.global.u32 	%r108, [%rd31];
	add.s32 	%r109, %r108, %r107;
	mul.wide.u32 	%rd32, %r171, 4;
	add.s64 	%rd33, %rd2, %rd32;
	st.global.u32 	[%rd33], %r109;
	add.s64 	%rd34, %rd1, %rd32;
	ld.global.u32 	%r110, [%rd34];
	add.s32 	%r111, %r110, %r109;
	mul.wide.u32 	%rd35, %r170, 4;
	add.s64 	%rd36, %rd2, %rd35;
	st.global.u32 	[%rd36], %r111;
	add.s64 	%rd37, %rd1, %rd35;
	ld.global.u32 	%r112, [%rd37];
	add.s32 	%r113, %r112, %r111;
	mul.wide.u32 	%rd38, %r169, 4;
	add.s64 	%rd39, %rd2, %rd38;
	st.global.u32 	[%rd39], %r113;
	add.s64 	%rd40, %rd1, %rd38;
	ld.global.u32 	%r114, [%rd40];
	add.s32 	%r115, %r114, %r113;
	mul.wide.u32 	%rd41, %r168, 4;
	add.s64 	%rd42, %rd2, %rd41;
	st.global.u32 	[%rd42], %r115;
	add.s64 	%rd43, %rd1, %rd41;
	ld.global.u32 	%r116, [%rd43];
	add.s32 	%r117, %r116, %r115;
	mul.wide.u32 	%rd44, %r167, 4;
	add.s64 	%rd45, %rd2, %rd44;
	st.global.u32 	[%rd45], %r117;
	add.s64 	%rd46, %rd1, %rd44;
	ld.global.u32 	%r118, [%rd46];
	add.s32 	%r119, %r118, %r117;
	mul.wide.u32 	%rd47, %r166, 4;
	add.s64 	%rd48, %rd2, %rd47;
	st.global.u32 	[%rd48], %r119;
	add.s64 	%rd49, %rd1, %rd47;
	ld.global.u32 	%r120, [%rd49];
	add.s32 	%r121, %r120, %r119;
	mul.wide.u32 	%rd50, %r165, 4;
	add.s64 	%rd51, %rd2, %rd50;
	st.global.u32 	[%rd51], %r121;
	add.s64 	%rd52, %rd1, %rd50;
	ld.global.u32 	%r122, [%rd52];
	add.s32 	%r183, %r122, %r121;
	add.s32 	%r180, %r180, 16;
	add.s32 	%r179, %r179, %r7;
	add.s32 	%r178, %r178, %r7;
	add.s32 	%r177, %r177, %r7;
	add.s32 	%r176, %r176, %r7;
	add.s32 	%r175, %r175, %r7;
	add.s32 	%r174, %r174, %r7;
	add.s32 	%r173, %r173, %r7;
	add.s32 	%r172, %r172, %r7;
	add.s32 	%r171, %r171, %r7;
	add.s32 	%r170, %r170, %r7;
	add.s32 	%r169, %r169, %r7;
	add.s32 	%r168, %r168, %r7;
	add.s32 	%r167, %r167, %r7;
	add.s32 	%r166, %r166, %r7;
	add.s32 	%r165, %r165, %r7;
	add.s32 	%r164, %r164, %r7;
	setp.ne.s32 	%p4, %r180, 0;
	mov.u32 	%r184, %r4;
	@%p4 bra 	$L__BB2_5;
$L__BB2_6:
	setp.eq.s32 	%p5, %r2, 0;
	@%p5 bra 	$L__BB2_16;
	add.s32 	%r123, %r2, -1;
	setp.lt.u32 	%p6, %r123, 7;
	@%p6 bra 	$L__BB2_9;
	mad.lo.s32 	%r124, %r184, %r88, %r163;
	mul.wide.u32 	%rd53, %r124, 4;
	add.s64 	%rd54, %rd2, %rd53;
	st.global.u32 	[%rd54], %r183;
	add.s64 	%rd55, %rd1, %rd53;
	ld.global.u32 	%r125, [%rd55];
	add.s32 	%r126, %r125, %r183;
	add.s32 	%r127, %r124, %r88;
	mul.wide.u32 	%rd56, %r127, 4;
	add.s64 	%rd57, %rd2, %rd56;
	st.global.u32 	[%rd57], %r126;
	add.s64 	%rd58, %rd1, %rd56;
	ld.global.u32 	%r128, [%rd58];
	add.s32 	%r129, %r128, %r126;
	add.s32 	%r130, %r127, %r88;
	mul.wide.u32 	%rd59, %r130, 4;
	add.s64 	%rd60, %rd2, %rd59;
	st.global.u32 	[%rd60], %r129;
	add.s64 	%rd61, %rd1, %rd59;
	ld.global.u32 	%r131, [%rd61];
	add.s32 	%r132, %r131, %r129;
	add.s32 	%r133, %r130, %r88;
	mul.wide.u32 	%rd62, %r133, 4;
	add.s64 	%rd63, %rd2, %rd62;
	st.global.u32 	[%rd63], %r132;
	add.s64 	%rd64, %rd1, %rd62;
	ld.global.u32 	%r134, [%rd64];
	add.s32 	%r135, %r134, %r132;
	add.s32 	%r136, %r133, %r88;
	mul.wide.u32 	%rd65, %r136, 4;
	add.s64 	%rd66, %rd2, %rd65;
	st.global.u32 	[%rd66], %r135;
	add.s64 	%rd67, %rd1, %rd65;
	ld.global.u32 	%r137, [%rd67];
	add.s32 	%r138, %r137, %r135;
	add.s32 	%r139, %r136, %r88;
	mul.wide.u32 	%rd68, %r139, 4;
	add.s64 	%rd69, %rd2, %rd68;
	st.global.u32 	[%rd69], %r138;
	add.s64 	%rd70, %rd1, %rd68;
	ld.global.u32 	%r140, [%rd70];
	add.s32 	%r141, %r140, %r138;
	add.s32 	%r142, %r139, %r88;
	mul.wide.u32 	%rd71, %r142, 4;
	add.s64 	%rd72, %rd2, %rd71;
	st.global.u32 	[%rd72], %r141;
	add.s64 	%rd73, %rd1, %rd71;
	ld.global.u32 	%r143, [%rd73];
	add.s32 	%r144, %r143, %r141;
	add.s32 	%r145, %r142, %r88;
	mul.wide.u32 	%rd74, %r145, 4;
	add.s64 	%rd75, %rd2, %rd74;
	st.global.u32 	[%rd75], %r144;
	add.s64 	%rd76, %rd1, %rd74;
	ld.global.u32 	%r146, [%rd76];
	add.s32 	%r183, %r146, %r144;
	add.s32 	%r184, %r184, 8;
$L__BB2_9:
	setp.eq.s32 	%p7, %r3, 0;
	@%p7 bra 	$L__BB2_16;
	add.s32 	%r147, %r3, -1;
	setp.lt.u32 	%p8, %r147, 3;
	@%p8 bra 	$L__BB2_12;
	mad.lo.s32 	%r148, %r184, %r88, %r163;
	mul.wide.u32 	%rd77, %r148, 4;
	add.s64 	%rd78, %rd2, %rd77;
	st.global.u32 	[%rd78], %r183;
	add.s64 	%rd79, %rd1, %rd77;
	ld.global.u32 	%r149, [%rd79];
	add.s32 	%r150, %r149, %r183;
	add.s32 	%r151, %r148, %r88;
	mul.wide.u32 	%rd80, %r151, 4;
	add.s64 	%rd81, %rd2, %rd80;
	st.global.u32 	[%rd81], %r150;
	add.s64 	%rd82, %rd1, %rd80;
	ld.global.u32 	%r152, [%rd82];
	add.s32 	%r153, %r152, %r150;
	add.s32 	%r154, %r151, %r88;
	mul.wide.u32 	%rd83, %r154, 4;
	add.s64 	%rd84, %rd2, %rd83;
	st.global.u32 	[%rd84], %r153;
	add.s64 	%rd85, %rd1, %rd83;
	ld.global.u32 	%r155, [%rd85];
	add.s32 	%r156, %r155, %r153;
	add.s32 	%r157, %r154, %r88;
	mul.wide.u32 	%rd86, %r157, 4;
	add.s64 	%rd87, %rd2, %rd86;
	st.global.u32 	[%rd87], %r156;
	add.s64 	%rd88, %rd1, %rd86;
	ld.global.u32 	%r158, [%rd88];
	add.s32 	%r183, %r158, %r156;
	add.s32 	%r184, %r184, 4;
$L__BB2_12:
	setp.eq.s32 	%p9, %r5, 0;
	@%p9 bra 	$L__BB2_16;
	setp.eq.s32 	%p10, %r5, 1;
	mad.lo.s32 	%r83, %r184, %r88, %r163;
	mul.wide.u32 	%rd89, %r83, 4;
	add.s64 	%rd90, %rd2, %rd89;
	st.global.u32 	[%rd90], %r183;
	add.s64 	%rd91, %rd1, %rd89;
	ld.global.u32 	%r159, [%rd91];
	add.s32 	%r84, %r159, %r183;
	@%p10 bra 	$L__BB2_16;
	setp.eq.s32 	%p11, %r5, 2;
	add.s32 	%r85, %r83, %r88;
	mul.wide.u32 	%rd92, %r85, 4;
	add.s64 	%rd93, %rd2, %rd92;
	st.global.u32 	[%rd93], %r84;
	add.s64 	%rd94, %rd1, %rd92;
	ld.global.u32 	%r160, [%rd94];
	add.s32 	%r86, %r160, %r84;
	@%p11 bra 	$L__BB2_16;
	add.s32 	%r161, %r85, %r88;
	mul.wide.u32 	%rd95, %r161, 4;
	add.s64 	%rd96, %rd2, %rd95;
	st.global.u32 	[%rd96], %r86;
$L__BB2_16:
	mov.u32 	%r162, %ntid.x;
	add.s32 	%r163, %r163, %r162;
	setp.lt.u32 	%p12, %r163, %r88;
	@%p12 bra 	$L__BB2_3;
$L__BB2_17:
	bar.sync 	0;
	ret;

}
	// .globl	_Z15partitionKernelPjS_S_jj
.visible .entry _Z15partitionKernelPjS_S_jj(
	.param .u64 .ptr .align 1 _Z15partitionKernelPjS_S_jj_param_0,
	.param .u64 .ptr .align 1 _Z15partitionKernelPjS_S_jj_param_1,
	.param .u64 .ptr .align 1 _Z15partitionKernelPjS_S_jj_param_2,
	.param .u32 _Z15partitionKernelPjS_S_jj_param_3,
	.param .u32 _Z15partitionKernelPjS_S_jj_param_4
)
{
	.reg .pred 	%p<13>;
	.reg .b32 	%r<210>;
	.reg .b64 	%rd<103>;

	ld.param.u64 	%rd5, [_Z15partitionKernelPjS_S_jj_param_0];
	ld.param.u64 	%rd6, [_Z15partitionKernelPjS_S_jj_param_2];
	ld.param.u32 	%r76, [_Z15partitionKernelPjS_S_jj_param_3];
	ld.param.u32 	%r77, [_Z15partitionKernelPjS_S_jj_param_4];
	cvta.to.global.u64 	%rd1, %rd5;
	cvta.to.global.u64 	%rd2, %rd6;
	mov.u32 	%r189, %tid.x;
	setp.ge.u32 	%p1, %r189, %r76;
	@%p1 bra 	$L__BB3_17;
	setp.eq.s32 	%p2, %r77, 0;
	@%p2 bra 	$L__BB3_17;
	and.b32  	%r2, %r77, 15;
	and.b32  	%r3, %r77, 7;
	and.b32  	%r4, %r77, -16;
	and.b32  	%r5, %r77, 3;
	neg.s32 	%r6, %r4;
	shl.b32 	%r7, %r76, 4;
	shl.b32 	%r8, %r76, 1;
	mul.lo.s32 	%r9, %r76, 3;
	mul.lo.s32 	%r10, %r76, 6;
	mul.lo.s32 	%r11, %r76, 7;
	shl.b32 	%r12, %r76, 3;
	mul.lo.s32 	%r13, %r76, 9;
	mul.lo.s32 	%r14, %r76, 10;
	mul.lo.s32 	%r15, %r76, 11;
	mul.lo.s32 	%r16, %r76, 14;
	mul.lo.s32 	%r17, %r76, 15;
$L__BB3_3:
	ld.param.u64 	%rd102, [_Z15partitionKernelPjS_S_jj_param_1];
	setp.lt.u32 	%p3, %r77, 16;
	cvta.to.global.u64 	%rd7, %rd102;
	mul.wide.s32 	%rd8, %r189, 4;
	add.s64 	%rd3, %rd7, %rd8;
	mov.b32 	%r208, 0;
	@%p3 bra 	$L__BB3_6;
	add.s32 	%r205, %r76, %r189;
	add.s32 	%r204, %r8, %r189;
	add.s32 	%r203, %r9, %r189;
	shl.b32 	%r79, %r76, 2;
	add.s32 	%r202, %r79, %r189;
	mad.lo.s32 	%r201, %r76, 5, %r189;
	add.s32 	%r200, %r10, %r189;
	add.s32 	%r199, %r11, %r189;
	add.s32 	%r198, %r12, %r189;
	add.s32 	%r197, %r13, %r189;
	add.s32 	%r196, %r14, %r189;
	add.s32 	%r195, %r15, %r189;
	mad.lo.s32 	%r194, %r76, 12, %r189;
	mad.lo.s32 	%r193, %r76, 13, %r189;
	add.s32 	%r192, %r16, %r189;
	add.s32 	%r191, %r17, %r189;
	mov.u32 	%r190, %r189;
	mov.u32 	%r206, %r6;
$L__BB3_5:
	.pragma "nounroll";
	ld.global.u32 	%r80, [%rd3];
	mul.wide.u32 	%rd9, %r190, 4;
	add.s64 	%rd10, %rd2, %rd9;
	ld.global.u32 	%r81, [%rd10];
	add.s32 	%r82, %r81, %r80;
	add.s64 	%rd11, %rd1, %rd9;
	st.global.u32 	[%rd11], %r82;
	ld.global.u32 	%r83, [%rd3];
	mul.wide.u32 	%rd12, %r205, 4;
	add.s64 	%rd13, %rd2, %rd12;
	ld.global.u32 	%r84, [%rd13];
	add.s32 	%r85, %r84, %r83;
	add.s64 	%rd14, %rd1, %rd12;
	st.global.u32 	[%rd14], %r85;
	ld.global.u32 	%r86, [%rd3];
	mul.wide.u32 	%rd15, %r204, 4;
	add.s64 	%rd16, %rd2, %rd15;
	ld.global.u32 	%r87, [%rd16];
	add.s32 	%r88, %r87, %r86;
	add.s64 	%rd17, %rd1, %rd15;
	st.global.u32 	[%rd17], %r88;
	ld.global.u32 	%r89, [%rd3];
	mul.wide.u32 	%rd18, %r203, 4;
	add.s64 	%rd19, %rd2, %rd18;
	ld.global.u32 	%r90, [%rd19];
	add.s32 	%r91, %r90, %r89;
	add.s64 	%rd20, %rd1, %rd18;
	st.global.u32 	[%rd20], %r91;
	ld.global.u32 	%r92, [%rd3];
	mul.wide.u32 	%rd21, %r202, 4;
	add.s64 	%rd22, %rd2, %rd21;
	ld.global.u32 	%r93, [%rd22];
	add.s32 	%r94, %r93, %r92;
	add.s64 	%rd23, %rd1, %rd21;
	st.global.u32 	[%rd23], %r94;
	ld.global.u32 	%r95, [%rd3];
	mul.wide.u32 	%rd24, %r201, 4;
	add.s64 	%rd25, %rd2, %rd24;
	ld.global.u32 	%r96, [%rd25];
	add.s32 	%r97, %r96, %r95;
	add.s64 	%rd26, %rd1, %rd24;
	st.global.u32 	[%rd26], %r97;
	ld.global.u32 	%r98, [%rd3];
	mul.wide.u32 	%rd27, %r200, 4;
	add.s64 	%rd28, %rd2, %rd27;
	ld.global.u32 	%r99, [%rd28];
	add.s32 	%r100, %r99, %r98;
	add.s64 	%rd29, %rd1, %rd27;
	st.global.u32 	[%rd29], %r100;
	ld.global.u32 	%r101, [%rd3];
	mul.wide.u32 	%rd30, %r199, 4;
	add.s64 	%rd31, %rd2, %rd30;
	ld.global.u32 	%r102, [%rd31];
	add.s32 	%r103, %r102, %r101;
	add.s64 	%rd32, %rd1, %rd30;
	st.global.u32 	[%rd32], %r103;
	ld.global.u32 	%r104, [%rd3];
	mul.wide.u32 	%rd33, %r198, 4;
	add.s64 	%rd34, %rd2, %rd33;
	ld.global.u32 	%r105, [%rd34];
	add.s32 	%r106, %r105, %r104;
	add.s64 	%rd35, %rd1, %rd33;
	st.global.u32 	[%rd35], %r106;
	ld.global.u32 	%r107, [%rd3];
	mul.wide.u32 	%rd36, %r197, 4;
	add.s64 	%rd37, %rd2, %rd36;
	ld.global.u32 	%r108, [%rd37];
	add.s32 	%r109, %r108, %r107;
	add.s64 	%rd38, %rd1, %rd36;
	st.global.u32 	[%rd38], %r109;
	ld.global.u32 	%r110, [%rd3];
	mul.wide.u32 	%rd39, %r196, 4;
	add.s64 	%rd40, %rd2, %rd39;
	ld.global.u32 	%r111, [%rd40];
	add.s32 	%r112, %r111, %r110;
	add.s64 	%rd41, %rd1, %rd39;
	st.global.u32 	[%rd41], %r112;
	ld.global.u32 	%r113, [%rd3];
	mul.wide.u32 	%rd42, %r195, 4;
	add.s64 	%rd43, %rd2, %rd42;
	ld.global.u32 	%r114, [%rd43];
	add.s32 	%r115, %r114, %r113;
	add.s64 	%rd44, %rd1, %rd42;
	st.global.u32 	[%rd44], %r115;
	ld.global.u32 	%r116, [%rd3];
	mul.wide.u32 	%rd45, %r194, 4;
	add.s64 	%rd46, %rd2, %rd45;
	ld.global.u32 	%r117, [%rd46];
	add.s32 	%r118, %r117, %r116;
	add.s64 	%rd47, %rd1, %rd45;
	st.global.u32 	[%rd47], %r118;
	ld.global.u32 	%r119, [%rd3];
	mul.wide.u32 	%rd48, %r193, 4;
	add.s64 	%rd49, %rd2, %rd48;
	ld.global.u32 	%r120, [%rd49];
	add.s32 	%r121, %r120, %r119;
	add.s64 	%rd50, %rd1, %rd48;
	st.global.u32 	[%rd50], %r121;
	ld.global.u32 	%r122, [%rd3];
	mul.wide.u32 	%rd51, %r192, 4;
	add.s64 	%rd52, %rd2, %rd51;
	ld.global.u32 	%r123, [%rd52];
	add.s32 	%r124, %r123, %r122;
	add.s64 	%rd53, %rd1, %rd51;
	st.global.u32 	[%rd53], %r124;
	ld.global.u32 	%r125, [%rd3];
	mul.wide.u32 	%rd54, %r191, 4;
	add.s64 	%rd55, %rd2, %rd54;
	ld.global.u32 	%r126, [%rd55];
	add.s32 	%r127, %r126, %r125;
	add.s64 	%rd56, %rd1, %rd54;
	st.global.u32 	[%rd56], %r127;
	add.s32 	%r206, %r206, 16;
	add.s32 	%r205, %r205, %r7;
	add.s32 	%r204, %r204, %r7;
	add.s32 	%r203, %r203, %r7;
	add.s32 	%r202, %r202, %r7;
	add.s32 	%r201, %r201, %r7;
	add.s32 	%r200, %r200, %r7;
	add.s32 	%r199, %r199, %r7;
	add.s32 	%r198, %r198, %r7;
	add.s32 	%r197, %r197, %r7;
	add.s32 	%r196, %r196, %r7;
	add.s32 	%r195, %r195, %r7;
	add.s32 	%r194, %r194, %r7;
	add.s32 	%r193, %r193, %r7;
	add.s32 	%r192, %r192, %r7;
	add.s32 	%r191, %r191, %r7;
	add.s32 	%r190, %r190, %r7;
	setp.ne.s32 	%p4, %r206, 0;
	mov.u32 	%r208, %r4;
	@%p4 bra 	$L__BB3_5;
$L__BB3_6:
	setp.eq.s32 	%p5, %r2, 0;
	@%p5 bra 	$L__BB3_16;
	add.s32 	%r128, %r2, -1;
	setp.lt.u32 	%p6, %r128, 7;
	@%p6 bra 	$L__BB3_9;
	ld.global.u32 	%r129, [%rd3];
	mad.lo.s32 	%r130, %r208, %r76, %r189;
	mul.wide.u32 	%rd57, %r130, 4;
	add.s64 	%rd58, %rd2, %rd57;
	ld.global.u32 	%r131, [%rd58];
	add.s32 	%r132, %r131, %r129;
	add.s64 	%rd59, %rd1, %rd57;
	st.global.u32 	[%rd59], %r132;
	ld.global.u32 	%r133, [%rd3];
	add.s32 	%r134, %r130, %r76;
	mul.wide.u32 	%rd60, %r134, 4;
	add.s64 	%rd61, %rd2, %rd60;
	ld.global.u32 	%r135, [%rd61];
	add.s32 	%r136, %r135, %r133;
	add.s64 	%rd62, %rd1, %rd60;
	st.global.u32 	[%rd62], %r136;
	ld.global.u32 	%r137, [%rd3];
	add.s32 	%r138, %r134, %r76;
	mul.wide.u32 	%rd63, %r138, 4;
	add.s64 	%rd64, %rd2, %rd63;
	ld.global.u32 	%r139, [%rd64];
	add.s32 	%r140, %r139, %r137;
	add.s64 	%rd65, %rd1, %rd63;
	st.global.u32 	[%rd65], %r140;
	ld.global.u32 	%r141, [%rd3];
	add.s32 	%r142, %r138, %r76;
	mul.wide.u32 	%rd66, %r142, 4;
	add.s64 	%rd67, %rd2, %rd66;
	ld.global.u32 	%r143, [%rd67];
	add.s32 	%r144, %r143, %r141;
	add.s64 	%rd68, %rd1, %rd66;
	st.global.u32 	[%rd68], %r144;
	ld.global.u32 	%r145, [%rd3];
	add.s32 	%r146, %r142, %r76;
	mul.wide.u32 	%rd69, %r146, 4;
	add.s64 	%rd70, %rd2, %rd69;
	ld.global.u32 	%r147, [%rd70];
	add.s32 	%r148, %r147, %r145;
	add.s64 	%rd71, %rd1, %rd69;
	st.global.u32 	[%rd71], %r148;
	ld.global.u32 	%r149, [%rd3];
	add.s32 	%r150, %r146, %r76;
	mul.wide.u32 	%rd72, %r150, 4;
	add.s64 	%rd73, %rd2, %rd72;
	ld.global.u32 	%r151, [%rd73];
	add.s32 	%r152, %r151, %r149;
	add.s64 	%rd74, %rd1, %rd72;
	st.global.u32 	[%rd74], %r152;
	ld.global.u32 	%r153, [%rd3];
	add.s32 	%r154, %r150, %r76;
	mul.wide.u32 	%rd75, %r154, 4;
	add.s64 	%rd76, %rd2, %rd75;
	ld.global.u32 	%r155, [%rd76];
	add.s32 	%r156, %r155, %r153;
	add.s64 	%rd77, %rd1, %rd75;
	st.global.u32 	[%rd77], %r156;
	ld.global.u32 	%r157, [%rd3];
	add.s32 	%r158, %r154, %r76;
	mul.wide.u32 	%rd78, %r158, 4;
	add.s64 	%rd79, %rd2, %rd78;
	ld.global.u32 	%r159, [%rd79];
	add.s32 	%r160, %r159, %r157;
	add.s64 	%rd80, %rd1, %rd78;
	st.global.u32 	[%rd80], %r160;
	add.s32 	%r208, %r208, 8;
$L__BB3_9:
	setp.eq.s32 	%p7, %r3, 0;
	@%p7 bra 	$L__BB3_16;
	add.s32 	%r161, %r3, -1;
	setp.lt.u32 	%p8, %r161, 3;
	@%p8 bra 	$L__BB3_12;
	ld.global.u32 	%r162, [%rd3];
	mad.lo.s32 	%r163, %r208, %r76, %r189;
	mul.wide.u32 	%rd81, %r163, 4;
	add.s64 	%rd82, %rd2, %rd81;
	ld.global.u32 	%r164, [%rd82];
	add.s32 	%r165, %r164, %r162;
	add.s64 	%rd83, %rd1, %rd81;
	st.global.u32 	[%rd83], %r165;
	ld.global.u32 	%r166, [%rd3];
	add.s32 	%r167, %r163, %r76;
	mul.wide.u32 	%rd84, %r167, 4;
	add.s64 	%rd85, %rd2, %rd84;
	ld.global.u32 	%r168, [%rd85];
	add.s32 	%r169, %r168, %r166;
	add.s64 	%rd86, %rd1, %rd84;
	st.global.u32 	[%rd86], %r169;
	ld.global.u32 	%r170, [%rd3];
	add.s32 	%r171, %r167, %r76;
	mul.wide.u32 	%rd87, %r171, 4;
	add.s64 	%rd88, %rd2, %rd87;
	ld.global.u32 	%r172, [%rd88];
	add.s32 	%r173, %r172, %r170;
	add.s64 	%rd89, %rd1, %rd87;
	st.global.u32 	[%rd89], %r173;
	ld.global.u32 	%r174, [%rd3];
	add.s32 	%r175, %r171, %r76;
	mul.wide.u32 	%rd90, %r175, 4;
	add.s64 	%rd91, %rd2, %rd90;
	ld.global.u32 	%r176, [%rd91];
	add.s32 	%r177, %r176, %r174;
	add.s64 	%rd92, %rd1, %rd90;
	st.global.u32 	[%rd92], %r177;
	add.s32 	%r208, %r208, 4;
$L__BB3_12:
	setp.eq.s32 	%p9, %r5, 0;
	@%p9 bra 	$L__BB3_16;
	setp.eq.s32 	%p10, %r5, 1;
	ld.global.u32 	%r178, [%rd3];
	mad.lo.s32 	%r73, %r208, %r76, %r189;
	mul.wide.u32 	%rd93, %r73, 4;
	add.s64 	%rd94, %rd2, %rd93;
	ld.global.u32 	%r179, [%rd94];
	add.s32 	%r180, %r179, %r178;
	add.s64 	%rd95, %rd1, %rd93;
	st.global.u32 	[%rd95], %r180;
	@%p10 bra 	$L__BB3_16;
	setp.eq.s32 	%p11, %r5, 2;
	ld.global.u32 	%r181, [%rd3];
	add.s32 	%r74, %r73, %r76;
	mul.wide.u32 	%rd96, %r74, 4;
	add.s64 	%rd97, %rd2, %rd96;
	ld.global.u32 	%r182, [%rd97];
	add.s32 	%r183, %r182, %r181;
	add.s64 	%rd98, %rd1, %rd96;
	st.global.u32 	[%rd98], %r183;
	@%p11 bra 	$L__BB3_16;
	ld.global.u32 	%r184, [%rd3];
	add.s32 	%r185, %r74, %r76;
	mul.wide.u32 	%rd99, %r185, 4;
	add.s64 	%rd100, %rd2, %rd99;
	ld.global.u32 	%r186, [%rd100];
	add.s32 	%r187, %r186, %r184;
	add.s64 	%rd101, %rd1, %rd99;
	st.global.u32 	[%rd101], %r187;
$L__BB3_16:
	mov.u32 	%r188, %ntid.x;
	add.s32 	%r189, %r189, %r188;
	setp.lt.u32 	%p12, %r189, %r76;
	@%p12 bra 	$L__BB3_3;
$L__BB3_17:
	bar.sync 	0;
	ret;

}
	// .globl	_ZN3cub18CUB_300001_SM_10006detail11EmptyKernelIvEEvv
.visible .entry _ZN3cub18CUB_300001_SM_10006detail11EmptyKernelIvEEvv()
{


	ret;

}
	// .globl	_ZN3cub18CUB_300001_SM_10006detail10radix_sort31DeviceRadixSortSingleTileKernelINS1_5radix10policy_hubIjNS0_8NullTypeEyE10Policy1000ELNS0_9SortOrderE0EjS6_yNS1_21identity_decomposer_tEEEvPKT1_PSB_PKT2_PSF_T3_iiT4_
.visible .entry _ZN3cub18CUB_300001_SM_10006detail10radix_sort31DeviceRadixSortSingleTileKernelINS1_5radix10policy_hubIjNS0_8NullTypeEyE10Policy1000ELNS0_9SortOrderE0EjS6_yNS1_21identity_decomposer_tEEEvPKT1_PSB_PKT2_PSF_T3_iiT4_(
	.param .u64 .ptr .align 1 _ZN3cub18CUB_300001_SM_10006detail10radix_sort31DeviceRadixSortSingleTileKernelINS1_5radix10policy_hubIjNS0_8NullTypeEyE10Policy1000ELNS0_9SortOrderE0EjS6_yNS1_21identity_decomposer_tEEEvPKT1_PSB_PKT2_PSF_T3_iiT4__param_0,
	.param .u64 .ptr .align 1 _ZN3cub18CUB_300001_SM_10006detail10radix_sort31DeviceRadixSortSingleTileKernelINS1_5radix10policy_hubIjNS0_8NullTypeEyE10Policy1000ELNS0_9SortOrderE0EjS6_yNS1_21identity_decomposer_tEEEvPKT1_PSB_PKT2_PSF_T3_iiT4__param_1,
	.param .u64 .ptr .align 1 _ZN3cub18CUB_300001_SM_10006detail10radix_sort31DeviceRadixSortSingleTileKernelINS1_5radix10policy_hubIjNS0_8NullTypeEyE10Policy1000ELNS0_9SortOrderE0EjS6_yNS1_21identity_decomposer_tEEEvPKT1_PSB_PKT2_PSF_T3_iiT4__param_2,
	.param .u64 .ptr .align 1 _ZN3cub18CUB_300001_SM_10006detail10radix_sort31DeviceRadixSortSingleTileKernelINS1_5radix10policy_hubIjNS0_8NullTypeEyE10Policy1000ELNS0_9SortOrderE0EjS6_yNS1_21identity_decomposer_tEEEvPKT1_PSB_PKT2_PSF_T3_iiT4__param_3,
	.param .u64 _ZN3cub18CUB_300001_SM_10006detail10radix_sort31DeviceRadixSortSingleTileKernelINS1_5radix10policy_hubIjNS0_8NullTypeEyE10Policy1000ELNS0_9SortOrderE0EjS6_yNS1_21identity_decomposer_tEEEvPKT1_PSB_PKT2_PSF_T3_iiT4__param_4,
	.param .u32 _ZN3cub18CUB_300001_SM_10006detail10radix_sort31DeviceRadixSortSingleTileKernelINS1_5radix10policy_hubIjNS0_8NullTypeEyE10Policy1000ELNS0_9SortOrderE0EjS6_yNS1_21identity_decomposer_tEEEvPKT1_PSB_PKT2_PSF_T3_iiT4__param_5,
	.param .u32 _ZN3cub18CUB_300001_SM_10006detail10radix_sort31DeviceRadixSortSingleTileKernelINS1_5radix10policy_hubIjNS0_8NullTypeEyE10Policy1000ELNS0_9SortOrderE0EjS6_yNS1_21identity_decomposer_tEEEvPKT1_PSB_PKT2_PSF_T3_iiT4__param_6,
	.param .align 1 .b8 _ZN3cub18CUB_300001_SM_10006detail10radix_sort31DeviceRadixSortSingleTileKernelINS1_5radix10policy_hubIjNS0_8NullTypeEyE10Policy1000ELNS0_9SortOrderE0EjS6_yNS1_21identity_decomposer_tEEEvPKT1_PSB_PKT2_PSF_T3_iiT4__param_7[1]
)
.maxntid 256
.minnctapersm 1
{
	.reg .pred 	%p<52>;
	.reg .b16 	%rs<39>;
	.reg .b32 	%r<706>;
	.reg .b64 	%rd<29>;
	// demoted variable
	.shared .align 16 .b8 _ZZN3cub18CUB_300001_SM_10006detail10radix_sort31DeviceRadixSortSingleTileKernelINS1_5radix10policy_hubIjNS0_8NullTypeEyE10Policy1000ELNS0_9SortOrderE0EjS6_yNS1_21identity_decomposer_tEEEvPKT1_PSB_PKT2_PSF_T3_iiT4_E12temp_storage[33856];
	ld.param.u64 	%rd5, [_ZN3cub18CUB_300001_SM_10006detail10radix_sort31DeviceRadixSortSingleTileKernelINS1_5radix10policy_hubIjNS0_8NullTypeEyE10Policy1000ELNS0_9SortOrderE0EjS6_yNS1_21identity_decomposer_tEEEvPKT1_PSB_PKT2_PSF_T3_iiT4__param_0];
	ld.param.u64 	%rd3, [_ZN3cub18CUB_300001_SM_10006detail10radix_sort31DeviceRadixSortSingleTileKernelINS1_5radix10policy_hubIjNS0_8NullTypeEyE10Policy1000ELNS0_9SortOrderE0EjS6_yNS1_21identity_decomposer_tEEEvPKT1_PSB_PKT2_PSF_T3_iiT4__param_1];
	ld.param.u64 	%rd4, [_ZN3cub18CUB_300001_SM_10006detail10radix_sort31DeviceRadixSortSingleTileKernelINS1_5radix10policy_hubIjNS0_8NullTypeEyE10Policy1000ELNS0_9SortOrderE0EjS6_yNS1_21identity_decomposer_tEEEvPKT1_PSB_PKT2_PSF_T3_iiT4__param_4];
	ld.param.u32 	%r189, [_ZN3cub18CUB_300001_SM_10006detail10radix_sort31DeviceRadixSortSingleTileKernelINS1_5radix10policy_hubIjNS0_8NullTypeEyE10Policy1000ELNS0_9SortOrderE0EjS6_yNS1_21identity_decomposer_tEEEvPKT1_PSB_PKT2_PSF_T3_iiT4__param_5];
	ld.param.u32 	%r190, [_ZN3cub18CUB_300001_SM_10006detail10radix_sort31DeviceRadixSortSingleTileKernelINS1_5radix10policy_hubIjNS0_8NullTypeEyE10Policy1000ELNS0_9SortOrderE0EjS6_yNS1_21identity_decomposer_tEEEvPKT1_PSB_PKT2_PSF_T3_iiT4__param_6];
	cvta.to.global.u64 	%rd6, %rd5;
	cvt.u32.u64 	%r1, %rd4;
	mov.u32 	%r2, %tid.x;
	mul.lo.s32 	%r3, %r2, 19;
	setp.ge.s32 	%p1, %r3, %r1;
	mul.wide.u32 	%rd7, %r3, 4;
	add.s64 	%rd1, %rd6, %rd7;
	mov.b32 	%r703, -1;
	@%p1 bra 	$L__BB5_2;
	ld.global.u32 	%r703, [%rd1];
$L__BB5_2:
	add.s32 	%r193, %r3, 1;
	setp.ge.s32 	%p2, %r193, %r1;
	mov.b32 	%r702, -1;
	@%p2 bra 	$L__BB5_4;
	ld.global.u32 	%r702, [%rd1+4];
$L__BB5_4:
	add.s32 	%r195, %r3, 2;
	setp.ge.s32 	%p3, %r195, %r1;
	mov.b32 	%r701, -1;
	@%p3 bra 	$L__BB5_6;
	ld.global.u32 	%r701, [%rd1+8];
$L__BB5_6:
	add.s32 	%r197, %r3, 3;
	setp.ge.s32 	%p4, %r197, %r1;
	mov.b32 	%r700, -1;
	@%p4 bra 	$L__BB5_8;
	ld.global.u32 	%r700, [%rd1+12];
$L__BB5_8:
	add.s32 	%r199, %r3, 4;
	setp.ge.s32 	%p5, %r199, %r1;
	mov.b32 	%r699, -1;
	@%p5 bra 	$L__BB5_10;
	ld.global.u32 	%r699, [%rd1+16];
$L__BB5_10:
	add.s32 	%r201, %r3, 5;
	setp.ge.s32 	%p6, %r201, %r1;
	mov.b32 	%r698, -1;
	@%p6 bra 	$L__BB5_12;
	ld.global.u32 	%r698, [%rd1+20];
$L__BB5_12:
	add.s32 	%r203, %r3, 6;
	setp.ge.s32 	%p7, %r203, %r1;
	mov.b32 	%r697, -1;
	@%p7 bra 	$L__BB5_14;
	ld.global.u32 	%r697, [%rd1+24];
$L__BB5_14:
	add.s32 	%r205, %r3, 7;
	setp.ge.s32 	%p8, %r205, %r1;
	mov.b32 	%r696, -1;
	@%p8 bra 	$L__BB5_16;
	ld.global.u32 	%r696, [%rd1+28];
$L__BB5_16:
	add.s32 	%r207, %r3, 8;
	setp.ge.s32 	%p9, %r207, %r1;
	mov.b32 	%r695, -1;
	@%p9 bra 	$L__BB5_18;
	ld.global.u32 	%r695, [%rd1+32];
$L__BB5_18:
	add.s32 	%r209, %r3, 9;
	setp.ge.s32 	%p10, %r209, %r1;
	mov.b32 	%r694, -1;
	@%p10 bra 	$L__BB5_20;
	ld.global.u32 	%r694, [%rd1+36];
$L__BB5_20:
	add.s32 	%r211, %r3, 10;
	setp.ge.s32 	%p11, %r211, %r1;
	mov.b32 	%r693, -1;
	@%p11 bra 	$L__BB5_22;
	ld.global.u32 	%r693, [%rd1+40];
$L__BB5_22:
	add.s32 	%r213, %r3, 11;
	setp.ge.s32 	%p12, %r213, %r1;
	mov.b32 	%r692, -1;
	@%p12 bra 	$L__BB5_24;
	ld.global.u32 	%r692, [%rd1+44];
$L__BB5_24:
	add.s32 	%r215, %r3, 12;
	setp.ge.s32 	%p13, %r215, %r1;
	mov.b32 	%r691, -1;
	@%p13 bra 	$L__BB5_26;
	ld.global.u32 	%r691, [%rd1+48];
$L__BB5_26:
	add.s32 	%r217, %r3, 13;
	setp.ge.s32 	%p14, %r217, %r1;
	mov.b32 	%r690, -1;
	@%p14 bra 	$L__BB5_28;
	ld.global.u32 	%r690, [%rd1+52];
$L__BB5_28:
	add.s32 	%r219, %r3, 14;
	setp.ge.s32 	%p15, %r219, %r1;
	mov.b32 	%r689, -1;
	@%p15 bra 	$L__BB5_30;
	ld.global.u32 	%r689, [%rd1+56];
$L__BB5_30:
	add.s32 	%r221, %r3, 15;
	setp.ge.s32 	%p16, %r221, %r1;
	mov.b32 	%r688, -1;
	@%p16 bra 	$L__BB5_32;
	ld.global.u32 	%r688, [%rd1+60];
$L__BB5_32:
	add.s32 	%r223, %r3, 16;
	setp.ge.s32 	%p17, %r223, %r1;
	mov.b32 	%r687, -1;
	@%p17 bra 	$L__BB5_34;
	ld.global.u32 	%r687, [%rd1+64];
$L__BB5_34:
	add.s32 	%r225, %r3, 17;
	setp.ge.s32 	%p18, %r225, %r1;
	mov.b32 	%r686, -1;
	@%p18 bra 	$L__BB5_36;
	ld.global.u32 	%r686, [%rd1+68];
$L__BB5_36:
	add.s32 	%r227, %r3, 18;
	setp.ge.s32 	%p19, %r227, %r1;
	mov.b32 	%r685, -1;
	@%p19 bra 	$L__BB5_38;
	ld.global.u32 	%r685, [%rd1+72];
$L__BB5_38:
	bar.sync 	0;
	shr.u32 	%r42, %r2, 5;
	shl.b32 	%r229, %r2, 2;
	mov.u32 	%r230, _ZZN3cub18CUB_300001_SM_10006detail10radix_sort31DeviceRadixSortSingleTileKernelINS1_5radix10policy_hubIjNS0_8NullTypeEyE10Policy1000ELNS0_9SortOrderE0EjS6_yNS1_21identity_decomposer_tEEEvPKT1_PSB_PKT2_PSF_T3_iiT4_E12temp_storage;
	add.s32 	%r43, %r230, %r229;
	shl.b32 	%r231, %r2, 7;
	add.s32 	%r44, %r43, %r231;
	shl.b32 	%r232, %r42, 2;
	add.s32 	%r233, %r230, %r232;
	add.s32 	%r45, %r233, 33792;
	mad.lo.s32 	%r46, %r2, -56, %r44;
	add.s32 	%r684, %r189, 6;
	sub.s32 	%r683, %r190, %r189;
$L__BB5_39:
	add.s32 	%r293, %r684, -6;
	min.s32 	%r236, %r683, 6;
	mov.b32 	%r322, 0;
	st.shared.u32 	[%r43], %r322;
	st.shared.u32 	[%r43+1024], %r322;
	st.shared.u32 	[%r43+2048], %r322;
	st.shared.u32 	[%r43+3072], %r322;
	st.shared.u32 	[%r43+4096], %r322;
	st.shared.u32 	[%r43+5120], %r322;
	st.shared.u32 	[%r43+6144], %r322;
	st.shared.u32 	[%r43+7168], %r322;
	st.shared.u32 	[%r43+8192], %r322;
	st.shared.u32 	[%r43+9216], %r322;
	st.shared.u32 	[%r43+10240], %r322;
	st.shared.u32 	[%r43+11264], %r322;
	st.shared.u32 	[%r43+12288], %r322;
	st.shared.u32 	[%r43+13312], %r322;
	st.shared.u32 	[%r43+14336], %r322;
	st.shared.u32 	[%r43+15360], %r322;
	st.shared.u32 	[%r43+16384], %r322;
	st.shared.u32 	[%r43+17408], %r322;
	st.shared.u32 	[%r43+18432], %r322;
	st.shared.u32 	[%r43+19456], %r322;
	st.shared.u32 	[%r43+20480], %r322;
	st.shared.u32 	[%r43+21504], %r322;
	st.shared.u32 	[%r43+22528], %r322;
	st.shared.u32 	[%r43+23552], %r322;
	st.shared.u32 	[%r43+24576], %r322;
	st.shared.u32 	[%r43+25600], %r322;
	st.shared.u32 	[%r43+26624], %r322;
	st.shared.u32 	[%r43+27648], %r322;
	st.shared.u32 	[%r43+28672], %r322;
	st.shared.u32 	[%r43+29696], %r322;
	st.shared.u32 	[%r43+30720], %r322;
	st.shared.u32 	[%r43+31744], %r322;
	st.shared.u32 	[%r43+32768], %r322;
	// begin inline asm
	bmsk.clamp.b32 %r234, %r322, %r236;
	// end inline asm
	// begin inline asm
	shr.b32 %r237, %r703, %r293;
	// end inline asm
	and.b32  	%r325, %r234, %r237;
	shl.b32 	%r326, %r325, 10;
	and.b32  	%r327, %r326, 31744;
	add.s32 	%r328, %r43, %r327;
	shr.u32 	%r329, %r325, 4;
	and.b32  	%r330, %r329, 268435454;
	add.s32 	%r71, %r328, %r330;
	ld.shared.u16 	%rs1, [%r71];
	add.s16 	%rs20, %rs1, 1;
	st.shared.u16 	[%r71], %rs20;
	// begin inline asm
	shr.b32 %r240, %r702, %r293;
	// end inline asm
	and.b32  	%r331, %r234, %r240;
	shl.b32 	%r332, %r331, 10;
	and.b32  	%r333, %r332, 31744;
	add.s32 	%r334, %r43, %r333;
	shr.u32 	%r335, %r331, 4;
	and.b32  	%r336, %r335, 268435454;
	add.s32 	%r72, %r334, %r336;
	ld.shared.u16 	%rs2, [%r72];
	add.s16 	%rs21, %rs2, 1;
	st.shared.u16 	[%r72], %rs21;
	// begin inline asm
	shr.b32 %r243, %r701, %r293;
	// end inline asm
	and.b32  	%r337, %r234, %r243;
	shl.b32 	%r338, %r337, 10;
	and.b32  	%r339, %r338, 31744;
	add.s32 	%r340, %r43, %r339;
	shr.u32 	%r341, %r337, 4;
	and.b32  	%r342, %r341, 268435454;
	add.s32 	%r73, %r340, %r342;
	ld.shared.u16 	%rs3, [%r73];
	add.s16 	%rs22, %rs3, 1;
	st.shared.u16 	[%r73], %rs22;
	// begin inline asm
	shr.b32 %r246, %r700, %r293;
	// end inline asm
	and.b32  	%r343, %r234, %r246;
	shl.b32 	%r344, %r343, 10;
	and.b32  	%r345, %r344, 31744;
	add.s32 	%r346, %r43, %r345;
	shr.u32 	%r347, %r343, 4;
	and.b32  	%r348, %r347, 268435454;
	add.s32 	%r74, %r346, %r348;
	ld.shared.u16 	%rs4, [%r74];
	add.s16 	%rs23, %rs4, 1;
	st.shared.u16 	[%r74], %rs23;
	// begin inline asm
	shr.b32 %r249, %r699, %r293;
	// end inline asm
	and.b32  	%r349, %r234, %r249;
	shl.b32 	%r350, %r349, 10;
	and.b32  	%r351, %r350, 31744;
	add.s32 	%r352, %r43, %r351;
	shr.u32 	%r353, %r349, 4;
	and.b32  	%r354, %r353, 268435454;
	add.s32 	%r75, %r352, %r354;
	ld.shared.u16 	%rs5, [%r75];
	add.s16 	%rs24, %rs5, 1;
	st.shared.u16 	[%r75], %rs24;
	// begin inline asm
	shr.b32 %r252, %r698, %r293;
	// end inline asm
	and.b32  	%r355, %r234, %r252;
	shl.b32 	%r356, %r355, 10;
	and.b32  	%r357, %r356, 31744;
	add.s32 	%r358, %r43, %r357;
	shr.u32 	%r359, %r355, 4;
	and.b32  	%r360, %r359, 268435454;
	add.s32 	%r76, %r358, %r360;
	ld.shared.u16 	%rs6, [%r76];
	add.s16 	%rs25, %rs6, 1;
	st.shared.u16 	[%r76], %rs25;
	// begin inline asm
	shr.b32 %r255, %r697, %r293;
	// end inline asm
	and.b32  	%r361, %r234, %r255;
	shl.b32 	%r362, %r361, 10;
	and.b32  	%r363, %r362, 31744;
	add.s32 	%r364, %r43, %r363;
	shr.u32 	%r365, %r361, 4;
	and.b32  	%r366, %r365, 268435454;
	add.s32 	%r77, %r364, %r366;
	ld.shared.u16 	%rs7, [%r77];
	add.s16 	%rs26, %rs7, 1;
	st.shared.u16 	[%r77], %rs26;
	// begin inline asm
	shr.b32 %r258, %r696, %r293;
	// end inline asm
	and.b32  	%r367, %r234, %r258;
	shl.b32 	%r368, %r367, 10;
	and.b32  	%r369, %r368, 31744;
	add.s32 	%r370, %r43, %r369;
	shr.u32 	%r371, %r367, 4;
	and.b32  	%r372, %r371, 268435454;
	add.s32 	%r78, %r370, %r372;
	ld.shared.u16 	%rs8, [%r78];
	add.s16 	%rs27, %rs8, 1;
	st.shared.u16 	[%r78], %rs27;
	// begin inline asm
	shr.b32 %r261, %r695, %r293;
	// end inline asm
	and.b32  	%r373, %r234, %r261;
	shl.b32 	%r374, %r373, 10;
	and.b32  	%r375, %r374, 31744;
	add.s32 	%r376, %r43, %r375;
	shr.u32 	%r377, %r373, 4;
	and.b32  	%r378, %r377, 268435454;
	add.s32 	%r79, %r376, %r378;
	ld.shared.u16 	%rs9, [%r79];
	add.s16 	%rs28, %rs9, 1;
	st.shared.u16 	[%r79], %rs28;
	// begin inline asm
	shr.b32 %r264, %r694, %r293;
	// end inline asm
	and.b32  	%r379, %r234, %r264;
	shl.b32 	%r380, %r379, 10;
	and.b32  	%r381, %r380, 31744;
	add.s32 	%r382, %r43, %r381;
	shr.u32 	%r383, %r379, 4;
	and.b32  	%r384, %r383, 268435454;
	add.s32 	%r80, %r382, %r384;
	ld.shared.u16 	%rs10, [%r80];
	add.s16 	%rs29, %rs10, 1;
	st.shared.u16 	[%r80], %rs29;
	// begin inline asm
	shr.b32 %r267, %r693, %r293;
	// end inline asm
	and.b32  	%r385, %r234, %r267;
	shl.b32 	%r386, %r385, 10;
	and.b32  	%r387, %r386, 31744;
	add.s32 	%r388, %r43, %r387;
	shr.u32 	%r389, %r385, 4;
	and.b32  	%r390, %r389, 268435454;
	add.s32 	%r81, %r388, %r390;
	ld.shared.u16 	%rs11, [%r81];
	add.s16 	%rs30, %rs11, 1;
	st.shared.u16 	[%r81], %rs30;
	// begin inline asm
	shr.b32 %r270, %r692, %r293;
	// end inline asm
	and.b32  	%r391, %r234, %r270;
	shl.b32 	%r392, %r391, 10;
	and.b32  	%r393, %r392, 31744;
	add.s32 	%r394, %r43, %r393;
	shr.u32 	%r395, %r391, 4;
	and.b32  	%r396, %r395, 268435454;
	add.s32 	%r82, %r394, %r396;
	ld.shared.u16 	%rs12, [%r82];
	add.s16 	%rs31, %rs12, 1;
	st.shared.u16 	[%r82], %rs31;
	// begin inline asm
	shr.b32 %r273, %r691, %r293;
	// end inline asm
	and.b32  	%r397, %r234, %r273;
	shl.b32 	%r398, %r397, 10;
	and.b32  	%r399, %r398, 31744;
	add.s32 	%r400, %r43, %r399;
	shr.u32 	%r401, %r397, 4;
	and.b32  	%r402, %r401, 268435454;
	add.s32 	%r83, %r400, %r402;
	ld.shared.u16 	%rs13, [%r83];
	add.s16 	%rs32, %rs13, 1;
	st.shared.u16 	[%r83], %rs32;
	// begin inline asm
	shr.b32 %r276, %r690, %r293;
	// end inline asm
	and.b32  	%r403, %r234, %r276;
	shl.b32 	%r404, %r403, 10;
	and.b32  	%r405, %r404, 31744;
	add.s32 	%r406, %r43, %r405;
	shr.u32 	%r407, %r403, 4;
	and.b32  	%r408, %r407, 268435454;
	add.s32 	%r84, %r406, %r408;
	ld.shared.u16 	%rs14, [%r84];
	add.s16 	%rs33, %rs14, 1;
	st.shared.u16 	[%r84], %rs33;
	// begin inline asm
	shr.b32 %r279, %r689, %r293;
	// end inline asm
	and.b32  	%r409, %r234, %r279;
	shl.b32 	%r410, %r409, 10;
	and.b32  	%r411, %r410, 31744;
	add.s32 	%r412, %r43, %r411;
	shr.u32 	%r413, %r409, 4;
	and.b32  	%r414, %r413, 268435454;
	add.s32 	%r85, %r412, %r414;
	ld.shared.u16 	%rs15, [%r85];
	add.s16 	%rs34, %rs15, 1;
	st.shared.u16 	[%r85], %rs34;
	// begin inline asm
	shr.b32 %r282, %r688, %r293;
	// end inline asm
	and.b32  	%r415, %r234, %r282;
	shl.b32 	%r416, %r415, 10;
	and.b32  	%r417, %r416, 31744;
	add.s32 	%r418, %r43, %r417;
	shr.u32 	%r419, %r415, 4;
	and.b32  	%r420, %r419, 268435454;
	add.s32 	%r86, %r418, %r420;
	ld.shared.u16 	%rs16, [%r86];
	add.s16 	%rs35, %rs16, 1;
	st.shared.u16 	[%r86], %rs35;
	// begin inline asm
	shr.b32 %r285, %r687, %r293;
	// end inline asm
	and.b32  	%r421, %r234, %r285;
	shl.b32 	%r422, %r421, 10;
	and.b32  	%r423, %r422, 31744;
	add.s32 	%r424, %r43, %r423;
	shr.u32 	%r425, %r421, 4;
	and.b32  	%r426, %r425, 268435454;
	add.s32 	%r87, %r424, %r426;
	ld.shared.u16 	%rs17, [%r87];
	add.s16 	%rs36, %rs17, 1;
	st.shared.u16 	[%r87], %rs36;
	// begin inline asm
	shr.b32 %r288, %r686, %r293;
	// end inline asm
	and.b32  	%r427, %r234, %r288;
	shl.b32 	%r428, %r427, 10;
	and.b32  	%r429, %r428, 31744;
	add.s32 	%r430, %r43, %r429;
	shr.u32 	%r431, %r427, 4;
	and.b32  	%r432, %r431, 268435454;
	add.s32 	%r88, %r430, %r432;
	ld.shared.u16 	%rs18, [%r88];
	add.s16 	%rs37, %rs18, 1;
	st.shared.u16 	[%r88], %rs37;
	// begin inline asm
	shr.b32 %r291, %r685, %r293;
	// end inline asm
	and.b32  	%r433, %r234, %r291;
	shl.b32 	%r434, %r433, 10;
	and.b32  	%r435, %r434, 31744;
	add.s32 	%r436, %r43, %r435;
	shr.u32 	%r437, %r433, 4;
	and.b32  	%r438, %r437, 268435454;
	add.s32 	%r89, %r436, %r438;
	ld.shared.u16 	%rs19, [%r89];
	add.s16 	%rs38, %rs19, 1;
	st.shared.u16 	[%r89], %rs38;
	bar.sync 	0;
	ld.shared.u32 	%r90, [%r44];
	ld.shared.u32 	%r439, [%r44+4];
	ld.shared.u32 	%r440, [%r44+8];
	ld.shared.u32 	%r441, [%r44+12];
	ld.shared.u32 	%r442, [%r44+16];
	ld.shared.u32 	%r443, [%r44+20];
	ld.shared.u32 	%r444, [%r44+24];
	ld.shared.u32 	%r445, [%r44+28];
	ld.shared.u32 	%r446, [%r44+32];
	ld.shared.u32 	%r447, [%r44+36];
	ld.shared.u32 	%r448, [%r44+40];
	ld.shared.u32 	%r449, [%r44+44];
	ld.shared.u32 	%r450, [%r44+48];
	ld.shared.u32 	%r451, [%r44+52];
	ld.shared.u32 	%r452, [%r44+56];
	ld.shared.u32 	%r453, [%r44+60];
	ld.shared.u32 	%r454, [%r44+64];
	ld.shared.u32 	%r455, [%r44+68];
	ld.shared.u32 	%r456, [%r44+72];
	ld.shared.u32 	%r457, [%r44+76];
	ld.shared.u32 	%r458, [%r44+80];
	ld.shared.u32 	%r459, [%r44+84];
	ld.shared.u32 	%r460, [%r44+88];
	ld.shared.u32 	%r461, [%r44+92];
	ld.shared.u32 	%r462, [%r44+96];
	ld.shared.u32 	%r463, [%r44+100];
	ld.shared.u32 	%r464, [%r44+104];
	ld.shared.u32 	%r465, [%r44+108];
	ld.shared.u32 	%r466, [%r44+112];
	ld.shared.u32 	%r467, [%r44+116];
	ld.shared.u32 	%r468, [%r44+120];
	ld.shared.u32 	%r469, [%r44+124];
	ld.shared.u32 	%r470, [%r44+128];
	add.s32 	%r91, %r439, %r90;
	add.s32 	%r92, %r440, %r91;
	add.s32 	%r93, %r441, %r92;
	add.s32 	%r94, %r442, %r93;
	add.s32 	%r95, %r443, %r94;
	add.s32 	%r96, %r444, %r95;
	add.s32 	%r97, %r445, %r96;
	add.s32 	%r98, %r446, %r97;
	add.s32 	%r99, %r447, %r98;
	add.s32 	%r100, %r448, %r99;
	add.s32 	%r101, %r449, %r100;
	add.s32 	%r102, %r450, %r101;
	add.s32 	%r103, %r451, %r102;
	add.s32 	%r104, %r452, %r103;
	add.s32 	%r105, %r453, %r104;
	add.s32 	%r106, %r454, %r105;
	add.s32 	%r107, %r455, %r106;
	add.s32 	%r108, %r456, %r107;
	add.s32 	%r109, %r457, %r108;
	add.s32 	%r110, %r458, %r109;
	add.s32 	%r111, %r459, %r110;
	add.s32 	%r112, %r460, %r111;
	add.s32 	%r113, %r461, %r112;
	add.s32 	%r114, %r462, %r113;
	add.s32 	%r115, %r463, %r114;
	add.s32 	%r116, %r464, %r115;
	add.s32 	%r117, %r465, %r116;
	add.s32 	%r118, %r466, %r117;
	add.s32 	%r119, %r467, %r118;
	add.s32 	%r120, %r468, %r119;
	add.s32 	%r121, %r469, %r120;
	add.s32 	%r299, %r470, %r121;
	// begin inline asm
	mov.u32 %r294, %laneid;
	// end inline asm
	mov.b32 	%r297, 1;
	mov.b32 	%r324, -1;
	// begin inline asm
	{  .reg .u32 r0;  .reg .pred p;  shfl.sync.up.b32 r0|p, %r299, %r297, %r322, %r324;  @p add.u32 r0, r0, %r299;  mov.u32 %r295, r0;}
	// end inline asm
	mov.b32 	%r303, 2;
	// begin inline asm
	{  .reg .u32 r0;  .reg .pred p;  shfl.sync.up.b32 r0|p, %r295, %r303, %r322, %r324;  @p add.u32 r0, r0, %r295;  mov.u32 %r301, r0;}
	// end inline asm
	mov.b32 	%r309, 4;
	// begin inline asm
	{  .reg .u32 r0;  .reg .pred p;  shfl.sync.up.b32 r0|p, %r301, %r309, %r322, %r324;  @p add.u32 r0, r0, %r301;  mov.u32 %r307, r0;}
	// end inline asm
	mov.b32 	%r315, 8;
	// begin inline asm
	{  .reg .u32 r0;  .reg .pred p;  shfl.sync.up.b32 r0|p, %r307, %r315, %r322, %r324;  @p add.u32 r0, r0, %r307;  mov.u32 %r313, r0;}
	// end inline asm
	mov.b32 	%r321, 16;
	// begin inline asm
	{  .reg .u32 r0;  .reg .pred p;  shfl.sync.up.b32 r0|p, %r313, %r321, %r322, %r324;  @p add.u32 r0, r0, %r313;  mov.u32 %r319, r0;}
	// end inline asm
	setp.ne.s32 	%p20, %r294, 31;
	@%p20 bra 	$L__BB5_41;
	st.shared.u32 	[%r45], %r319;
$L__BB5_41:
	sub.s32 	%r471, %r319, %r299;
	setp.gt.u32 	%p21, %r2, 31;
	setp.eq.s32 	%p22, %r42, 7;
	setp.eq.s32 	%p23, %r42, 6;
	setp.eq.s32 	%p24, %r42, 5;
	setp.eq.s32 	%p25, %r42, 4;
	setp.eq.s32 	%p26, %r42, 3;
	setp.eq.s32 	%p27, %r42, 2;
	setp.eq.s32 	%p28, %r42, 1;
	bar.sync 	0;
	ld.shared.v4.u32 	{%r472, %r473, %r474, %r475}, [_ZZN3cub18CUB_300001_SM_10006detail10radix_sort31DeviceRadixSortSingleTileKernelINS1_5radix10policy_hubIjNS0_8NullTypeEyE10Policy1000ELNS0_9SortOrderE0EjS6_yNS1_21identity_decomposer_tEEEvPKT1_PSB_PKT2_PSF_T3_iiT4_E12temp_storage+33792];
	selp.b32 	%r476, %r472, %r704, %p28;
	add.s32 	%r477, %r473, %r472;
	selp.b32 	%r478, %r477, %r476, %p27;
	add.s32 	%r479, %r477, %r474;
	selp.b32 	%r480, %r479, %r478, %p26;
	add.s32 	%r481, %r479, %r475;
	selp.b32 	%r482, %r481, %r480, %p25;
	ld.shared.v4.u32 	{%r483, %r484, %r485, %r486}, [_ZZN3cub18CUB_300001_SM_10006detail10radix_sort31DeviceRadixSortSingleTileKernelINS1_5radix10policy_hubIjNS0_8NullTypeEyE10Policy1000ELNS0_9SortOrderE0EjS6_yNS1_21identity_decomposer_tEEEvPKT1_PSB_PKT2_PSF_T3_iiT4_E12temp_storage+33808];
	add.s32 	%r487, %r481, %r483;
	selp.b32 	%r488, %r487, %r482, %p24;
	add.s32 	%r489, %r487, %r484;
	selp.b32 	%r490, %r489, %r488, %p23;
	add.s32 	%r491, %r489, %r485;
	selp.b32 	%r704, %r491, %r490, %p22;
	add.s32 	%r126, %r491, %r486;
	setp.ne.s32 	%p29, %r294, 0;
	selp.b32 	%r492, %r471, 0, %p29;
	add.s32 	%r493, %r704, %r492;
	or.pred  	%p30, %p21, %p29;
	selp.b32 	%r705, %r493, %r471, %p21;
	@%p30 bra 	$L__BB5_43;
	shl.b32 	%r705, %r126, 16;
	st.shared.u32 	[_ZZN3cub18CUB_300001_SM_10006detail10radix_sort31DeviceRadixSortSingleTileKernelINS1_5radix10policy_hubIjNS0_8NullTypeEyE10Policy1000ELNS0_9SortOrderE0EjS6_yNS1_21identity_decomposer_tEEEvPKT1_PSB_PKT2_PSF_T3_iiT4_E12temp_storage+33832], %r705;
$L__BB5_43:
	setp.eq.s32 	%p31, %r2, 0;
	bar.sync 	0;
	ld.shared.u32 	%r494, [_ZZN3cub18CUB_300001_SM_10006detail10radix_sort31DeviceRadixSortSingleTileKernelINS1_5radix10policy_hubIjNS0_8NullTypeEyE10Policy1000ELNS0_9SortOrderE0EjS6_yNS1_21identity_decomposer_tEEEvPKT1_PSB_PKT2_PSF_T3_iiT4_E12temp_storage+33832];
	selp.b32 	%r495, 0, %r494, %p31;
	add.s32 	%r496, %r705, %r495;
	add.s32 	%r497, %r90, %r496;
	add.s32 	%r498, %r91, %r496;
	add.s32 	%r499, %r92, %r496;
	add.s32 	%r500, %r93, %r496;
	add.s32 	%r501, %r94, %r496;
	add.s32 	%r502, %r95, %r496;
	add.s32 	%r503, %r96, %r496;
	add.s32 	%r504, %r97, %r496;
	add.s32 	%r505, %r98, %r496;
	add.s32 	%r506, %r99, %r496;
	add.s32 	%r507, %r100, %r496;
	add.s32 	%r508, %r101, %r496;
	add.s32 	%r509, %r102, %r496;
	add.s32 	%r510, %r103, %r496;
	add.s32 	%r511, %r104, %r496;
	add.s32 	%r512, %r105, %r496;
	add.s32 	%r513, %r106, %r496;
	add.s32 	%r514, %r107, %r496;
	add.s32 	%r515, %r108, %r496;
	add.s32 	%r516, %r109, %r496;
	add.s32 	%r517, %r110, %r496;
	add.s32 	%r518, %r111, %r496;
	add.s32 	%r519, %r112, %r496;
	add.s32 	%r520, %r113, %r496;
	add.s32 	%r521, %r114, %r496;
	add.s32 	%r522, %r115, %r496;
	add.s32 	%r523, %r116, %r496;
	add.s32 	%r524, %r117, %r496;
	add.s32 	%r525, %r118, %r496;
	add.s32 	%r526, %r119, %r496;
	add.s32 	%r527, %r120, %r496;
	add.s32 	%r528, %r121, %r496;
	st.shared.u32 	[%r44], %r496;
	st.shared.u32 	[%r44+4], %r497;
	st.shared.u32 	[%r44+8], %r498;
	st.shared.u32 	[%r44+12], %r499;
	st.shared.u32 	[%r44+16], %r500;
	st.shared.u32 	[%r44+20], %r501;
	st.shared.u32 	[%r44+24], %r502;
	st.shared.u32 	[%r44+28], %r503;
	st.shared.u32 	[%r44+32], %r504;
	st.shared.u32 	[%r44+36], %r505;
	st.shared.u32 	[%r44+40], %r506;
	st.shared.u32 	[%r44+44], %r507;
	st.shared.u32 	[%r44+48], %r508;
	st.shared.u32 	[%r44+52], %r509;
	st.shared.u32 	[%r44+56], %r510;
	st.shared.u32 	[%r44+60], %r511;
	st.shared.u32 	[%r44+64], %r512;
	st.shared.u32 	[%r44+68], %r513;
	st.shared.u32 	[%r44+72], %r514;
	st.shared.u32 	[%r44+76], %r515;
	st.shared.u32 	[%r44+80], %r516;
	st.shared.u32 	[%r44+84], %r517;
	st.shared.u32 	[%r44+88], %r518;
	st.shared.u32 	[%r44+92], %r519;
	st.shared.u32 	[%r44+96], %r520;
	st.shared.u32 	[%r44+100], %r521;
	st.shared.u32 	[%r44+104], %r522;
	st.shared.u32 	[%r44+108], %r523;
	st.shared.u32 	[%r44+112], %r524;
	st.shared.u32 	[%r44+116], %r525;
	st.shared.u32 	[%r44+120], %r526;
	st.shared.u32 	[%r44+124], %r527;
	st.shared.u32 	[%r44+128], %r528;
	bar.sync 	0;
	cvt.u32.u16 	%r529, %rs1;
	ld.shared.u16 	%r530, [%r71];
	add.s32 	%r130, %r530, %r529;
	cvt.u32.u16 	%r531, %rs2;
	ld.shared.u16 	%r532, [%r72];
	add.s32 	%r131, %r532, %r531;
	cvt.u32.u16 	%r533, %rs3;
	ld.shared.u16 	%r534, [%r73];
	add.s32 	%r132, %r534, %r533;
	cvt.u32.u16 	%r535, %rs4;
	ld.shared.u16 	%r536, [%r74];
	add.s32 	%r133, %r536, %r535;
	cvt.u32.u16 	%r537, %rs5;
	ld.shared.u16 	%r538, [%r75];
	add.s32 	%r134, %r538, %r537;
	cvt.u32.u16 	%r539, %rs6;
	ld.shared.u16 	%r540, [%r76];
	add.s32 	%r135, %r540, %r539;
	cvt.u32.u16 	%r541, %rs7;
	ld.shared.u16 	%r542, [%r77];
	add.s32 	%r136, %r542, %r541;
	cvt.u32.u16 	%r543, %rs8;
	ld.shared.u16 	%r544, [%r78];
	add.s32 	%r137, %r544, %r543;
	cvt.u32.u16 	%r545, %rs9;
	ld.shared.u16 	%r546, [%r79];
	add.s32 	%r138, %r546, %r545;
	cvt.u32.u16 	%r547, %rs10;
	ld.shared.u16 	%r548, [%r80];
	add.s32 	%r139, %r548, %r547;
	cvt.u32.u16 	%r549, %rs11;
	ld.shared.u16 	%r550, [%r81];
	add.s32 	%r140, %r550, %r549;
	cvt.u32.u16 	%r551, %rs12;
	ld.shared.u16 	%r552, [%r82];
	add.s32 	%r141, %r552, %r551;
	cvt.u32.u16 	%r553, %rs13;
	ld.shared.u16 	%r554, [%r83];
	add.s32 	%r142, %r554, %r553;
	cvt.u32.u16 	%r555, %rs14;
	ld.shared.u16 	%r556, [%r84];
	add.s32 	%r143, %r556, %r555;
	cvt.u32.u16 	%r557, %rs15;
	ld.shared.u16 	%r558, [%r85];
	add.s32 	%r144, %r558, %r557;
	cvt.u32.u16 	%r559, %rs16;
	ld.shared.u16 	%r560, [%r86];
	add.s32 	%r145, %r560, %r559;
	cvt.u32.u16 	%r561, %rs17;
	ld.shared.u16 	%r562, [%r87];
	add.s32 	%r146, %r562, %r561;
	cvt.u32.u16 	%r563, %rs18;
	ld.shared.u16 	%r564, [%r88];
	add.s32 	%r147, %r564, %r563;
	cvt.u32.u16 	%r565, %rs19;
	ld.shared.u16 	%r566, [%r89];
	add.s32 	%r148, %r566, %r565;
	bar.sync 	0;
	setp.lt.s32 	%p32, %r684, %r190;
	@%p32 bra 	$L__BB5_83;
	cvt.u64.u32 	%rd8, %r2;
	shl.b32 	%r567, %r130, 2;
	mov.u32 	%r568, _ZZN3cub18CUB_300001_SM_10006detail10radix_sort31DeviceRadixSortSingleTileKernelINS1_5radix10policy_hubIjNS0_8NullTypeEyE10Policy1000ELNS0_9SortOrderE0EjS6_yNS1_21identity_decomposer_tEEEvPKT1_PSB_PKT2_PSF_T3_iiT4_E12temp_storage;
	add.s32 	%r569, %r568, %r567;
	st.shared.u32 	[%r569], %r703;
	shl.b32 	%r570, %r131, 2;
	add.s32 	%r571, %r568, %r570;
	st.shared.u32 	[%r571], %r702;
	shl.b32 	%r572, %r132, 2;
	add.s32 	%r573, %r568, %r572;
	st.shared.u32 	[%r573], %r701;
	shl.b32 	%r574, %r133, 2;
	add.s32 	%r575, %r568, %r574;
	st.shared.u32 	[%r575], %r700;
	shl.b32 	%r576, %r134, 2;
	add.s32 	%r577, %r568, %r576;
	st.shared.u32 	[%r577], %r699;
	shl.b32 	%r578, %r135, 2;
	add.s32 	%r579, %r568, %r578;
	st.shared.u32 	[%r579], %r698;
	shl.b32 	%r580, %r136, 2;
	add.s32 	%r581, %r568, %r580;
	st.shared.u32 	[%r581], %r697;
	shl.b32 	%r582, %r137, 2;
	add.s32 	%r583, %r568, %r582;
	st.shared.u32 	[%r583], %r696;
	shl.b32 	%r584, %r138, 2;
	add.s32 	%r585, %r568, %r584;
	st.shared.u32 	[%r585], %r695;
	shl.b32 	%r586, %r139, 2;
	add.s32 	%r587, %r568, %r586;
	st.shared.u32 	[%r587], %r694;
	shl.b32 	%r588, %r140, 2;
	add.s32 	%r589, %r568, %r588;
	st.shared.u32 	[%r589], %r693;
	shl.b32 	%r590, %r141, 2;
	add.s32 	%r591, %r568, %r590;
	st.shared.u32 	[%r591], %r692;
	shl.b32 	%r592, %r142, 2;
	add.s32 	%r593, %r568, %r592;
	st.shared.u32 	[%r593], %r691;
	shl.b32 	%r594, %r143, 2;
	add.s32 	%r595, %r568, %r594;
	st.shared.u32 	[%r595], %r690;
	shl.b32 	%r596, %r144, 2;
	add.s32 	%r597, %r568, %r596;
	st.shared.u32 	[%r597], %r689;
	shl.b32 	%r598, %r145, 2;
	add.s32 	%r599, %r568, %r598;
	st.shared.u32 	[%r599], %r688;
	shl.b32 	%r600, %r146, 2;
	add.s32 	%r601, %r568, %r600;
	st.shared.u32 	[%r601], %r687;
	shl.b32 	%r602, %r147, 2;
	add.s32 	%r603, %r568, %r602;
	st.shared.u32 	[%r603], %r686;
	shl.b32 	%r604, %r148, 2;
	add.s32 	%r605, %r568, %r604;
	st.shared.u32 	[%r605], %r685;
	bar.sync 	0;
	mad.lo.s32 	%r149, %r2, -72, %r46;
	ld.shared.u32 	%r150, [%r149+1024];
	ld.shared.u32 	%r151, [%r149+2048];
	ld.shared.u32 	%r152, [%r149+3072];
	ld.shared.u32 	%r153, [%r149+4096];
	ld.shared.u32 	%r154, [%r149+5120];
	ld.shared.u32 	%r155, [%r149+6144];
	ld.shared.u32 	%r156, [%r149+7168];
	ld.shared.u32 	%r157, [%r149+8192];
	ld.shared.u32 	%r158, [%r149+9216];
	ld.shared.u32 	%r159, [%r149+10240];
	ld.shared.u32 	%r160, [%r149+11264];
	ld.shared.u32 	%r161, [%r149+12288];
	ld.shared.u32 	%r162, [%r149+13312];
	ld.shared.u32 	%r163, [%r149+14336];
	ld.shared.u32 	%r164, [%r149+15360];
	ld.shared.u32 	%r165, [%r149+16384];
	ld.shared.u32 	%r166, [%r149+17408];
	ld.shared.u32 	%r167, [%r149+18432];
	setp.gt.u64 	%p33, %rd4, %rd8;
	cvta.to.global.u64 	%rd9, %rd3;
	mul.wide.u32 	%rd10, %r2, 4;
	add.s64 	%rd2, %rd9, %rd10;
	@%p33 bra 	$L__BB5_45;
	bra.uni 	$L__BB5_46;
$L__BB5_45:
	ld.shared.u32 	%r606, [%r149];
	st.global.u32 	[%rd2], %r606;
$L__BB5_46:
	add.s32 	%r607, %r2, 256;
	cvt.u64.u32 	%rd11, %r607;
	setp.le.u64 	%p34, %rd4, %rd11;
	@%p34 bra 	$L__BB5_48;
	st.global.u32 	[%rd2+1024], %r150;
$L__BB5_48:
	add.s32 	%r608, %r2, 512;
	cvt.u64.u32 	%rd12, %r608;
	setp.le.u64 	%p35, %rd4, %rd12;
	@%p35 bra 	$L__BB5_50;
	st.global.u32 	[%rd2+2048], %r151;
$L__BB5_50:
	add.s32 	%r609, %r2, 768;
	cvt.u64.u32 	%rd13, %r609;
	setp.le.u64 	%p36, %rd4, %rd13;
	@%p36 bra 	$L__BB5_52;
	st.global.u32 	[%rd2+3072], %r152;
$L__BB5_52:
	or.b32  	%r610, %r2, 1024;
	cvt.u64.u32 	%rd14, %r610;
	setp.le.u64 	%p37, %rd4, %rd14;
	@%p37 bra 	$L__BB5_54;
	st.global.u32 	[%rd2+4096], %r153;
$L__BB5_54:
	add.s32 	%r611, %r2, 1280;
	cvt.u64.u32 	%rd15, %r611;
	setp.le.u64 	%p38, %rd4, %rd15;
	@%p38 bra 	$L__BB5_56;
	st.global.u32 	[%rd2+5120], %r154;
$L__BB5_56:
	add.s32 	%r612, %r2, 1536;
	cvt.u64.u32 	%rd16, %r612;
	setp.le.u64 	%p39, %rd4, %rd16;
	@%p39 bra 	$L__BB5_58;
	st.global.u32 	[%rd2+6144], %r155;
$L__BB5_58:
	add.s32 	%r613, %r2, 1792;
	cvt.u64.u32 	%rd17, %r613;
	setp.le.u64 	%p40, %rd4, %rd17;
	@%p40 bra 	$L__BB5_60;
	st.global.u32 	[%rd2+7168], %r156;
$L__BB5_60:
	or.b32  	%r614, %r2, 2048;
	cvt.u64.u32 	%rd18, %r614;
	setp.le.u64 	%p41, %rd4, %rd18;
	@%p41 bra 	$L__BB5_62;
	st.global.u32 	[%rd2+8192], %r157;
$L__BB5_62:
	add.s32 	%r615, %r2, 2304;
	cvt.u64.u32 	%rd19, %r615;
	setp.le.u64 	%p42, %rd4, %rd19;
	@%p42 bra 	$L__BB5_64;
	st.global.u32 	[%rd2+9216], %r158;
$L__BB5_64:
	add.s32 	%r616, %r2, 2560;
	cvt.u64.u32 	%rd20, %r616;
	setp.le.u64 	%p43, %rd4, %rd20;
	@%p43 bra 	$L__BB5_66;
	st.global.u32 	[%rd2+10240], %r159;
$L__BB5_66:
	add.s32 	%r617, %r2, 2816;
	cvt.u64.u32 	%rd21, %r617;
	setp.le.u64 	%p44, %rd4, %rd21;
	@%p44 bra 	$L__BB5_68;
	st.global.u32 	[%rd2+11264], %r160;
$L__BB5_68:
	or.b32  	%r618, %r2, 3072;
	cvt.u64.u32 	%rd22, %r618;
	setp.le.u64 	%p45, %rd4, %rd22;
	@%p45 bra 	$L__BB5_70;
	st.global.u32 	[%rd2+12288], %r161;
$L__BB5_70:
	add.s32 	%r619, %r2, 3328;
	cvt.u64.u32 	%rd23, %r619;
	setp.le.u64 	%p46, %rd4, %rd23;
	@%p46 bra 	$L__BB5_72;
	st.global.u32 	[%rd2+13312], %r162;
$L__BB5_72:
	add.s32 	%r620, %r2, 3584;
	cvt.u64.u32 	%rd24, %r620;
	setp.le.u64 	%p47, %rd4, %rd24;
	@%p47 bra 	$L__BB5_74;
	st.global.u32 	[%rd2+14336], %r163;
$L__BB5_74:
	add.s32 	%r621, %r2, 3840;
	cvt.u64.u32 	%rd25, %r621;
	setp.le.u64 	%p48, %rd4, %rd25;
	@%p48 bra 	$L__BB5_76;
	st.global.u32 	[%rd2+15360], %r164;
$L__BB5_76:
	or.b32  	%r622, %r2, 4096;
	cvt.u64.u32 	%rd26, %r622;
	setp.le.u64 	%p49, %rd4, %rd26;
	@%p49 bra 	$L__BB5_78;
	st.global.u32 	[%rd2+16384], %r165;
$L__BB5_78:
	add.s32 	%r623, %r2, 4352;
	cvt.u64.u32 	%rd27, %r623;
	setp.le.u64 	%p50, %rd4, %rd27;
	@%p50 bra 	$L__BB5_80;
	st.global.u32 	[%rd2+17408], %r166;
$L__BB5_80:
	add.s32 	%r624, %r2, 4608;
	cvt.u64.u32 	%rd28, %r624;
	setp.le.u64 	%p51, %rd4, %rd28;
	@%p51 bra 	$L__BB5_82;
	st.global.u32 	[%rd2+18432], %r167;
$L__BB5_82:
	ret;
$L__BB5_83:
	shl.b32 	%r625, %r130, 2;
	mov.u32 	%r626, _ZZN3cub18CUB_300001_SM_10006detail10radix_sort31DeviceRadixSortSingleTileKernelINS1_5radix10policy_hubIjNS0_8NullTypeEyE10Policy1000ELNS0_9SortOrderE0EjS6_yNS1_21identity_decomposer_tEEEvPKT1_PSB_PKT2_PSF_T3_iiT4_E12temp_storage;
	add.s32 	%r627, %r626, %r625;
	st.shared.u32 	[%r627], %r703;
	shl.b32 	%r628, %r131, 2;
	add.s32 	%r629, %r626, %r628;
	st.shared.u32 	[%r629], %r702;
	shl.b32 	%r630, %r132, 2;
	add.s32 	%r631, %r626, %r630;
	st.shared.u32 	[%r631], %r701;
	shl.b32 	%r632, %r133, 2;
	add.s32 	%r633, %r626, %r632;
	st.shared.u32 	[%r633], %r700;
	shl.b32 	%r634, %r134, 2;
	add.s32 	%r635, %r626, %r634;
	st.shared.u32 	[%r635], %r699;
	shl.b32 	%r636, %r135, 2;
	add.s32 	%r637, %r626, %r636;
	st.shared.u32 	[%r637], %r698;
	shl.b32 	%r638, %r136, 2;
	add.s32 	%r639, %r626, %r638;
	st.shared.u32 	[%r639], %r697;
	shl.b32 	%r640, %r137, 2;
	add.s32 	%r641, %r626, %r640;
	st.shared.u32 	[%r641], %r696;
	shl.b32 	%r642, %r138, 2;
	add.s32 	%r643, %r626, %r642;
	st.shared.u32 	[%r643], %r695;
	shl.b32 	%r644, %r139, 2;
	add.s32 	%r645, %r626, %r644;
	st.shared.u32 	[%r645], %r694;
	shl.b32 	%r646, %r140, 2;
	add.s32 	%r647, %r626, %r646;
	st.shared.u32 	[%r647], %r693;
	shl.b32 	%r648, %r141, 2;
	add.s32 	%r649, %r626, %r648;
	st.shared.u32 	[%r649], %r692;
	shl.b32 	%r650, %r142, 2;
	add.s32 	%r651, %r626, %r650;
	st.shared.u32 	[%r651], %r691;
	shl.b32 	%r652, %r143, 2;
	add.s32 	%r653, %r626, %r652;
	st.shared.u32 	[%r653], %r690;
	shl.b32 	%r654, %r144, 2;
	add.s32 	%r655, %r626, %r654;
	st.shared.u32 	[%r655], %r689;
	shl.b32 	%r656, %r145, 2;
	add.s32 	%r657, %r626, %r656;
	st.shared.u32 	[%r657], %r688;
	shl.b32 	%r658, %r146, 2;
	add.s32 	%r659, %r626, %r658;
	st.shared.u32 	[%r659], %r687;
	shl.b32 	%r660, %r147, 2;
	add.s32 	%r661, %r626, %r660;
	st.shared.u32 	[%r661], %r686;
	shl.b32 	%r662, %r148, 2;
	add.s32 	%r663, %r626, %r662;
	st.shared.u32 	[%r663], %r685;
	bar.sync 	0;
	ld.shared.u32 	%r703, [%r46];
	ld.shared.u32 	%r702, [%r46+4];
	ld.shared.u32 	%r701, [%r46+8];
	ld.shared.u32 	%r700, [%r46+12];
	ld.shared.u32 	%r699, [%r46+16];
	ld.shared.u32 	%r698, [%r46+20];
	ld.shared.u32 	%r697, [%r46+24];
	ld.shared.u32 	%r696, [%r46+28];
	ld.shared.u32 	%r695, [%r46+32];
	ld.shared.u32 	%r694, [%r46+36];
	ld.shared.u32 	%r693, [%r46+40];
	ld.shared.u32 	%r692, [%r46+44];
	ld.shared.u32 	%r691, [%r46+48];
	ld.shared.u32 	%r690, [%r46+52];
	ld.shared.u32 	%r689, [%r46+56];
	ld.shared.u32 	%r688, [%r46+60];
	ld.shared.u32 	%r687, [%r46+64];
	ld.shared.u32 	%r686, [%r46+68];
	ld.shared.u32 	%r685, [%r46+72];
	bar.sync 	0;
	add.s32 	%r684, %r684, 6;
	add.s32 	%r683, %r683, -6;
	bra.uni 	$L__BB5_39;

}
	// .globl	_ZN3cub18CUB_300001_SM_10006detail10radix_sort30DeviceRadixSortHistogramKernelINS1_5radix10policy_hubIjNS0_8NullTypeEyE10Policy1000ELNS0_9SortOrderE0EjyNS1_21identity_decomposer_tEEEvPT2_PKT1_SB_iiT3_
.visible .entry _ZN3cub18CUB_300001_SM_10006detail10radix_sort30DeviceRadixSortHistogramKernelINS1_5radix10policy_hubIjNS0_8NullTypeEyE10Policy1000ELNS0_9SortOrderE0EjyNS1_21identity_decomposer_tEEEvPT2_PKT1_SB_iiT3_(
	.param .u64 .ptr .align 1 _ZN3cub18CUB_300001_SM_10006detail10radix_sort30DeviceRadixSortHistogramKernelINS1_5radix10policy_hubIjNS0_8NullTypeEyE10Policy1000ELNS0_9SortOrderE0EjyNS1_21identity_decomposer_tEEEvPT2_PKT1_SB_iiT3__param_0,
	.param .u64 .ptr .align 1 _ZN3cub18CUB_300001_SM_10006detail10radix_sort30DeviceRadixSortHistogramKernelINS1_5radix10policy_hubIjNS0_8NullTypeEyE10Policy1000ELNS0_9SortOrderE0EjyNS1_21identity_decomposer_tEEEvPT2_PKT1_SB_iiT3__param_1,
	.param .u64 _ZN3cub18CUB_300001_SM_10006detail10radix_sort30DeviceRadixSortHistogramKernelINS1_5radix10policy_hubIjNS0_8NullTypeEyE10Policy1000ELNS0_9SortOrderE0EjyNS1_21identity_decomposer_tEEEvPT2_PKT1_SB_iiT3__param_2,
	.param .u32 _ZN3cub18CUB_300001_SM_10006detail10radix_sort30DeviceRadixSortHistogramKernelINS1_5radix10policy_hubIjNS0_8NullTypeEyE10Policy1000ELNS0_9SortOrderE0EjyNS1_21identity_decomposer_tEEEvPT2_PKT1_SB_iiT3__param_3,
	.param .u32 _ZN3cub18CUB_300001_SM_10006detail10radix_sort30DeviceRadixSortHistogramKernelINS1_5radix10policy_hubIjNS0_8NullTypeEyE10Policy1000ELNS0_9SortOrderE0EjyNS1_21identity_decomposer_tEEEvPT2_PKT1_SB_iiT3__param_4,
	.param .align 1 .b8 _ZN3cub18CUB_300001_SM_10006detail10radix_sort30DeviceRadixSortHistogramKernelINS1_5radix10policy_hubIjNS0_8NullTypeEyE10Policy1000ELNS0_9SortOrderE0EjyNS1_21identity_decomposer_tEEEvPT2_PKT1_SB_iiT3__param_5[1]
)
.maxntid 128
{
	.reg .pred 	%p<91>;
	.reg .b32 	%r<470>;
	.reg .b64 	%rd<137>;
	// demoted variable
	.shared .align 4 .b8 _ZZN3cub18CUB_300001_SM_10006detail10radix_sort30DeviceRadixSortHistogramKernelINS1_5radix10policy_hubIjNS0_8NullTypeEyE10Policy1000ELNS0_9SortOrderE0EjyNS1_21identity_decomposer_tEEEvPT2_PKT1_SB_iiT3_E12temp_storage[4096];
	ld.param.u64 	%rd18, [_ZN3cub18CUB_300001_SM_10006detail10radix_sort30DeviceRadixSortHistogramKernelINS1_5radix10policy_hubIjNS0_8NullTypeEyE10Policy1000ELNS0_9SortOrderE0EjyNS1_21identity_decomposer_tEEEvPT2_PKT1_SB_iiT3__param_0];
	ld.param.u64 	%rd19, [_ZN3cub18CUB_300001_SM_10006detail10radix_sort30DeviceRadixSortHistogramKernelINS1_5radix10policy_hubIjNS0_8NullTypeEyE10Policy1000ELNS0_9SortOrderE0EjyNS1_21identity_decomposer_tEEEvPT2_PKT1_SB_iiT3__param_1];
	ld.param.u64 	%rd17, [_ZN3cub18CUB_300001_SM_10006detail10radix_sort30DeviceRadixSortHistogramKernelINS1_5radix10policy_hubIjNS0_8NullTypeEyE10Policy1000ELNS0_9SortOrderE0EjyNS1_21identity_decomposer_tEEEvPT2_PKT1_SB_iiT3__param_2];
	ld.param.u32 	%r158, [_ZN3cub18CUB_300001_SM_10006detail10radix_sort30DeviceRadixSortHistogramKernelINS1_5radix10policy_hubIjNS0_8NullTypeEyE10Policy1000ELNS0_9SortOrderE0EjyNS1_21identity_decomposer_tEEEvPT2_PKT1_SB_iiT3__param_3];
	ld.param.u32 	%r159, [_ZN3cub18CUB_300001_SM_10006detail10radix_sort30DeviceRadixSortHistogramKernelINS1_5radix10policy_hubIjNS0_8NullTypeEyE10Policy1000ELNS0_9SortOrderE0EjyNS1_21identity_decomposer_tEEEvPT2_PKT1_SB_iiT3__param_4];
	cvta.to.global.u64 	%rd1, %rd19;
	cvta.to.global.u64 	%rd2, %rd18;
	setp.eq.s64 	%p2, %rd17, 0;
	@%p2 bra 	$L__BB6_153;
	sub.s32 	%r160, %r159, %r158;
	add.s32 	%r161, %r160, 7;
	shr.s32 	%r162, %r161, 31;
	shr.u32 	%r163, %r162, 29;
	add.s32 	%r164, %r161, %r163;
	shr.s32 	%r165, %r164, 3;
	mov.u32 	%r166, %tid.x;
	setp.gt.u32 	%p3, %r166, 255;
	setp.lt.s32 	%p4, %r161, 8;
	mov.u32 	%r167, %ctaid.x;
	shl.b32 	%r168, %r167, 11;
	cvt.u64.u32 	%rd3, %r168;
	mov.u32 	%r169, %nctaid.x;
	shl.b32 	%r170, %r169, 11;
	cvt.u64.u32 	%rd4, %r170;
	add.s32 	%r1, %r165, -1;
	and.b32  	%r2, %r165, 15;
	and.b32  	%r3, %r165, 7;
	add.s32 	%r4, %r3, -1;
	and.b32  	%r5, %r165, 3;
	or.pred  	%p1, %p3, %p4;
	shl.b32 	%r171, %r166, 2;
	mov.u32 	%r172, _ZZN3cub18CUB_300001_SM_10006detail10radix_sort30DeviceRadixSortHistogramKernelINS1_5radix10policy_hubIjNS0_8NullTypeEyE10Policy1000ELNS0_9SortOrderE0EjyNS1_21identity_decomposer_tEEEvPT2_PKT1_SB_iiT3_E12temp_storage;
	add.s32 	%r6, %r172, %r171;
	and.b32  	%r7, %r165, 268435440;
	cvt.u64.u32 	%rd5, %r166;
	add.s32 	%r8, %r166, 128;
	add.s32 	%r9, %r166, 256;
	add.s32 	%r10, %r166, 384;
	add.s32 	%r11, %r166, 512;
	add.s32 	%r12, %r166, 640;
	add.s32 	%r13, %r166, 768;
	add.s32 	%r14, %r166, 1280;
	add.s32 	%r15, %r166, 1920;
	and.b32  	%r16, %r165, 268435448;
	and.b32  	%r17, %r165, 1;
	neg.s32 	%r18, %r7;
	add.s32 	%r19, %r6, 8192;
	add.s64 	%rd21, %rd17, -1;
	shr.u64 	%rd22, %rd21, 30;
	add.s64 	%rd23, %rd22, 1;
	min.u64 	%rd6, %rd23, %rd17;
	mov.b64 	%rd135, 0;
$L__BB6_2:
	@%p1 bra 	$L__BB6_30;
	setp.lt.u32 	%p5, %r1, 15;
	mov.b32 	%r423, 0;
	@%p5 bra 	$L__BB6_6;
	mov.u32 	%r420, %r19;
	mov.u32 	%r421, %r18;
$L__BB6_5:
	.pragma "nounroll";
	mov.b32 	%r174, 0;
	st.shared.u32 	[%r420+-8192], %r174;
	st.shared.u32 	[%r420+-7168], %r174;
	st.shared.u32 	[%r420+-6144], %r174;
	st.shared.u32 	[%r420+-5120], %r174;
	st.shared.u32 	[%r420+-4096], %r174;
	st.shared.u32 	[%r420+-3072], %r174;
	st.shared.u32 	[%r420+-2048], %r174;
	st.shared.u32 	[%r420+-1024], %r174;
	st.shared.u32 	[%r420], %r174;
	st.shared.u32 	[%r420+1024], %r174;
	st.shared.u32 	[%r420+2048], %r174;
	st.shared.u32 	[%r420+3072], %r174;
	st.shared.u32 	[%r420+4096], %r174;
	st.shared.u32 	[%r420+5120], %r174;
	st.shared.u32 	[%r420+6144], %r174;
	st.shared.u32 	[%r420+7168], %r174;
	add.s32 	%r421, %r421, 16;
	add.s32 	%r420, %r420, 16384;
	setp.ne.s32 	%p6, %r421, 0;
	mov.u32 	%r423, %r7;
	@%p6 bra 	$L__BB6_5;
$L__BB6_6:
	add.s32 	%r25, %r2, -1;
	setp.eq.s32 	%p7, %r2, 0;
	@%p7 bra 	$L__BB6_16;
	setp.lt.u32 	%p8, %r25, 7;
	@%p8 bra 	$L__BB6_9;
	shl.b32 	%r175, %r423, 10;
	add.s32 	%r176, %r6, %r175;
	mov.b32 	%r177, 0;
	st.shared.u32 	[%r176], %r177;
	st.shared.u32 	[%r176+1024], %r177;
	st.shared.u32 	[%r176+2048], %r177;
	st.shared.u32 	[%r176+3072], %r177;
	st.shared.u32 	[%r176+4096], %r177;
	st.shared.u32 	[%r176+5120], %r177;
	st.shared.u32 	[%r176+6144], %r177;
	st.shared.u32 	[%r176+7168], %r177;
	add.s32 	%r423, %r423, 8;
$L__BB6_9:
	setp.eq.s32 	%p9, %r3, 0;
	@%p9 bra 	$L__BB6_16;
	setp.lt.u32 	%p10, %r4, 3;
	@%p10 bra 	$L__BB6_12;
	shl.b32 	%r178, %r423, 10;
	add.s32 	%r179, %r6, %r178;
	mov.b32 	%r180, 0;
	st.shared.u32 	[%r179], %r180;
	st.shared.u32 	[%r179+1024], %r180;
	st.shared.u32 	[%r179+2048], %r180;
	st.shared.u32 	[%r179+3072], %r180;
	add.s32 	%r423, %r423, 4;
$L__BB6_12:
	setp.eq.s32 	%p11, %r5, 0;
	@%p11 bra 	$L__BB6_16;
	setp.eq.s32 	%p12, %r5, 1;
	shl.b32 	%r181, %r423, 10;
	add.s32 	%r30, %r6, %r181;
	mov.b32 	%r182, 0;
	st.shared.u32 	[%r30], %r182;
	@%p12 bra 	$L__BB6_16;
	setp.eq.s32 	%p13, %r5, 2;
	mov.b32 	%r183, 0;
	st.shared.u32 	[%r30+1024], %r183;
	@%p13 bra 	$L__BB6_16;
	mov.b32 	%r184, 0;
	st.shared.u32 	[%r30+2048], %r184;
$L__BB6_16:
	cvt.u32.u64 	%r185, %rd5;
	setp.gt.u32 	%p14, %r185, 127;
	@%p14 bra 	$L__BB6_30;
	setp.lt.u32 	%p15, %r1, 15;
	mov.b32 	%r427, 0;
	@%p15 bra 	$L__BB6_20;
	mov.b32 	%r425, 0;
$L__BB6_19:
	.pragma "nounroll";
	shl.b32 	%r188, %r425, 10;
	add.s32 	%r189, %r6, %r188;
	mov.b32 	%r190, 0;
	st.shared.u32 	[%r189+512], %r190;
	st.shared.u32 	[%r189+1536], %r190;
	st.shared.u32 	[%r189+2560], %r190;
	st.shared.u32 	[%r189+3584], %r190;
	st.shared.u32 	[%r189+4608], %r190;
	st.shared.u32 	[%r189+5632], %r190;
	st.shared.u32 	[%r189+6656], %r190;
	st.shared.u32 	[%r189+7680], %r190;
	st.shared.u32 	[%r189+8704], %r190;
	st.shared.u32 	[%r189+9728], %r190;
	st.shared.u32 	[%r189+10752], %r190;
	st.shared.u32 	[%r189+11776], %r190;
	st.shared.u32 	[%r189+12800], %r190;
	st.shared.u32 	[%r189+13824], %r190;
	st.shared.u32 	[%r189+14848], %r190;
	st.shared.u32 	[%r189+15872], %r190;
	add.s32 	%r425, %r425, 16;
	setp.ne.s32 	%p16, %r425, %r7;
	mov.u32 	%r427, %r7;
	@%p16 bra 	$L__BB6_19;
$L__BB6_20:
	setp.eq.s32 	%p17, %r2, 0;
	@%p17 bra 	$L__BB6_30;
	setp.lt.u32 	%p18, %r25, 7;
	@%p18 bra 	$L__BB6_23;
	shl.b32 	%r191, %r427, 10;
	add.s32 	%r192, %r6, %r191;
	mov.b32 	%r193, 0;
	st.shared.u32 	[%r192+512], %r193;
	st.shared.u32 	[%r192+1536], %r193;
	st.shared.u32 	[%r192+2560], %r193;
	st.shared.u32 	[%r192+3584], %r193;
	st.shared.u32 	[%r192+4608], %r193;
	st.shared.u32 	[%r192+5632], %r193;
	st.shared.u32 	[%r192+6656], %r193;
	st.shared.u32 	[%r192+7680], %r193;
	add.s32 	%r427, %r427, 8;
$L__BB6_23:
	setp.eq.s32 	%p19, %r3, 0;
	@%p19 bra 	$L__BB6_30;
	setp.lt.u32 	%p20, %r4, 3;
	@%p20 bra 	$L__BB6_26;
	shl.b32 	%r194, %r427, 10;
	add.s32 	%r195, %r6, %r194;
	mov.b32 	%r196, 0;
	st.shared.u32 	[%r195+512], %r196;
	st.shared.u32 	[%r195+1536], %r196;
	st.shared.u32 	[%r195+2560], %r196;
	st.shared.u32 	[%r195+3584], %r196;
	add.s32 	%r427, %r427, 4;
$L__BB6_26:
	setp.eq.s32 	%p21, %r5, 0;
	@%p21 bra 	$L__BB6_30;
	setp.eq.s32 	%p22, %r5, 1;
	shl.b32 	%r197, %r427, 10;
	add.s32 	%r38, %r6, %r197;
	mov.b32 	%r198, 0;
	st.shared.u32 	[%r38+512], %r198;
	@%p22 bra 	$L__BB6_30;
	setp.eq.s32 	%p23, %r5, 2;
	mov.b32 	%r199, 0;
	st.shared.u32 	[%r38+1536], %r199;
	@%p23 bra 	$L__BB6_30;
	mov.b32 	%r200, 0;
	st.shared.u32 	[%r38+2560], %r200;
$L__BB6_30:
	bar.sync 	0;
	bar.sync 	0;
	shl.b64 	%rd8, %rd135, 30;
	sub.s64 	%rd24, %rd17, %rd8;
	min.u64 	%rd9, %rd24, 1073741824;
	setp.le.u64 	%p24, %rd9, %rd3;
	@%p24 bra 	$L__BB6_70;
	mov.u64 	%rd136, %rd3;
$L__BB6_32:
	add.s64 	%rd11, %rd136, %rd8;
	sub.s64 	%rd12, %rd17, %rd11;
	setp.lt.u64 	%p25, %rd12, 2048;
	@%p25 bra 	$L__BB6_34;
	add.s64 	%rd27, %rd11, %rd5;
	shl.b64 	%rd28, %rd27, 2;
	add.s64 	%rd29, %rd1, %rd28;
	ld.global.u32 	%r459, [%rd29];
	ld.global.u32 	%r458, [%rd29+512];
	ld.global.u32 	%r457, [%rd29+1024];
	ld.global.u32 	%r456, [%rd29+1536];
	ld.global.u32 	%r455, [%rd29+2048];
	ld.global.u32 	%r454, [%rd29+2560];
	ld.global.u32 	%r453, [%rd29+3072];
	ld.global.u32 	%r452, [%rd29+3584];
	ld.global.u32 	%r451, [%rd29+4096];
	ld.global.u32 	%r450, [%rd29+4608];
	ld.global.u32 	%r449, [%rd29+5120];
	ld.global.u32 	%r448, [%rd29+5632];
	ld.global.u32 	%r447, [%rd29+6144];
	ld.global.u32 	%r446, [%rd29+6656];
	ld.global.u32 	%r445, [%rd29+7168];
	ld.global.u32 	%r444, [%rd29+7680];
	bra.uni 	$L__BB6_66;
$L__BB6_34:
	cvt.u32.u64 	%r202, %rd5;
	cvt.u32.u64 	%r55, %rd12;
	setp.ge.s32 	%p26, %r202, %r55;
	add.s64 	%rd25, %rd11, %rd5;
	shl.b64 	%rd26, %rd25, 2;
	add.s64 	%rd13, %rd1, %rd26;
	mov.b32 	%r459, -1;
	@%p26 bra 	$L__BB6_36;
	ld.global.u32 	%r459, [%rd13];
$L__BB6_36:
	setp.ge.s32 	%p27, %r8, %r55;
	mov.b32 	%r458, -1;
	@%p27 bra 	$L__BB6_38;
	ld.global.u32 	%r458, [%rd13+512];
$L__BB6_38:
	setp.ge.s32 	%p28, %r9, %r55;
	mov.b32 	%r457, -1;
	@%p28 bra 	$L__BB6_40;
	ld.global.u32 	%r457, [%rd13+1024];
$L__BB6_40:
	setp.ge.s32 	%p29, %r10, %r55;
	mov.b32 	%r456, -1;
	@%p29 bra 	$L__BB6_42;
	ld.global.u32 	%r456, [%rd13+1536];
$L__BB6_42:
	setp.ge.s32 	%p30, %r11, %r55;
	mov.b32 	%r455, -1;
	@%p30 bra 	$L__BB6_44;
	ld.global.u32 	%r455, [%rd13+2048];
$L__BB6_44:
	setp.ge.s32 	%p31, %r12, %r55;
	mov.b32 	%r454, -1;
	@%p31 bra 	$L__BB6_46;
	ld.global.u32 	%r454, [%rd13+2560];
$L__BB6_46:
	setp.ge.s32 	%p32, %r13, %r55;
	mov.b32 	%r453, -1;
	@%p32 bra 	$L__BB6_48;
	ld.global.u32 	%r453, [%rd13+3072];
$L__BB6_48:
	mov.u32 	%r210, %tid.x;
	add.s32 	%r211, %r210, 896;
	setp.ge.s32 	%p33, %r211, %r55;
	mov.b32 	%r452, -1;
	@%p33 bra 	$L__BB6_50;
	ld.global.u32 	%r452, [%rd13+3584];
$L__BB6_50:
	or.b32  	%r214, %r210, 1024;
	setp.ge.s32 	%p34, %r214, %r55;
	mov.b32 	%r451, -1;
	@%p34 bra 	$L__BB6_52;
	ld.global.u32 	%r451, [%rd13+4096];
$L__BB6_52:
	add.s32 	%r217, %r210, 1152;
	setp.ge.s32 	%p35, %r217, %r55;
	mov.b32 	%r450, -1;
	@%p35 bra 	$L__BB6_54;
	ld.global.u32 	%r450, [%rd13+4608];
$L__BB6_54:
	setp.ge.s32 	%p36, %r14, %r55;
	mov.b32 	%r449, -1;
	@%p36 bra 	$L__BB6_56;
	ld.global.u32 	%r449, [%rd13+5120];
$L__BB6_56:
	add.s32 	%r221, %r210, 1408;
	setp.ge.s32 	%p37, %r221, %r55;
	mov.b32 	%r448, -1;
	@%p37 bra 	$L__BB6_58;
	ld.global.u32 	%r448, [%rd13+5632];
$L__BB6_58:
	add.s32 	%r224, %r210, 1536;
	setp.ge.s32 	%p38, %r224, %r55;
	mov.b32 	%r447, -1;
	@%p38 bra 	$L__BB6_60;
	ld.global.u32 	%r447, [%rd13+6144];
$L__BB6_60:
	add.s32 	%r227, %r210, 1664;
	setp.ge.s32 	%p39, %r227, %r55;
	mov.b32 	%r446, -1;
	@%p39 bra 	$L__BB6_62;
	ld.global.u32 	%r446, [%rd13+6656];
$L__BB6_62:
	add.s32 	%r230, %r210, 1792;
	setp.ge.s32 	%p40, %r230, %r55;
	mov.b32 	%r445, -1;
	@%p40 bra 	$L__BB6_64;
	ld.global.u32 	%r445, [%rd13+7168];
$L__BB6_64:
	setp.ge.s32 	%p41, %r15, %r55;
	mov.b32 	%r444, -1;
	@%p41 bra 	$L__BB6_66;
	ld.global.u32 	%r444, [%rd13+7680];
$L__BB6_66:
	setp.le.s32 	%p42, %r159, %r158;
	@%p42 bra 	$L__BB6_69;
	mov.b32 	%r460, 0;
	mov.u32 	%r461, %r158;
$L__BB6_68:
	sub.s32 	%r233, %r159, %r461;
	shl.b32 	%r234, %r460, 10;
	mov.u32 	%r235, _ZZN3cub18CUB_300001_SM_10006detail10radix_sort30DeviceRadixSortHistogramKernelINS1_5radix10policy_hubIjNS0_8NullTypeEyE10Policy1000ELNS0_9SortOrderE0EjyNS1_21identity_decomposer_tEEEvPT2_PKT1_SB_iiT3_E12temp_storage;
	add.s32 	%r236, %r235, %r234;
	min.s32 	%r237, %r233, 8;
	mov.b32 	%r238, -1;
	shl.b32 	%r239, %r238, %r237;
	not.b32 	%r240, %r239;
	shr.u32 	%r241, %r459, %r461;
	and.b32  	%r242, %r241, %r240;
	shl.b32 	%r243, %r242, 2;
	add.s32 	%r244, %r236, %r243;
	atom.shared.add.u32 	%r245, [%r244], 1;
	shr.u32 	%r246, %r458, %r461;
	and.b32  	%r247, %r246, %r240;
	shl.b32 	%r248, %r247, 2;
	add.s32 	%r249, %r236, %r248;
	atom.shared.add.u32 	%r250, [%r249], 1;
	shr.u32 	%r251, %r457, %r461;
	and.b32  	%r252, %r251, %r240;
	shl.b32 	%r253, %r252, 2;
	add.s32 	%r254, %r236, %r253;
	atom.shared.add.u32 	%r255, [%r254], 1;
	shr.u32 	%r256, %r456, %r461;
	and.b32  	%r257, %r256, %r240;
	shl.b32 	%r258, %r257, 2;
	add.s32 	%r259, %r236, %r258;
	atom.shared.add.u32 	%r260, [%r259], 1;
	shr.u32 	%r261, %r455, %r461;
	and.b32  	%r262, %r261, %r240;
	shl.b32 	%r263, %r262, 2;
	add.s32 	%r264, %r236, %r263;
	atom.shared.add.u32 	%r265, [%r264], 1;
	shr.u32 	%r266, %r454, %r461;
	and.b32  	%r267, %r266, %r240;
	shl.b32 	%r268, %r267, 2;
	add.s32 	%r269, %r236, %r268;
	atom.shared.add.u32 	%r270, [%r269], 1;
	shr.u32 	%r271, %r453, %r461;
	and.b32  	%r272, %r271, %r240;
	shl.b32 	%r273, %r272, 2;
	add.s32 	%r274, %r236, %r273;
	atom.shared.add.u32 	%r275, [%r274], 1;
	shr.u32 	%r276, %r452, %r461;
	and.b32  	%r277, %r276, %r240;
	shl.b32 	%r278, %r277, 2;
	add.s32 	%r279, %r236, %r278;
	atom.shared.add.u32 	%r280, [%r279], 1;
	shr.u32 	%r281, %r451, %r461;
	and.b32  	%r282, %r281, %r240;
	shl.b32 	%r283, %r282, 2;
	add.s32 	%r284, %r236, %r283;
	atom.shared.add.u32 	%r285, [%r284], 1;
	shr.u32 	%r286, %r450, %r461;
	and.b32  	%r287, %r286, %r240;
	shl.b32 	%r288, %r287, 2;
	add.s32 	%r289, %r236, %r288;
	atom.shared.add.u32 	%r290, [%r289], 1;
	shr.u32 	%r291, %r449, %r461;
	and.b32  	%r292, %r291, %r240;
	shl.b32 	%r293, %r292, 2;
	add.s32 	%r294, %r236, %r293;
	atom.shared.add.u32 	%r295, [%r294], 1;
	shr.u32 	%r296, %r448, %r461;
	and.b32  	%r297, %r296, %r240;
	shl.b32 	%r298, %r297, 2;
	add.s32 	%r299, %r236, %r298;
	atom.shared.add.u32 	%r300, [%r299], 1;
	shr.u32 	%r301, %r447, %r461;
	and.b32  	%r302, %r301, %r240;
	shl.b32 	%r303, %r302, 2;
	add.s32 	%r304, %r236, %r303;
	atom.shared.add.u32 	%r305, [%r304], 1;
	shr.u32 	%r306, %r446, %r461;
	and.b32  	%r307, %r306, %r240;
	shl.b32 	%r308, %r307, 2;
	add.s32 	%r309, %r236, %r308;
	atom.shared.add.u32 	%r310, [%r309], 1;
	shr.u32 	%r311, %r445, %r461;
	and.b32  	%r312, %r311, %r240;
	shl.b32 	%r313, %r312, 2;
	add.s32 	%r314, %r236, %r313;
	atom.shared.add.u32 	%r315, [%r314], 1;
	shr.u32 	%r316, %r444, %r461;
	and.b32  	%r317, %r316, %r240;
	shl.b32 	%r318, %r317, 2;
	add.s32 	%r319, %r236, %r318;
	atom.shared.add.u32 	%r320, [%r319], 1;
	add.s32 	%r461, %r461, 8;
	add.s32 	%r460, %r460, 1;
	setp.lt.s32 	%p43, %r461, %r159;
	@%p43 bra 	$L__BB6_68;
$L__BB6_69:
	add.s64 	%rd136, %rd136, %rd4;
	setp.lt.u64 	%p44, %rd136, %rd9;
	@%p44 bra 	$L__BB6_32;
$L__BB6_70:
	bar.sync 	0;
	@%p1 bra 	$L__BB6_152;
	setp.lt.u32 	%p45, %r1, 7;
	mov.b32 	%r464, 0;
	@%p45 bra 	$L__BB6_90;
	mov.b32 	%r462, 0;
$L__BB6_73:
	.pragma "nounroll";
	shl.b32 	%r323, %r462, 10;
	add.s32 	%r108, %r6, %r323;
	ld.shared.u32 	%r109, [%r108];
	setp.eq.s32 	%p46, %r109, 0;
	@%p46 bra 	$L__BB6_75;
	cvt.u32.u64 	%r324, %rd5;
	shl.b32 	%r325, %r462, 8;
	add.s32 	%r326, %r325, %r324;
	mul.wide.u32 	%rd30, %r326, 8;
	add.s64 	%rd31, %rd2, %rd30;
	cvt.u64.u32 	%rd32, %r109;
	atom.global.add.u64 	%rd33, [%rd31], %rd32;
$L__BB6_75:
	ld.shared.u32 	%r110, [%r108+1024];
	setp.eq.s32 	%p47, %r110, 0;
	@%p47 bra 	$L__BB6_77;
	cvt.u32.u64 	%r327, %rd5;
	shl.b32 	%r328, %r462, 8;
	add.s32 	%r329, %r328, %r327;
	add.s32 	%r330, %r329, 256;
	mul.wide.u32 	%rd34, %r330, 8;
	add.s64 	%rd35, %rd2, %rd34;
	cvt.u64.u32 	%rd36, %r110;
	atom.global.add.u64 	%rd37, [%rd35], %rd36;
$L__BB6_77:
	ld.shared.u32 	%r111, [%r108+2048];
	setp.eq.s32 	%p48, %r111, 0;
	@%p48 bra 	$L__BB6_79;
	cvt.u32.u64 	%r331, %rd5;
	shl.b32 	%r332, %r462, 8;
	add.s32 	%r333, %r332, %r331;
	add.s32 	%r334, %r333, 512;
	mul.wide.u32 	%rd38, %r334, 8;
	add.s64 	%rd39, %rd2, %rd38;
	cvt.u64.u32 	%rd40, %r111;
	atom.global.add.u64 	%rd41, [%rd39], %rd40;
$L__BB6_79:
	ld.shared.u32 	%r112, [%r108+3072];
	setp.eq.s32 	%p49, %r112, 0;
	@%p49 bra 	$L__BB6_81;
	cvt.u32.u64 	%r335, %rd5;
	shl.b32 	%r336, %r462, 8;
	add.s32 	%r337, %r336, %r335;
	add.s32 	%r338, %r337, 768;
	mul.wide.u32 	%rd42, %r338, 8;
	add.s64 	%rd43, %rd2, %rd42;
	cvt.u64.u32 	%rd44, %r112;
	atom.global.add.u64 	%rd45, [%rd43], %rd44;
$L__BB6_81:
	ld.shared.u32 	%r113, [%r108+4096];
	setp.eq.s32 	%p50, %r113, 0;
	@%p50 bra 	$L__BB6_83;
	cvt.u32.u64 	%r339, %rd5;
	shl.b32 	%r340, %r462, 8;
	add.s32 	%r341, %r340, %r339;
	add.s32 	%r342, %r341, 1024;
	mul.wide.u32 	%rd46, %r342, 8;
	add.s64 	%rd47, %rd2, %rd46;
	cvt.u64.u32 	%rd48, %r113;
	atom.global.add.u64 	%rd49, [%rd47], %rd48;
$L__BB6_83:
	ld.shared.u32 	%r114, [%r108+5120];
	setp.eq.s32 	%p51, %r114, 0;
	@%p51 bra 	$L__BB6_85;
	cvt.u32.u64 	%r343, %rd5;
	shl.b32 	%r344, %r462, 8;
	add.s32 	%r345, %r344, %r343;
	add.s32 	%r346, %r345, 1280;
	mul.wide.u32 	%rd50, %r346, 8;
	add.s64 	%rd51, %rd2, %rd50;
	cvt.u64.u32 	%rd52, %r114;
	atom.global.add.u64 	%rd53, [%rd51], %rd52;
$L__BB6_85:
	ld.shared.u32 	%r115, [%r108+6144];
	setp.eq.s32 	%p52, %r115, 0;
	@%p52 bra 	$L__BB6_87;
	cvt.u32.u64 	%r347, %rd5;
	shl.b32 	%r348, %r462, 8;
	add.s32 	%r349, %r348, %r347;
	add.s32 	%r350, %r349, 1536;
	mul.wide.u32 	%rd54, %r350, 8;
	add.s64 	%rd55, %rd2, %rd54;
	cvt.u64.u32 	%rd56, %r115;
	atom.global.add.u64 	%rd57, [%rd55], %rd56;
$L__BB6_87:
	ld.shared.u32 	%r116, [%r108+7168];
	setp.eq.s32 	%p53, %r116, 0;
	@%p53 bra 	$L__BB6_89;
	cvt.u32.u64 	%r351, %rd5;
	shl.b32 	%r352, %r462, 8;
	add.s32 	%r353, %r352, %r351;
	add.s32 	%r354, %r353, 1792;
	mul.wide.u32 	%rd58, %r354, 8;
	add.s64 	%rd59, %rd2, %rd58;
	cvt.u64.u32 	%rd60, %r116;
	atom.global.add.u64 	%rd61, [%rd59], %rd60;
$L__BB6_89:
	add.s32 	%r462, %r462, 8;
	setp.ne.s32 	%p54, %r462, %r16;
	mov.u32 	%r464, %r16;
	@%p54 bra 	$L__BB6_73;
$L__BB6_90:
	add.s32 	%r119, %r5, -1;
	setp.eq.s32 	%p55, %r3, 0;
	@%p55 bra 	$L__BB6_111;
	setp.lt.u32 	%p56, %r4, 3;
	@%p56 bra 	$L__BB6_101;
	shl.b32 	%r355, %r464, 10;
	add.s32 	%r120, %r6, %r355;
	ld.shared.u32 	%r121, [%r120];
	setp.eq.s32 	%p57, %r121, 0;
	@%p57 bra 	$L__BB6_94;
	cvt.u32.u64 	%r356, %rd5;
	shl.b32 	%r357, %r464, 8;
	add.s32 	%r358, %r357, %r356;
	mul.wide.u32 	%rd62, %r358, 8;
	add.s64 	%rd63, %rd2, %rd62;
	cvt.u64.u32 	%rd64, %r121;
	atom.global.add.u64 	%rd65, [%rd63], %rd64;
$L__BB6_94:
	ld.shared.u32 	%r122, [%r120+1024];
	setp.eq.s32 	%p58, %r122, 0;
	@%p58 bra 	$L__BB6_96;
	cvt.u32.u64 	%r359, %rd5;
	shl.b32 	%r360, %r464, 8;
	add.s32 	%r361, %r360, %r359;
	add.s32 	%r362, %r361, 256;
	mul.wide.u32 	%rd66, %r362, 8;
	add.s64 	%rd67, %rd2, %rd66;
	cvt.u64.u32 	%rd68, %r122;
	atom.global.add.u64 	%rd69, [%rd67], %rd68;
$L__BB6_96:
	ld.shared.u32 	%r123, [%r120+2048];
	setp.eq.s32 	%p59, %r123, 0;
	@%p59 bra 	$L__BB6_98;
	cvt.u32.u64 	%r363, %rd5;
	shl.b32 	%r364, %r464, 8;
	add.s32 	%r365, %r364, %r363;
	add.s32 	%r366, %r365, 512;
	mul.wide.u32 	%rd70, %r366, 8;
	add.s64 	%rd71, %rd2, %rd70;
	cvt.u64.u32 	%rd72, %r123;
	atom.global.add.u64 	%rd73, [%rd71], %rd72;
$L__BB6_98:
	ld.shared.u32 	%r124, [%r120+3072];
	setp.eq.s32 	%p60, %r124, 0;
	@%p60 bra 	$L__BB6_100;
	cvt.u32.u64 	%r367, %rd5;
	shl.b32 	%r368, %r464, 8;
	add.s32 	%r369, %r368, %r367;
	add.s32 	%r370, %r369, 768;
	mul.wide.u32 	%rd74, %r370, 8;
	add.s64 	%rd75, %rd2, %rd74;
	cvt.u64.u32 	%rd76, %r124;
	atom.global.add.u64 	%rd77, [%rd75], %rd76;
$L__BB6_100:
	add.s32 	%r464, %r464, 4;
$L__BB6_101:
	setp.eq.s32 	%p61, %r5, 0;
	@%p61 bra 	$L__BB6_111;
	setp.eq.s32 	%p62, %r119, 0;
	@%p62 bra 	$L__BB6_108;
	shl.b32 	%r371, %r464, 10;
	add.s32 	%r127, %r6, %r371;
	ld.shared.u32 	%r128, [%r127];
	setp.eq.s32 	%p63, %r128, 0;
	@%p63 bra 	$L__BB6_105;
	cvt.u32.u64 	%r372, %rd5;
	shl.b32 	%r373, %r464, 8;
	add.s32 	%r374, %r373, %r372;
	mul.wide.u32 	%rd78, %r374, 8;
	add.s64 	%rd79, %rd2, %rd78;
	cvt.u64.u32 	%rd80, %r128;
	atom.global.add.u64 	%rd81, [%rd79], %rd80;
$L__BB6_105:
	ld.shared.u32 	%r129, [%r127+1024];
	setp.eq.s32 	%p64, %r129, 0;
	@%p64 bra 	$L__BB6_107;
	cvt.u32.u64 	%r375, %rd5;
	shl.b32 	%r376, %r464, 8;
	add.s32 	%r377, %r376, %r375;
	add.s32 	%r378, %r377, 256;
	mul.wide.u32 	%rd82, %r378, 8;
	add.s64 	%rd83, %rd2, %rd82;
	cvt.u64.u32 	%rd84, %r129;
	atom.global.add.u64 	%rd85, [%rd83], %rd84;
$L__BB6_107:
	add.s32 	%r464, %r464, 2;
$L__BB6_108:
	setp.eq.s32 	%p65, %r17, 0;
	@%p65 bra 	$L__BB6_111;
	shl.b32 	%r379, %r464, 10;
	add.s32 	%r380, %r6, %r379;
	ld.shared.u32 	%r132, [%r380];
	setp.eq.s32 	%p66, %r132, 0;
	@%p66 bra 	$L__BB6_111;
	cvt.u32.u64 	%r381, %rd5;
	shl.b32 	%r382, %r464, 8;
	add.s32 	%r383, %r382, %r381;
	mul.wide.u32 	%rd86, %r383, 8;
	add.s64 	%rd87, %rd2, %rd86;
	cvt.u64.u32 	%rd88, %r132;
	atom.global.add.u64 	%rd89, [%rd87], %rd88;
$L__BB6_111:
	cvt.u32.u64 	%r384, %rd5;
	setp.gt.u32 	%p67, %r384, 127;
	@%p67 bra 	$L__BB6_152;
	setp.lt.u32 	%p68, %r1, 7;
	mov.b32 	%r468, 0;
	@%p68 bra 	$L__BB6_131;
	mov.b32 	%r466, 0;
$L__BB6_114:
	.pragma "nounroll";
	shl.b32 	%r388, %r466, 10;
	add.s32 	%r134, %r6, %r388;
	ld.shared.u32 	%r135, [%r134+512];
	setp.eq.s32 	%p69, %r135, 0;
	shl.b32 	%r389, %r466, 8;
	add.s32 	%r390, %r389, %r384;
	mul.wide.u32 	%rd90, %r390, 8;
	add.s64 	%rd15, %rd2, %rd90;
	@%p69 bra 	$L__BB6_116;
	cvt.u64.u32 	%rd91, %r135;
	atom.global.add.u64 	%rd92, [%rd15+1024], %rd91;
$L__BB6_116:
	ld.shared.u32 	%r136, [%r134+1536];
	setp.eq.s32 	%p70, %r136, 0;
	@%p70 bra 	$L__BB6_118;
	cvt.u64.u32 	%rd93, %r136;
	atom.global.add.u64 	%rd94, [%rd15+3072], %rd93;
$L__BB6_118:
	ld.shared.u32 	%r137, [%r134+2560];
	setp.eq.s32 	%p71, %r137, 0;
	@%p71 bra 	$L__BB6_120;
	cvt.u64.u32 	%rd95, %r137;
	atom.global.add.u64 	%rd96, [%rd15+5120], %rd95;
$L__BB6_120:
	ld.shared.u32 	%r138, [%r134+3584];
	setp.eq.s32 	%p72, %r138, 0;
	@%p72 bra 	$L__BB6_122;
	cvt.u64.u32 	%rd97, %r138;
	atom.global.add.u64 	%rd98, [%rd15+7168], %rd97;
$L__BB6_122:
	ld.shared.u32 	%r139, [%r134+4608];
	setp.eq.s32 	%p73, %r139, 0;
	@%p73 bra 	$L__BB6_124;
	cvt.u64.u32 	%rd99, %r139;
	atom.global.add.u64 	%rd100, [%rd15+9216], %rd99;
$L__BB6_124:
	ld.shared.u32 	%r140, [%r134+5632];
	setp.eq.s32 	%p74, %r140, 0;
	@%p74 bra 	$L__BB6_126;
	cvt.u64.u32 	%rd101, %r140;
	atom.global.add.u64 	%rd102, [%rd15+11264], %rd101;
$L__BB6_126:
	ld.shared.u32 	%r141, [%r134+6656];
	setp.eq.s32 	%p75, %r141, 0;
	@%p75 bra 	$L__BB6_128;
	cvt.u64.u32 	%rd103, %r141;
	atom.global.add.u64 	%rd104, [%rd15+13312], %rd103;
$L__BB6_128:
	ld.shared.u32 	%r142, [%r134+7680];
	setp.eq.s32 	%p76, %r142, 0;
	@%p76 bra 	$L__BB6_130;
	cvt.u64.u32 	%rd105, %r142;
	atom.global.add.u64 	%rd106, [%rd15+15360], %rd105;
$L__BB6_130:
	add.s32 	%r466, %r466, 8;
	setp.ne.s32 	%p77, %r466, %r16;
	mov.u32 	%r468, %r16;
	@%p77 bra 	$L__BB6_114;
$L__BB6_131:
	setp.eq.s32 	%p78, %r3, 0;
	@%p78 bra 	$L__BB6_152;
	setp.lt.u32 	%p79, %r4, 3;
	@%p79 bra 	$L__BB6_142;
	shl.b32 	%r391, %r468, 10;
	add.s32 	%r145, %r6, %r391;
	ld.shared.u32 	%r146, [%r145+512];
	setp.eq.s32 	%p80, %r146, 0;
	@%p80 bra 	$L__BB6_135;
	shl.b32 	%r393, %r468, 8;
	add.s32 	%r394, %r393, %r384;
	mul.wide.u32 	%rd107, %r394, 8;
	add.s64 	%rd108, %rd2, %rd107;
	cvt.u64.u32 	%rd109, %r146;
	atom.global.add.u64 	%rd110, [%rd108+1024], %rd109;
$L__BB6_135:
	ld.shared.u32 	%r147, [%r145+1536];
	setp.eq.s32 	%p81, %r147, 0;
	@%p81 bra 	$L__BB6_137;
	shl.b32 	%r396, %r468, 8;
	add.s32 	%r397, %r396, %r384;
	add.s32 	%r398, %r397, 256;
	mul.wide.u32 	%rd111, %r398, 8;
	add.s64 	%rd112, %rd2, %rd111;
	cvt.u64.u32 	%rd113, %r147;
	atom.global.add.u64 	%rd114, [%rd112+1024], %rd113;
$L__BB6_137:
	ld.shared.u32 	%r148, [%r145+2560];
	setp.eq.s32 	%p82, %r148, 0;
	@%p82 bra 	$L__BB6_139;
	shl.b32 	%r400, %r468, 8;
	add.s32 	%r401, %r400, %r384;
	add.s32 	%r402, %r401, 512;
	mul.wide.u32 	%rd115, %r402, 8;
	add.s64 	%rd116, %rd2, %rd115;
	cvt.u64.u32 	%rd117, %r148;
	atom.global.add.u64 	%rd118, [%rd116+1024], %rd117;
$L__BB6_139:
	ld.shared.u32 	%r149, [%r145+3584];
	setp.eq.s32 	%p83, %r149, 0;
	@%p83 bra 	$L__BB6_141;
	shl.b32 	%r404, %r468, 8;
	add.s32 	%r405, %r404, %r384;
	add.s32 	%r406, %r405, 768;
	mul.wide.u32 	%rd119, %r406, 8;
	add.s64 	%rd120, %rd2, %rd119;
	cvt.u64.u32 	%rd121, %r149;
	atom.global.add.u64 	%rd122, [%rd120+1024], %rd121;
$L__BB6_141:
	add.s32 	%r468, %r468, 4;
$L__BB6_142:
	setp.eq.s32 	%p84, %r5, 0;
	@%p84 bra 	$L__BB6_152;
	setp.eq.s32 	%p85, %r119, 0;
	@%p85 bra 	$L__BB6_149;
	shl.b32 	%r407, %r468, 10;
	add.s32 	%r152, %r6, %r407;
	ld.shared.u32 	%r153, [%r152+512];
	setp.eq.s32 	%p86, %r153, 0;
	@%p86 bra 	$L__BB6_146;
	shl.b32 	%r409, %r468, 8;
	add.s32 	%r410, %r409, %r384;
	mul.wide.u32 	%rd123, %r410, 8;
	add.s64 	%rd124, %rd2, %rd123;
	cvt.u64.u32 	%rd125, %r153;
	atom.global.add.u64 	%rd126, [%rd124+1024], %rd125;
$L__BB6_146:
	ld.shared.u32 	%r154, [%r152+1536];
	setp.eq.s32 	%p87, %r154, 0;
	@%p87 bra 	$L__BB6_148;
	shl.b32 	%r412, %r468, 8;
	add.s32 	%r413, %r412, %r384;
	add.s32 	%r414, %r413, 256;
	mul.wide.u32 	%rd127, %r414, 8;
	add.s64 	%rd128, %rd2, %rd127;
	cvt.u64.u32 	%rd129, %r154;
	atom.global.add.u64 	%rd130, [%rd128+1024], %rd129;
$L__BB6_148:
	add.s32 	%r468, %r468, 2;
$L__BB6_149:
	setp.eq.s32 	%p88, %r17, 0;
	@%p88 bra 	$L__BB6_152;
	shl.b32 	%r415, %r468, 10;
	add.s32 	%r416, %r6, %r415;
	ld.shared.u32 	%r157, [%r416+512];
	setp.eq.s32 	%p89, %r157, 0;
	@%p89 bra 	$L__BB6_152;
	shl.b32 	%r418, %r468, 8;
	add.s32 	%r419, %r418, %r384;
	mul.wide.u32 	%rd131, %r419, 8;
	add.s64 	%rd132, %rd2, %rd131;
	cvt.u64.u32 	%rd133, %r157;
	atom.global.add.u64 	%rd134, [%rd132+1024], %rd133;
$L__BB6_152:
	bar.sync 	0;
	add.s64 	%rd135, %rd135, 1;
	setp.ne.s64 	%p90, %rd135, %rd6;
	@%p90 bra 	$L__BB6_2;
$L__BB6_153:
	ret;

}
	// .globl	_ZN3cub18CUB_300001_SM_10006detail10radix_sort33DeviceRadixSortExclusiveSumKernelINS1_5radix10policy_hubIjNS0_8NullTypeEyE10Policy1000EyEEvPT0_
.visible .entry _ZN3cub18CUB_300001_SM_10006detail10radix_sort33DeviceRadixSortExclusiveSumKernelINS1_5radix10policy_hubIjNS0_8NullTypeEyE10Policy1000EyEEvPT0_(
	.param .u64 .ptr .align 1 _ZN3cub18CUB_300001_SM_10006detail10radix_sort33DeviceRadixSortExclusiveSumKernelINS1_5radix10policy_hubIjNS0_8NullTypeEyE10Policy1000EyEEvPT0__param_0
)
{
	.reg .pred 	%p<4>;
	.reg .b32 	%r<28>;
	.reg .b64 	%rd<54>;
	// demoted variable
	.shared .align 16 .b8 _ZZN3cub18CUB_300001_SM_10006detail10radix_sort33DeviceRadixSortExclusiveSumKernelINS1_5radix10policy_hubIjNS0_8NullTypeEyE10Policy1000EyEEvPT0_E12temp_storage[2336];
	ld.param.u64 	%rd5, [_ZN3cub18CUB_300001_SM_10006detail10radix_sort33DeviceRadixSortExclusiveSumKernelINS1_5radix10policy_hubIjNS0_8NullTypeEyE10Policy1000EyEEvPT0__param_0];
	cvta.to.global.u64 	%rd6, %rd5;
	mov.u32 	%r3, %ctaid.x;
	shl.b32 	%r4, %r3, 8;
	mov.u32 	%r1, %tid.x;
	setp.gt.u32 	%p1, %r1, 255;
	add.s32 	%r5, %r4, %r1;
	mul.wide.s32 	%rd7, %r5, 8;
	add.s64 	%rd1, %rd6, %rd7;
	@%p1 bra 	$L__BB7_2;
	ld.global.u64 	%rd53, [%rd1];
$L__BB7_2:
	shr.u32 	%r6, %r1, 3;
	add.s32 	%r7, %r6, %r1;
	shl.b32 	%r8, %r7, 3;
	mov.u32 	%r9, _ZZN3cub18CUB_300001_SM_10006detail10radix_sort33DeviceRadixSortExclusiveSumKernelINS1_5radix10policy_hubIjNS0_8NullTypeEyE10Policy1000EyEEvPT0_E12temp_storage;
	add.s32 	%r10, %r9, %r8;
	add.s32 	%r2, %r10, 16;
	st.shared.u64 	[%r10+16], %rd53;
	bar.sync 	0;
	setp.gt.u32 	%p2, %r1, 31;
	@%p2 bra 	$L__BB7_4;
	mad.lo.s32 	%r27, %r1, 72, %r9;
	ld.shared.u64 	%rd23, [%r27+16];
	ld.shared.u64 	%rd24, [%r27+24];
	ld.shared.u64 	%rd25, [%r27+32];
	ld.shared.u64 	%rd26, [%r27+40];
	ld.shared.u64 	%rd27, [%r27+48];
	ld.shared.u64 	%rd28, [%r27+56];
	ld.shared.u64 	%rd29, [%r27+64];
	ld.shared.u64 	%rd30, [%r27+72];
	add.s64 	%rd31, %rd24, %rd23;
	add.s64 	%rd32, %rd31, %rd25;
	add.s64 	%rd33, %rd32, %rd26;
	add.s64 	%rd34, %rd33, %rd27;
	add.s64 	%rd35, %rd34, %rd28;
	add.s64 	%rd36, %rd35, %rd29;
	add.s64 	%rd10, %rd36, %rd30;
	mov.b32 	%r11, 1;
	mov.b32 	%r24, 0;
	mov.b32 	%r25, -1;
	// begin inline asm
	{  .reg .u64 r0;  .reg .u32 lo;  .reg .u32 hi;  .reg .pred p;  mov.b64 {lo, hi}, %rd10;  shfl.sync.up.b32 lo|p, lo, %r11, %r24, %r25;  shfl.sync.up.b32 hi|p, hi, %r11, %r24, %r25;  mov.b64 r0, {lo, hi};  @p add.u64 r0, r0, %rd10;  mov.u64 %rd8, r0;}
	// end inline asm
	mov.b32 	%r14, 2;
	// begin inline asm
	{  .reg .u64 r0;  .reg .u32 lo;  .reg .u32 hi;  .reg .pred p;  mov.b64 {lo, hi}, %rd8;  shfl.sync.up.b32 lo|p, lo, %r14, %r24, %r25;  shfl.sync.up.b32 hi|p, hi, %r14, %r24, %r25;  mov.b64 r0, {lo, hi};  @p add.u64 r0, r0, %rd8;  mov.u64 %rd11, r0;}
	// end inline asm
	mov.b32 	%r17, 4;
	// begin inline asm
	{  .reg .u64 r0;  .reg .u32 lo;  .reg .u32 hi;  .reg .pred p;  mov.b64 {lo, hi}, %rd11;  shfl.sync.up.b32 lo|p, lo, %r17, %r24, %r25;  shfl.sync.up.b32 hi|p, hi, %r17, %r24, %r25;  mov.b64 r0, {lo, hi};  @p add.u64 r0, r0, %rd11;  mov.u64 %rd14, r0;}
	// end inline asm
	mov.b32 	%r20, 8;
	// begin inline asm
	{  .reg .u64 r0;  .reg .u32 lo;  .reg .u32 hi;  .reg .pred p;  mov.b64 {lo, hi}, %rd14;  shfl.sync.up.b32 lo|p, lo, %r20, %r24, %r25;  shfl.sync.up.b32 hi|p, hi, %r20, %r24, %r25;  mov.b64 r0, {lo, hi};  @p add.u64 r0, r0, %rd14;  mov.u64 %rd17, r0;}
	// end inline asm
	mov.b32 	%r23, 16;
	// begin inline asm
	{  .reg .u64 r0;  .reg .u32 lo;  .reg .u32 hi;  .reg .pred p;  mov.b64 {lo, hi}, %rd17;  shfl.sync.up.b32 lo|p, lo, %r23, %r24, %r25;  shfl.sync.up.b32 hi|p, hi, %r23, %r24, %r25;  mov.b64 r0, {lo, hi};  @p add.u64 r0, r0, %rd17;  mov.u64 %rd20, r0;}
	// end inline asm
	sub.s64 	%rd37, %rd20, %rd10;
	ld.shared.u64 	%rd38, [%r27+16];
	ld.shared.u64 	%rd39, [%r27+24];
	ld.shared.u64 	%rd40, [%r27+32];
	ld.shared.u64 	%rd41, [%r27+40];
	ld.shared.u64 	%rd42, [%r27+48];
	ld.shared.u64 	%rd43, [%r27+56];
	ld.shared.u64 	%rd44, [%r27+64];
	add.s64 	%rd45, %rd38, %rd37;
	add.s64 	%rd46, %rd39, %rd45;
	add.s64 	%rd47, %rd40, %rd46;
	add.s64 	%rd48, %rd41, %rd47;
	add.s64 	%rd49, %rd42, %rd48;
	add.s64 	%rd50, %rd43, %rd49;
	add.s64 	%rd51, %rd44, %rd50;
	st.shared.u64 	[%r27+16], %rd37;
	st.shared.u64 	[%r27+24], %rd45;
	st.shared.u64 	[%r27+32], %rd46;
	st.shared.u64 	[%r27+40], %rd47;
	st.shared.u64 	[%r27+48], %rd48;
	st.shared.u64 	[%r27+56], %rd49;
	st.shared.u64 	[%r27+64], %rd50;
	st.shared.u64 	[%r27+72], %rd51;
$L__BB7_4:
	setp.gt.u32 	%p3, %r1, 255;
	bar.sync 	0;
	@%p3 bra 	$L__BB7_6;
	ld.shared.u64 	%rd52, [%r2];
	st.global.u64 	[%rd1], %rd52;
$L__BB7_6:
	ret;

}
	// .globl	_ZN3cub18CUB_300001_SM_10006detail10radix_sort29DeviceRadixSortOnesweepKernelINS1_5radix10policy_hubIjNS0_8NullTypeEyE10Policy1000ELNS0_9SortOrderE0EjS6_yiiNS1_21identity_decomposer_tEEEvPT5_SC_PT3_PKSD_PT1_PKSH_PT2_PKSL_T4_iiT6_
.visible .entry _ZN3cub18CUB_300001_SM_10006detail10radix_sort29DeviceRadixSortOnesweepKernelINS1_5radix10policy_hubIjNS0_8NullTypeEyE10Policy1000ELNS0_9SortOrderE0EjS6_yiiNS1_21identity_decomposer_tEEEvPT5_SC_PT3_PKSD_PT1_PKSH_PT2_PKSL_T4_iiT6_(
	.param .u64 .ptr .align 1 _ZN3cub18CUB_300001_SM_10006detail10radix_sort29DeviceRadixSortOnesweepKernelINS1_5radix10policy_hubIjNS0_8NullTypeEyE10Policy1000ELNS0_9SortOrderE0EjS6_yiiNS1_21identity_decomposer_tEEEvPT5_SC_PT3_PKSD_PT1_PKSH_PT2_PKSL_T4_iiT6__param_0,
	.param .u64 .ptr .align 1 _ZN3cub18CUB_300001_SM_10006detail10radix_sort29DeviceRadixSortOnesweepKernelINS1_5radix10policy_hubIjNS0_8NullTypeEyE10Policy1000ELNS0_9SortOrderE0EjS6_yiiNS1_21identity_decomposer_tEEEvPT5_SC_PT3_PKSD_PT1_PKSH_PT2_PKSL_T4_iiT6__param_1,
	.param .u64 .ptr .align 1 _ZN3cub18CUB_300001_SM_10006detail10radix_sort29DeviceRadixSortOnesweepKernelINS1_5radix10policy_hubIjNS0_8NullTypeEyE10Policy1000ELNS0_9SortOrderE0EjS6_yiiNS1_21identity_decomposer_tEEEvPT5_SC_PT3_PKSD_PT1_PKSH_PT2_PKSL_T4_iiT6__param_2,
	.param .u64 .ptr .align 1 _ZN3cub18CUB_300001_SM_10006detail10radix_sort29DeviceRadixSortOnesweepKernelINS1_5radix10policy_hubIjNS0_8NullTypeEyE10Policy1000ELNS0_9SortOrderE0EjS6_yiiNS1_21identity_decomposer_tEEEvPT5_SC_PT3_PKSD_PT1_PKSH_PT2_PKSL_T4_iiT6__param_3,
	.param .u64 .ptr .align 1 _ZN3cub18CUB_300001_SM_10006detail10radix_sort29DeviceRadixSortOnesweepKernelINS1_5radix10policy_hubIjNS0_8NullTypeEyE10Policy1000ELNS0_9SortOrderE0EjS6_yiiNS1_21identity_decomposer_tEEEvPT5_SC_PT3_PKSD_PT1_PKSH_PT2_PKSL_T4_iiT6__param_4,
	.param .u64 .ptr .align 1 _ZN3cub18CUB_300001_SM_10006detail10radix_sort29DeviceRadixSortOnesweepKernelINS1_5radix10policy_hubIjNS0_8NullTypeEyE10Policy1000ELNS0_9SortOrderE0EjS6_yiiNS1_21identity_decomposer_tEEEvPT5_SC_PT3_PKSD_PT1_PKSH_PT2_PKSL_T4_iiT6__param_5,
	.param .u64 .ptr .align 1 _ZN3cub18CUB_300001_SM_10006detail10radix_sort29DeviceRadixSortOnesweepKernelINS1_5radix10policy_hubIjNS0_8NullTypeEyE10Policy1000ELNS0_9SortOrderE0EjS6_yiiNS1_21identity_decomposer_tEEEvPT5_SC_PT3_PKSD_PT1_PKSH_PT2_PKSL_T4_iiT6__param_6,
	.param .u64 .ptr .align 1 _ZN3cub18CUB_300001_SM_10006detail10radix_sort29DeviceRadixSortOnesweepKernelINS1_5radix10policy_hubIjNS0_8NullTypeEyE10Policy1000ELNS0_9SortOrderE0EjS6_yiiNS1_21identity_decomposer_tEEEvPT5_SC_PT3_PKSD_PT1_PKSH_PT2_PKSL_T4_iiT6__param_7,
	.param .u32 _ZN3cub18CUB_300001_SM_10006detail10radix_sort29DeviceRadixSortOnesweepKernelINS1_5radix10policy_hubIjNS0_8NullTypeEyE10Policy1000ELNS0_9SortOrderE0EjS6_yiiNS1_21identity_decomposer_tEEEvPT5_SC_PT3_PKSD_PT1_PKSH_PT2_PKSL_T4_iiT6__param_8,
	.param .u32 _ZN3cub18CUB_300001_SM_10006detail10radix_sort29DeviceRadixSortOnesweepKernelINS1_5radix10policy_hubIjNS0_8NullTypeEyE10Policy1000ELNS0_9SortOrderE0EjS6_yiiNS1_21identity_decomposer_tEEEvPT5_SC_PT3_PKSD_PT1_PKSH_PT2_PKSL_T4_iiT6__param_9,
	.param .u32 _ZN3cub18CUB_300001_SM_10006detail10radix_sort29DeviceRadixSortOnesweepKernelINS1_5radix10policy_hubIjNS0_8NullTypeEyE10Policy1000ELNS0_9SortOrderE0EjS6_yiiNS1_21identity_decomposer_tEEEvPT5_SC_PT3_PKSD_PT1_PKSH_PT2_PKSL_T4_iiT6__param_10,
	.param .align 1 .b8 _ZN3cub18CUB_300001_SM_10006detail10radix_sort29DeviceRadixSortOnesweepKernelINS1_5radix10policy_hubIjNS0_8NullTypeEyE10Policy1000ELNS0_9SortOrderE0EjS6_yiiNS1_21identity_decomposer_tEEEvPT5_SC_PT3_PKSD_PT1_PKSH_PT2_PKSL_T4_iiT6__param_11[1]
)
.maxntid 384
{
	.reg .pred 	%p<143>;
	.reg .b32 	%r<1708>;
	.reg .b64 	%rd<242>;
	// demoted variable
	.shared .align 16 .b8 _ZZN3cub18CUB_300001_SM_10006detail10radix_sort29DeviceRadixSortOnesweepKernelINS1_5radix10policy_hubIjNS0_8NullTypeEyE10Policy1000ELNS0_9SortOrderE0EjS6_yiiNS1_21identity_decomposer_tEEEvPT5_SC_PT3_PKSD_PT1_PKSH_PT2_PKSL_T4_iiT6_E1s[31232];
	ld.param.u64 	%rd18, [_ZN3cub18CUB_300001_SM_10006detail10radix_sort29DeviceRadixSortOnesweepKernelINS1_5radix10policy_hubIjNS0_8NullTypeEyE10Policy1000ELNS0_9SortOrderE0EjS6_yiiNS1_21identity_decomposer_tEEEvPT5_SC_PT3_PKSD_PT1_PKSH_PT2_PKSL_T4_iiT6__param_1];
	ld.param.u64 	%rd22, [_ZN3cub18CUB_300001_SM_10006detail10radix_sort29DeviceRadixSortOnesweepKernelINS1_5radix10policy_hubIjNS0_8NullTypeEyE10Policy1000ELNS0_9SortOrderE0EjS6_yiiNS1_21identity_decomposer_tEEEvPT5_SC_PT3_PKSD_PT1_PKSH_PT2_PKSL_T4_iiT6__param_5];
	ld.param.u32 	%r247, [_ZN3cub18CUB_300001_SM_10006detail10radix_sort29DeviceRadixSortOnesweepKernelINS1_5radix10policy_hubIjNS0_8NullTypeEyE10Policy1000ELNS0_9SortOrderE0EjS6_yiiNS1_21identity_decomposer_tEEEvPT5_SC_PT3_PKSD_PT1_PKSH_PT2_PKSL_T4_iiT6__param_10];
	cvta.to.global.u64 	%rd1, %rd22;
	mov.u32 	%r1, %tid.x;
	shr.u32 	%r2, %r1, 5;
	// begin inline asm
	mov.u32 %r248, %laneid;
	// end inline asm
	setp.ne.s32 	%p1, %r1, 0;
	@%p1 bra 	$L__BB8_2;
	cvta.to.global.u64 	%rd23, %rd18;
	atom.global.add.u32 	%r249, [%rd23], 1;
	st.shared.u32 	[_ZZN3cub18CUB_300001_SM_10006detail10radix_sort29DeviceRadixSortOnesweepKernelINS1_5radix10policy_hubIjNS0_8NullTypeEyE10Policy1000ELNS0_9SortOrderE0EjS6_yiiNS1_21identity_decomposer_tEEEvPT5_SC_PT3_PKSD_PT1_PKSH_PT2_PKSL_T4_iiT6_E1s+29184], %r249;
$L__BB8_2:
	ld.param.u32 	%r1582, [_ZN3cub18CUB_300001_SM_10006detail10radix_sort29DeviceRadixSortOnesweepKernelINS1_5radix10policy_hubIjNS0_8NullTypeEyE10Policy1000ELNS0_9SortOrderE0EjS6_yiiNS1_21identity_decomposer_tEEEvPT5_SC_PT3_PKSD_PT1_PKSH_PT2_PKSL_T4_iiT6__param_8];
	bar.sync 	0;
	ld.shared.u32 	%r4, [_ZZN3cub18CUB_300001_SM_10006detail10radix_sort29DeviceRadixSortOnesweepKernelINS1_5radix10policy_hubIjNS0_8NullTypeEyE10Policy1000ELNS0_9SortOrderE0EjS6_yiiNS1_21identity_decomposer_tEEEvPT5_SC_PT3_PKSD_PT1_PKSH_PT2_PKSL_T4_iiT6_E1s+29184];
	mul.lo.s32 	%r250, %r4, 7296;
	add.s32 	%r251, %r250, 7296;
	setp.gt.s32 	%p2, %r251, %r1582;
	cvt.s64.s32 	%rd2, %r250;
	@%p2 bra 	$L__BB8_4;
	and.b32  	%r252, %r1, 31;
	and.b32  	%r253, %r1, 992;
	mul.lo.s32 	%r254, %r253, 19;
	or.b32  	%r255, %r254, %r252;
	cvt.u64.u32 	%rd24, %r255;
	add.s64 	%rd25, %rd24, %rd2;
	shl.b64 	%rd26, %rd25, 2;
	add.s64 	%rd27, %rd1, %rd26;
	ld.global.u32 	%r1653, [%rd27];
	ld.global.u32 	%r1654, [%rd27+128];
	ld.global.u32 	%r1655, [%rd27+256];
	ld.global.u32 	%r1656, [%rd27+384];
	ld.global.u32 	%r1657, [%rd27+512];
	ld.global.u32 	%r1658, [%rd27+640];
	ld.global.u32 	%r1659, [%rd27+768];
	ld.global.u32 	%r1660, [%rd27+896];
	ld.global.u32 	%r1661, [%rd27+1024];
	ld.global.u32 	%r1662, [%rd27+1152];
	ld.global.u32 	%r1663, [%rd27+1280];
	ld.global.u32 	%r1664, [%rd27+1408];
	ld.global.u32 	%r1665, [%rd27+1536];
	ld.global.u32 	%r1666, [%rd27+1664];
	ld.global.u32 	%r1667, [%rd27+1792];
	ld.global.u32 	%r1668, [%rd27+1920];
	ld.global.u32 	%r1669, [%rd27+2048];
	ld.global.u32 	%r1670, [%rd27+2176];
	ld.global.u32 	%r1671, [%rd27+2304];
	bra.uni 	$L__BB8_42;
$L__BB8_4:
	ld.param.u32 	%r1583, [_ZN3cub18CUB_300001_SM_10006detail10radix_sort29DeviceRadixSortOnesweepKernelINS1_5radix10policy_hubIjNS0_8NullTypeEyE10Policy1000ELNS0_9SortOrderE0EjS6_yiiNS1_21identity_decomposer_tEEEvPT5_SC_PT3_PKSD_PT1_PKSH_PT2_PKSL_T4_iiT6__param_8];
	cvt.u32.u64 	%r257, %rd2;
	sub.s32 	%r24, %r1583, %r257;
	and.b32  	%r258, %r1, 31;
	and.b32  	%r259, %r1, 992;
	mul.lo.s32 	%r260, %r259, 19;
	or.b32  	%r25, %r260, %r258;
	setp.ge.s32 	%p3, %r25, %r24;
	cvt.u64.u32 	%rd28, %r25;
	add.s64 	%rd29, %rd28, %rd2;
	shl.b64 	%rd30, %rd29, 2;
	add.s64 	%rd3, %rd1, %rd30;
	mov.b32 	%r1653, -1;
	@%p3 bra 	$L__BB8_6;
	ld.global.u32 	%r1653, [%rd3];
$L__BB8_6:
	add.s32 	%r262, %r25, 32;
	setp.ge.s32 	%p4, %r262, %r24;
	mov.b32 	%r1654, -1;
	@%p4 bra 	$L__BB8_8;
	ld.global.u32 	%r1654, [%rd3+128];
$L__BB8_8:
	add.s32 	%r264, %r25, 64;
	setp.ge.s32 	%p5, %r264, %r24;
	mov.b32 	%r1655, -1;
	@%p5 bra 	$L__BB8_10;
	ld.global.u32 	%r1655, [%rd3+256];
$L__BB8_10:
	add.s32 	%r266, %r25, 96;
	setp.ge.s32 	%p6, %r266, %r24;
	mov.b32 	%r1656, -1;
	@%p6 bra 	$L__BB8_12;
	ld.global.u32 	%r1656, [%rd3+384];
$L__BB8_12:
	add.s32 	%r268, %r25, 128;
	setp.ge.s32 	%p7, %r268, %r24;
	mov.b32 	%r1657, -1;
	@%p7 bra 	$L__BB8_14;
	ld.global.u32 	%r1657, [%rd3+512];
$L__BB8_14:
	add.s32 	%r270, %r25, 160;
	setp.ge.s32 	%p8, %r270, %r24;
	mov.b32 	%r1658, -1;
	@%p8 bra 	$L__BB8_16;
	ld.global.u32 	%r1658, [%rd3+640];
$L__BB8_16:
	add.s32 	%r272, %r25, 192;
	setp.ge.s32 	%p9, %r272, %r24;
	mov.b32 	%r1659, -1;
	@%p9 bra 	$L__BB8_18;
	ld.global.u32 	%r1659, [%rd3+768];
$L__BB8_18:
	add.s32 	%r274, %r25, 224;
	setp.ge.s32 	%p10, %r274, %r24;
	mov.b32 	%r1660, -1;
	@%p10 bra 	$L__BB8_20;
	ld.global.u32 	%r1660, [%rd3+896];
$L__BB8_20:
	add.s32 	%r276, %r25, 256;
	setp.ge.s32 	%p11, %r276, %r24;
	mov.b32 	%r1661, -1;
	@%p11 bra 	$L__BB8_22;
	ld.global.u32 	%r1661, [%rd3+1024];
$L__BB8_22:
	add.s32 	%r278, %r25, 288;
	setp.ge.s32 	%p12, %r278, %r24;
	mov.b32 	%r1662, -1;
	@%p12 bra 	$L__BB8_24;
	ld.global.u32 	%r1662, [%rd3+1152];
$L__BB8_24:
	add.s32 	%r280, %r25, 320;
	setp.ge.s32 	%p13, %r280, %r24;
	mov.b32 	%r1663, -1;
	@%p13 bra 	$L__BB8_26;
	ld.global.u32 	%r1663, [%rd3+1280];
$L__BB8_26:
	add.s32 	%r282, %r25, 352;
	setp.ge.s32 	%p14, %r282, %r24;
	mov.b32 	%r1664, -1;
	@%p14 bra 	$L__BB8_28;
	ld.global.u32 	%r1664, [%rd3+1408];
$L__BB8_28:
	add.s32 	%r284, %r25, 384;
	setp.ge.s32 	%p15, %r284, %r24;
	mov.b32 	%r1665, -1;
	@%p15 bra 	$L__BB8_30;
	ld.global.u32 	%r1665, [%rd3+1536];
$L__BB8_30:
	add.s32 	%r286, %r25, 416;
	setp.ge.s32 	%p16, %r286, %r24;
	mov.b32 	%r1666, -1;
	@%p16 bra 	$L__BB8_32;
	ld.global.u32 	%r1666, [%rd3+1664];
$L__BB8_32:
	add.s32 	%r288, %r25, 448;
	setp.ge.s32 	%p17, %r288, %r24;
	mov.b32 	%r1667, -1;
	@%p17 bra 	$L__BB8_34;
	ld.global.u32 	%r1667, [%rd3+1792];
$L__BB8_34:
	add.s32 	%r290, %r25, 480;
	setp.ge.s32 	%p18, %r290, %r24;
	mov.b32 	%r1668, -1;
	@%p18 bra 	$L__BB8_36;
	ld.global.u32 	%r1668, [%rd3+1920];
$L__BB8_36:
	add.s32 	%r292, %r25, 512;
	setp.ge.s32 	%p19, %r292, %r24;
	mov.b32 	%r1669, -1;
	@%p19 bra 	$L__BB8_38;
	ld.global.u32 	%r1669, [%rd3+2048];
$L__BB8_38:
	add.s32 	%r294, %r25, 544;
	setp.ge.s32 	%p20, %r294, %r24;
	mov.b32 	%r1670, -1;
	@%p20 bra 	$L__BB8_40;
	ld.global.u32 	%r1670, [%rd3+2176];
$L__BB8_40:
	add.s32 	%r296, %r25, 576;
	setp.ge.s32 	%p21, %r296, %r24;
	mov.b32 	%r1671, -1;
	@%p21 bra 	$L__BB8_42;
	ld.global.u32 	%r1671, [%rd3+2304];
$L__BB8_42:
	mov.b32 	%r297, -1;
	shl.b32 	%r298, %r297, %r247;
	not.b32 	%r82, %r298;
	shl.b32 	%r299, %r2, 10;
	mov.u32 	%r300, _ZZN3cub18CUB_300001_SM_10006detail10radix_sort29DeviceRadixSortOnesweepKernelINS1_5radix10policy_hubIjNS0_8NullTypeEyE10Policy1000ELNS0_9SortOrderE0EjS6_yiiNS1_21identity_decomposer_tEEEvPT5_SC_PT3_PKSD_PT1_PKSH_PT2_PKSL_T4_iiT6_E1s;
	add.s32 	%r83, %r300, %r299;
	setp.gt.s32 	%p22, %r248, 255;
	@%p22 bra 	$L__BB8_55;
	max.s32 	%r301, %r248, 224;
	sub.s32 	%r302, %r301, %r248;
	add.s32 	%r303, %r302, 31;
	shr.u32 	%r304, %r303, 5;
	add.s32 	%r84, %r304, 1;
	and.b32  	%r85, %r84, 15;
	setp.lt.u32 	%p23, %r303, 480;
	mov.u32 	%r1675, %r248;
	@%p23 bra 	$L__BB8_46;
	and.b32  	%r305, %r84, 268435440;
	neg.s32 	%r1673, %r305;
	shl.b32 	%r307, %r248, 2;
	add.s32 	%r308, %r299, %r307;
	add.s32 	%r310, %r308, %r300;
	add.s32 	%r1672, %r310, 1024;
	mov.u32 	%r1675, %r248;
$L__BB8_45:
	.pragma "nounroll";
	mov.b32 	%r311, 0;
	st.shared.u32 	[%r1672+-1024], %r311;
	st.shared.u32 	[%r1672+-896], %r311;
	st.shared.u32 	[%r1672+-768], %r311;
	st.shared.u32 	[%r1672+-640], %r311;
	st.shared.u32 	[%r1672+-512], %r311;
	st.shared.u32 	[%r1672+-384], %r311;
	st.shared.u32 	[%r1672+-256], %r311;
	st.shared.u32 	[%r1672+-128], %r311;
	st.shared.u32 	[%r1672], %r311;
	st.shared.u32 	[%r1672+128], %r311;
	st.shared.u32 	[%r1672+256], %r311;
	st.shared.u32 	[%r1672+384], %r311;
	st.shared.u32 	[%r1672+512], %r311;
	st.shared.u32 	[%r1672+640], %r311;
	st.shared.u32 	[%r1672+768], %r311;
	st.shared.u32 	[%r1672+896], %r311;
	add.s32 	%r1675, %r1675, 512;
	add.s32 	%r1673, %r1673, 16;
	add.s32 	%r1672, %r1672, 2048;
	setp.ne.s32 	%p24, %r1673, 0;
	@%p24 bra 	$L__BB8_45;
$L__BB8_46:
	setp.eq.s32 	%p25, %r85, 0;
	@%p25 bra 	$L__BB8_55;
	and.b32  	%r95, %r84, 7;
	setp.lt.u32 	%p26, %r85, 8;
	@%p26 bra 	$L__BB8_49;
	shl.b32 	%r312, %r1675, 2;
	add.s32 	%r313, %r83, %r312;
	mov.b32 	%r314, 0;
	st.shared.u32 	[%r313], %r314;
	st.shared.u32 	[%r313+128], %r314;
	st.shared.u32 	[%r313+256], %r314;
	st.shared.u32 	[%r313+384], %r314;
	st.shared.u32 	[%r313+512], %r314;
	st.shared.u32 	[%r313+640], %r314;
	st.shared.u32 	[%r313+768], %r314;
	st.shared.u32 	[%r313+896], %r314;
	add.s32 	%r1675, %r1675, 256;
$L__BB8_49:
	setp.eq.s32 	%p27, %r95, 0;
	@%p27 bra 	$L__BB8_55;
	and.b32  	%r98, %r84, 3;
	setp.lt.u32 	%p28, %r95, 4;
	@%p28 bra 	$L__BB8_52;
	shl.b32 	%r315, %r1675, 2;
	add.s32 	%r316, %r83, %r315;
	mov.b32 	%r317, 0;
	st.shared.u32 	[%r316], %r317;
	st.shared.u32 	[%r316+128], %r317;
	st.shared.u32 	[%r316+256], %r317;
	st.shared.u32 	[%r316+384], %r317;
	add.s32 	%r1675, %r1675, 128;
$L__BB8_52:
	setp.eq.s32 	%p29, %r98, 0;
	@%p29 bra 	$L__BB8_55;
	shl.b32 	%r319, %r1675, 2;
	add.s32 	%r320, %r299, %r319;
	add.s32 	%r1679, %r300, %r320;
	neg.s32 	%r1678, %r98;
$L__BB8_54:
	.pragma "nounroll";
	mov.b32 	%r322, 0;
	st.shared.u32 	[%r1679], %r322;
	add.s32 	%r1679, %r1679, 128;
	add.s32 	%r1678, %r1678, 1;
	setp.ne.s32 	%p30, %r1678, 0;
	@%p30 bra 	$L__BB8_54;
$L__BB8_55:
	ld.param.u32 	%r1590, [_ZN3cub18CUB_300001_SM_10006detail10radix_sort29DeviceRadixSortOnesweepKernelINS1_5radix10policy_hubIjNS0_8NullTypeEyE10Policy1000ELNS0_9SortOrderE0EjS6_yiiNS1_21identity_decomposer_tEEEvPT5_SC_PT3_PKSD_PT1_PKSH_PT2_PKSL_T4_iiT6__param_9];
	bar.warp.sync 	-1;
	shr.u32 	%r324, %r1653, %r1590;
	and.b32  	%r107, %r324, %r82;
	shl.b32 	%r325, %r1, 5;
	and.b32  	%r326, %r325, 31744;
	mov.u32 	%r327, _ZZN3cub18CUB_300001_SM_10006detail10radix_sort29DeviceRadixSortOnesweepKernelINS1_5radix10policy_hubIjNS0_8NullTypeEyE10Policy1000ELNS0_9SortOrderE0EjS6_yiiNS1_21identity_decomposer_tEEEvPT5_SC_PT3_PKSD_PT1_PKSH_PT2_PKSL_T4_iiT6_E1s;
	add.s32 	%r328, %r327, %r326;
	shl.b32 	%r329, %r107, 2;
	add.s32 	%r108, %r328, %r329;
	atom.shared.add.u32 	%r330, [%r108], 1;
	shr.u32 	%r331, %r1654, %r1590;
	and.b32  	%r332, %r331, %r82;
	shl.b32 	%r333, %r332, 2;
	add.s32 	%r109, %r328, %r333;
	atom.shared.add.u32 	%r334, [%r109], 1;
	shr.u32 	%r335, %r1655, %r1590;
	and.b32  	%r336, %r335, %r82;
	shl.b32 	%r337, %r336, 2;
	add.s32 	%r110, %r328, %r337;
	atom.shared.add.u32 	%r338, [%r110], 1;
	shr.u32 	%r339, %r1656, %r1590;
	and.b32  	%r340, %r339, %r82;
	shl.b32 	%r341, %r340, 2;
	add.s32 	%r111, %r328, %r341;
	atom.shared.add.u32 	%r342, [%r111], 1;
	shr.u32 	%r343, %r1657, %r1590;
	and.b32  	%r344, %r343, %r82;
	shl.b32 	%r345, %r344, 2;
	add.s32 	%r112, %r328, %r345;
	atom.shared.add.u32 	%r346, [%r112], 1;
	shr.u32 	%r347, %r1658, %r1590;
	and.b32  	%r348, %r347, %r82;
	shl.b32 	%r349, %r348, 2;
	add.s32 	%r113, %r328, %r349;
	atom.shared.add.u32 	%r350, [%r113], 1;
	shr.u32 	%r351, %r1659, %r1590;
	and.b32  	%r352, %r351, %r82;
	shl.b32 	%r353, %r352, 2;
	add.s32 	%r114, %r328, %r353;
	atom.shared.add.u32 	%r354, [%r114], 1;
	shr.u32 	%r355, %r1660, %r1590;
	and.b32  	%r356, %r355, %r82;
	shl.b32 	%r357, %r356, 2;
	add.s32 	%r358, %r328, %r357;
	atom.shared.add.u32 	%r359, [%r358], 1;
	shr.u32 	%r360, %r1661, %r1590;
	and.b32  	%r361, %r360, %r82;
	shl.b32 	%r362, %r361, 2;
	add.s32 	%r363, %r328, %r362;
	atom.shared.add.u32 	%r364, [%r363], 1;
	shr.u32 	%r365, %r1662, %r1590;
	and.b32  	%r366, %r365, %r82;
	shl.b32 	%r367, %r366, 2;
	add.s32 	%r115, %r328, %r367;
	atom.shared.add.u32 	%r368, [%r115], 1;
	shr.u32 	%r369, %r1663, %r1590;
	and.b32  	%r370, %r369, %r82;
	shl.b32 	%r371, %r370, 2;
	add.s32 	%r116, %r328, %r371;
	atom.shared.add.u32 	%r372, [%r116], 1;
	shr.u32 	%r373, %r1664, %r1590;
	and.b32  	%r374, %r373, %r82;
	shl.b32 	%r375, %r374, 2;
	add.s32 	%r117, %r328, %r375;
	atom.shared.add.u32 	%r376, [%r117], 1;
	shr.u32 	%r377, %r1665, %r1590;
	and.b32  	%r378, %r377, %r82;
	shl.b32 	%r379, %r378, 2;
	add.s32 	%r118, %r328, %r379;
	atom.shared.add.u32 	%r380, [%r118], 1;
	shr.u32 	%r381, %r1666, %r1590;
	and.b32  	%r382, %r381, %r82;
	shl.b32 	%r383, %r382, 2;
	add.s32 	%r119, %r328, %r383;
	atom.shared.add.u32 	%r384, [%r119], 1;
	shr.u32 	%r385, %r1667, %r1590;
	and.b32  	%r386, %r385, %r82;
	shl.b32 	%r387, %r386, 2;
	add.s32 	%r120, %r328, %r387;
	atom.shared.add.u32 	%r388, [%r120], 1;
	shr.u32 	%r389, %r1668, %r1590;
	and.b32  	%r390, %r389, %r82;
	shl.b32 	%r391, %r390, 2;
	add.s32 	%r392, %r328, %r391;
	atom.shared.add.u32 	%r393, [%r392], 1;
	shr.u32 	%r394, %r1669, %r1590;
	and.b32  	%r395, %r394, %r82;
	shl.b32 	%r396, %r395, 2;
	add.s32 	%r397, %r328, %r396;
	atom.shared.add.u32 	%r398, [%r397], 1;
	shr.u32 	%r399, %r1670, %r1590;
	and.b32  	%r400, %r399, %r82;
	shl.b32 	%r401, %r400, 2;
	add.s32 	%r402, %r328, %r401;
	atom.shared.add.u32 	%r403, [%r402], 1;
	shr.u32 	%r404, %r1671, %r1590;
	and.b32  	%r405, %r404, %r82;
	shl.b32 	%r406, %r405, 2;
	add.s32 	%r407, %r328, %r406;
	atom.shared.add.u32 	%r408, [%r407], 1;
	bar.sync 	0;
	setp.gt.u32 	%p31, %r1, 255;
	shl.b32 	%r409, %r1, 2;
	add.s32 	%r121, %r327, %r409;
	mov.b32 	%r1680, 0;
	@%p31 bra 	$L__BB8_57;
	ld.shared.u32 	%r410, [%r121];
	mov.b32 	%r411, 0;
	st.shared.u32 	[%r121], %r411;
	ld.shared.u32 	%r412, [%r121+1024];
	st.shared.u32 	[%r121+1024], %r410;
	add.s32 	%r413, %r412, %r410;
	ld.shared.u32 	%r414, [%r121+2048];
	st.shared.u32 	[%r121+2048], %r413;
	add.s32 	%r415, %r414, %r413;
	ld.shared.u32 	%r416, [%r121+3072];
	st.shared.u32 	[%r121+3072], %r415;
	add.s32 	%r417, %r416, %r415;
	ld.shared.u32 	%r418, [%r121+4096];
	st.shared.u32 	[%r121+4096], %r417;
	add.s32 	%r419, %r418, %r417;
	ld.shared.u32 	%r420, [%r121+5120];
	st.shared.u32 	[%r121+5120], %r419;
	add.s32 	%r421, %r420, %r419;
	ld.shared.u32 	%r422, [%r121+6144];
	st.shared.u32 	[%r121+6144], %r421;
	add.s32 	%r423, %r422, %r421;
	ld.shared.u32 	%r424, [%r121+7168];
	st.shared.u32 	[%r121+7168], %r423;
	add.s32 	%r425, %r424, %r423;
	ld.shared.u32 	%r426, [%r121+8192];
	st.shared.u32 	[%r121+8192], %r425;
	add.s32 	%r427, %r426, %r425;
	ld.shared.u32 	%r428, [%r121+9216];
	st.shared.u32 	[%r121+9216], %r427;
	add.s32 	%r429, %r428, %r427;
	ld.shared.u32 	%r430, [%r121+10240];
	st.shared.u32 	[%r121+10240], %r429;
	add.s32 	%r431, %r430, %r429;
	ld.shared.u32 	%r432, [%r121+11264];
	st.shared.u32 	[%r121+11264], %r431;
	add.s32 	%r1680, %r432, %r431;
$L__BB8_57:
	ld.param.u64 	%rd230, [_ZN3cub18CUB_300001_SM_10006detail10radix_sort29DeviceRadixSortOnesweepKernelINS1_5radix10policy_hubIjNS0_8NullTypeEyE10Policy1000ELNS0_9SortOrderE0EjS6_yiiNS1_21identity_decomposer_tEEEvPT5_SC_PT3_PKSD_PT1_PKSH_PT2_PKSL_T4_iiT6__param_0];
	cvta.to.global.u64 	%rd4, %rd230;
	setp.gt.u32 	%p32, %r1, 255;
	@%p32 bra 	$L__BB8_59;
	or.b32  	%r433, %r1680, 1073741824;
	shl.b32 	%r434, %r4, 8;
	add.s32 	%r435, %r434, %r1;
	mul.wide.s32 	%rd31, %r435, 4;
	add.s64 	%rd32, %rd4, %rd31;
	st.volatile.global.u32 	[%rd32], %r433;
$L__BB8_59:
	ld.param.u64 	%rd239, [_ZN3cub18CUB_300001_SM_10006detail10radix_sort29DeviceRadixSortOnesweepKernelINS1_5radix10policy_hubIjNS0_8NullTypeEyE10Policy1000ELNS0_9SortOrderE0EjS6_yiiNS1_21identity_decomposer_tEEEvPT5_SC_PT3_PKSD_PT1_PKSH_PT2_PKSL_T4_iiT6__param_4];
	cvta.to.global.u64 	%rd5, %rd239;
	setp.lt.u32 	%p33, %r1, 256;
	setp.eq.s32 	%p34, %r1680, 7296;
	and.pred  	%p35, %p33, %p34;
	selp.u32 	%r436, 1, 0, %p35;
	{ 
	.reg .pred 	%p1; 
	.reg .pred 	%p2; 
	setp.ne.u32 	%p1, %r436, 0; 
	bar.red.or.pred 	%p2, 0, %p1; 
	selp.u32 	%r437, 1, 0, %p2; 
	}
	setp.eq.s32 	%p36, %r437, 0;
	cvt.u64.u32 	%rd6, %r1;
	@%p36 bra 	$L__BB8_111;
	shl.b32 	%r438, %r1, 3;
	add.s32 	%r440, %r327, %r438;
	add.s32 	%r124, %r440, 29184;
	@%p32 bra 	$L__BB8_68;
	ld.param.u64 	%rd237, [_ZN3cub18CUB_300001_SM_10006detail10radix_sort29DeviceRadixSortOnesweepKernelINS1_5radix10policy_hubIjNS0_8NullTypeEyE10Policy1000ELNS0_9SortOrderE0EjS6_yiiNS1_21identity_decomposer_tEEEvPT5_SC_PT3_PKSD_PT1_PKSH_PT2_PKSL_T4_iiT6__param_3];
	cvta.to.global.u64 	%rd33, %rd237;
	shl.b64 	%rd34, %rd6, 3;
	add.s64 	%rd35, %rd33, %rd34;
	ld.global.u64 	%rd36, [%rd35];
	setp.gt.u32 	%p38, %r1, %r107;
	selp.b64 	%rd37, 7296, 0, %p38;
	sub.s64 	%rd240, %rd36, %rd37;
	st.shared.u64 	[%r124], %rd240;
	setp.lt.s32 	%p39, %r4, 1;
	mov.u32 	%r1684, %r1680;
	@%p39 bra 	$L__BB8_67;
	mov.b32 	%r1682, -1;
	mov.u32 	%r1681, %r4;
	mov.u32 	%r1684, %r1680;
$L__BB8_63:
	add.s32 	%r128, %r1681, -1;
$L__BB8_64:
	membar.cta;
	shl.b32 	%r442, %r128, 8;
	add.s32 	%r443, %r442, %r1;
	mul.wide.s32 	%rd38, %r443, 4;
	add.s64 	%rd39, %rd4, %rd38;
	ld.volatile.global.u32 	%r129, [%rd39];
	setp.eq.s32 	%p40, %r129, 0;
	@%p40 bra 	$L__BB8_64;
	and.b32  	%r444, %r129, 1073741823;
	add.s32 	%r1684, %r444, %r1684;
	setp.gt.s32 	%p41, %r129, -1;
	vote.sync.ballot.b32 	%r1682, %p41, %r1682;
	setp.gt.u32 	%p43, %r1681, 1;
	and.pred  	%p44, %p41, %p43;
	mov.u32 	%r1681, %r128;
	@%p44 bra 	$L__BB8_63;
	ld.shared.u64 	%rd240, [%r124];
$L__BB8_67:
	or.b32  	%r445, %r1684, -2147483648;
	shl.b32 	%r446, %r4, 8;
	add.s32 	%r447, %r446, %r1;
	mul.wide.s32 	%rd40, %r447, 4;
	add.s64 	%rd41, %rd4, %rd40;
	st.volatile.global.u32 	[%rd41], %r445;
	sub.s32 	%r448, %r1684, %r1680;
	cvt.s64.s32 	%rd42, %r448;
	add.s64 	%rd43, %rd240, %rd42;
	st.shared.u64 	[%r124], %rd43;
$L__BB8_68:
	ld.param.u32 	%r1584, [_ZN3cub18CUB_300001_SM_10006detail10radix_sort29DeviceRadixSortOnesweepKernelINS1_5radix10policy_hubIjNS0_8NullTypeEyE10Policy1000ELNS0_9SortOrderE0EjS6_yiiNS1_21identity_decomposer_tEEEvPT5_SC_PT3_PKSD_PT1_PKSH_PT2_PKSL_T4_iiT6__param_8];
	ld.param.u64 	%rd233, [_ZN3cub18CUB_300001_SM_10006detail10radix_sort29DeviceRadixSortOnesweepKernelINS1_5radix10policy_hubIjNS0_8NullTypeEyE10Policy1000ELNS0_9SortOrderE0EjS6_yiiNS1_21identity_decomposer_tEEEvPT5_SC_PT3_PKSD_PT1_PKSH_PT2_PKSL_T4_iiT6__param_2];
	mad.lo.s32 	%r133, %r4, 7296, 7296;
	setp.lt.s32 	%p46, %r133, %r1584;
	setp.eq.s64 	%p47, %rd233, 0;
	or.pred  	%p48, %p47, %p46;
	or.pred  	%p49, %p32, %p48;
	@%p49 bra 	$L__BB8_70;
	ld.param.u64 	%rd234, [_ZN3cub18CUB_300001_SM_10006detail10radix_sort29DeviceRadixSortOnesweepKernelINS1_5radix10policy_hubIjNS0_8NullTypeEyE10Policy1000ELNS0_9SortOrderE0EjS6_yiiNS1_21identity_decomposer_tEEEvPT5_SC_PT3_PKSD_PT1_PKSH_PT2_PKSL_T4_iiT6__param_2];
	ld.shared.u64 	%rd44, [%r124];
	setp.gt.u32 	%p50, %r1, %r107;
	selp.b64 	%rd45, 7296, 0, %p50;
	cvt.s64.s32 	%rd46, %r1680;
	add.s64 	%rd47, %rd45, %rd46;
	add.s64 	%rd48, %rd47, %rd44;
	cvta.to.global.u64 	%rd49, %rd234;
	shl.b64 	%rd50, %rd6, 3;
	add.s64 	%rd51, %rd49, %rd50;
	st.global.u64 	[%rd51], %rd48;
$L__BB8_70:
	ld.param.u32 	%r1585, [_ZN3cub18CUB_300001_SM_10006detail10radix_sort29DeviceRadixSortOnesweepKernelINS1_5radix10policy_hubIjNS0_8NullTypeEyE10Policy1000ELNS0_9SortOrderE0EjS6_yiiNS1_21identity_decomposer_tEEEvPT5_SC_PT3_PKSD_PT1_PKSH_PT2_PKSL_T4_iiT6__param_8];
	setp.gt.s32 	%p51, %r133, %r1585;
	bar.sync 	0;
	shl.b32 	%r449, %r107, 3;
	add.s32 	%r451, %r327, %r449;
	ld.shared.u64 	%rd10, [%r451+29184];
	@%p51 bra 	$L__BB8_72;
	and.b32  	%r452, %r1, 31;
	and.b32  	%r453, %r1, 992;
	mul.lo.s32 	%r454, %r453, 19;
	or.b32  	%r455, %r454, %r452;
	cvt.u64.u32 	%rd52, %r455;
	add.s64 	%rd53, %rd10, %rd52;
	shl.b64 	%rd54, %rd53, 2;
	add.s64 	%rd55, %rd5, %rd54;
	st.global.u32 	[%rd55], %r1653;
	st.global.u32 	[%rd55+128], %r1654;
	st.global.u32 	[%rd55+256], %r1655;
	st.global.u32 	[%rd55+384], %r1656;
	st.global.u32 	[%rd55+512], %r1657;
	st.global.u32 	[%rd55+640], %r1658;
	st.global.u32 	[%rd55+768], %r1659;
	st.global.u32 	[%rd55+896], %r1660;
	st.global.u32 	[%rd55+1024], %r1661;
	st.global.u32 	[%rd55+1152], %r1662;
	st.global.u32 	[%rd55+1280], %r1663;
	st.global.u32 	[%rd55+1408], %r1664;
	st.global.u32 	[%rd55+1536], %r1665;
	st.global.u32 	[%rd55+1664], %r1666;
	st.global.u32 	[%rd55+1792], %r1667;
	st.global.u32 	[%rd55+1920], %r1668;
	st.global.u32 	[%rd55+2048], %r1669;
	st.global.u32 	[%rd55+2176], %r1670;
	st.global.u32 	[%rd55+2304], %r1671;
	bra.uni 	$L__BB8_110;
$L__BB8_72:
	ld.param.u32 	%r1586, [_ZN3cub18CUB_300001_SM_10006detail10radix_sort29DeviceRadixSortOnesweepKernelINS1_5radix10policy_hubIjNS0_8NullTypeEyE10Policy1000ELNS0_9SortOrderE0EjS6_yiiNS1_21identity_decomposer_tEEEvPT5_SC_PT3_PKSD_PT1_PKSH_PT2_PKSL_T4_iiT6__param_8];
	mad.lo.s32 	%r134, %r4, -7296, %r1586;
	and.b32  	%r456, %r1, 31;
	and.b32  	%r457, %r1, 992;
	mul.lo.s32 	%r458, %r457, 19;
	or.b32  	%r135, %r458, %r456;
	setp.ge.s32 	%p52, %r135, %r134;
	cvt.u64.u32 	%rd56, %r135;
	add.s64 	%rd57, %rd10, %rd56;
	shl.b64 	%rd58, %rd57, 2;
	add.s64 	%rd11, %rd5, %rd58;
	@%p52 bra 	$L__BB8_74;
	st.global.u32 	[%rd11], %r1653;
$L__BB8_74:
	add.s32 	%r459, %r135, 32;
	setp.ge.s32 	%p53, %r459, %r134;
	@%p53 bra 	$L__BB8_76;
	st.global.u32 	[%rd11+128], %r1654;
$L__BB8_76:
	add.s32 	%r460, %r135, 64;
	setp.ge.s32 	%p54, %r460, %r134;
	@%p54 bra 	$L__BB8_78;
	st.global.u32 	[%rd11+256], %r1655;
$L__BB8_78:
	add.s32 	%r461, %r135, 96;
	setp.ge.s32 	%p55, %r461, %r134;
	@%p55 bra 	$L__BB8_80;
	st.global.u32 	[%rd11+384], %r1656;
$L__BB8_80:
	add.s32 	%r462, %r135, 128;
	setp.ge.s32 	%p56, %r462, %r134;
	@%p56 bra 	$L__BB8_82;
	st.global.u32 	[%rd11+512], %r1657;
$L__BB8_82:
	add.s32 	%r463, %r135, 160;
	setp.ge.s32 	%p57, %r463, %r134;
	@%p57 bra 	$L__BB8_84;
	st.global.u32 	[%rd11+640], %r1658;
$L__BB8_84:
	add.s32 	%r464, %r135, 192;
	setp.ge.s32 	%p58, %r464, %r134;
	@%p58 bra 	$L__BB8_86;
	st.global.u32 	[%rd11+768], %r1659;
$L__BB8_86:
	add.s32 	%r465, %r135, 224;
	setp.ge.s32 	%p59, %r465, %r134;
	@%p59 bra 	$L__BB8_88;
	st.global.u32 	[%rd11+896], %r1660;
$L__BB8_88:
	add.s32 	%r466, %r135, 256;
	setp.ge.s32 	%p60, %r466, %r134;
	@%p60 bra 	$L__BB8_90;
	st.global.u32 	[%rd11+1024], %r1661;
$L__BB8_90:
	add.s32 	%r467, %r135, 288;
	setp.ge.s32 	%p61, %r467, %r134;
	@%p61 bra 	$L__BB8_92;
	st.global.u32 	[%rd11+1152], %r1662;
$L__BB8_92:
	add.s32 	%r468, %r135, 320;
	setp.ge.s32 	%p62, %r468, %r134;
	@%p62 bra 	$L__BB8_94;
	st.global.u32 	[%rd11+1280], %r1663;
$L__BB8_94:
	add.s32 	%r469, %r135, 352;
	setp.ge.s32 	%p63, %r469, %r134;
	@%p63 bra 	$L__BB8_96;
	st.global.u32 	[%rd11+1408], %r1664;
$L__BB8_96:
	add.s32 	%r470, %r135, 384;
	setp.ge.s32 	%p64, %r470, %r134;
	@%p64 bra 	$L__BB8_98;
	st.global.u32 	[%rd11+1536], %r1665;
$L__BB8_98:
	add.s32 	%r471, %r135, 416;
	setp.ge.s32 	%p65, %r471, %r134;
	@%p65 bra 	$L__BB8_100;
	st.global.u32 	[%rd11+1664], %r1666;
$L__BB8_100:
	add.s32 	%r472, %r135, 448;
	setp.ge.s32 	%p66, %r472, %r134;
	@%p66 bra 	$L__BB8_102;
	st.global.u32 	[%rd11+1792], %r1667;
$L__BB8_102:
	add.s32 	%r473, %r135, 480;
	setp.ge.s32 	%p67, %r473, %r134;
	@%p67 bra 	$L__BB8_104;
	st.global.u32 	[%rd11+1920], %r1668;
$L__BB8_104:
	add.s32 	%r474, %r135, 512;
	setp.ge.s32 	%p68, %r474, %r134;
	@%p68 bra 	$L__BB8_106;
	st.global.u32 	[%rd11+2048], %r1669;
$L__BB8_106:
	add.s32 	%r475, %r135, 544;
	setp.ge.s32 	%p69, %r475, %r134;
	@%p69 bra 	$L__BB8_108;
	st.global.u32 	[%rd11+2176], %r1670;
$L__BB8_108:
	add.s32 	%r476, %r135, 576;
	setp.ge.s32 	%p70, %r476, %r134;
	@%p70 bra 	$L__BB8_110;
	st.global.u32 	[%rd11+2304], %r1671;
$L__BB8_110:
	// begin inline asm
	exit;
	// end inline asm
$L__BB8_111:
	mul.hi.u32 	%r477, %r1, 357913942;
	add.s32 	%r478, %r477, %r1;
	shl.b32 	%r479, %r478, 2;
	add.s32 	%r481, %r327, %r479;
	add.s32 	%r136, %r481, 13328;
	st.shared.u32 	[%r481+13328], %r1680;
	bar.sync 	0;
	setp.gt.u32 	%p71, %r1, 31;
	@%p71 bra 	$L__BB8_113;
	mov.u32 	%r512, _ZZN3cub18CUB_300001_SM_10006detail10radix_sort29DeviceRadixSortOnesweepKernelINS1_5radix10policy_hubIjNS0_8NullTypeEyE10Policy1000ELNS0_9SortOrderE0EjS6_yiiNS1_21identity_decomposer_tEEEvPT5_SC_PT3_PKSD_PT1_PKSH_PT2_PKSL_T4_iiT6_E1s;
	mad.lo.s32 	%r513, %r1, 52, %r512;
	ld.shared.u32 	%r514, [%r513+13328];
	ld.shared.u32 	%r515, [%r513+13332];
	ld.shared.u32 	%r516, [%r513+13336];
	ld.shared.u32 	%r517, [%r513+13340];
	ld.shared.u32 	%r518, [%r513+13344];
	ld.shared.u32 	%r519, [%r513+13348];
	ld.shared.u32 	%r520, [%r513+13352];
	ld.shared.u32 	%r521, [%r513+13356];
	ld.shared.u32 	%r522, [%r513+13360];
	ld.shared.u32 	%r523, [%r513+13364];
	ld.shared.u32 	%r524, [%r513+13368];
	ld.shared.u32 	%r525, [%r513+13372];
	add.s32 	%r526, %r515, %r514;
	add.s32 	%r527, %r526, %r516;
	add.s32 	%r528, %r527, %r517;
	add.s32 	%r529, %r528, %r518;
	add.s32 	%r530, %r529, %r519;
	add.s32 	%r531, %r530, %r520;
	add.s32 	%r532, %r531, %r521;
	add.s32 	%r533, %r532, %r522;
	add.s32 	%r534, %r533, %r523;
	add.s32 	%r535, %r534, %r524;
	add.s32 	%r486, %r535, %r525;
	mov.b32 	%r484, 1;
	mov.b32 	%r509, 0;
	mov.b32 	%r511, -1;
	// begin inline asm
	{  .reg .s32 r0;  .reg .pred p;  shfl.sync.up.b32 r0|p, %r486, %r484, %r509, %r511;  @p add.s32 r0, r0, %r486;  mov.s32 %r482, r0;}
	// end inline asm
	mov.b32 	%r490, 2;
	// begin inline asm
	{  .reg .s32 r0;  .reg .pred p;  shfl.sync.up.b32 r0|p, %r482, %r490, %r509, %r511;  @p add.s32 r0, r0, %r482;  mov.s32 %r488, r0;}
	// end inline asm
	mov.b32 	%r496, 4;
	// begin inline asm
	{  .reg .s32 r0;  .reg .pred p;  shfl.sync.up.b32 r0|p, %r488, %r496, %r509, %r511;  @p add.s32 r0, r0, %r488;  mov.s32 %r494, r0;}
	// end inline asm
	mov.b32 	%r502, 8;
	// begin inline asm
	{  .reg .s32 r0;  .reg .pred p;  shfl.sync.up.b32 r0|p, %r494, %r502, %r509, %r511;  @p add.s32 r0, r0, %r494;  mov.s32 %r500, r0;}
	// end inline asm
	mov.b32 	%r508, 16;
	// begin inline asm
	{  .reg .s32 r0;  .reg .pred p;  shfl.sync.up.b32 r0|p, %r500, %r508, %r509, %r511;  @p add.s32 r0, r0, %r500;  mov.s32 %r506, r0;}
	// end inline asm
	sub.s32 	%r536, %r506, %r486;
	add.s32 	%r537, %r514, %r536;
	add.s32 	%r538, %r515, %r537;
	add.s32 	%r539, %r516, %r538;
	add.s32 	%r540, %r517, %r539;
	add.s32 	%r541, %r518, %r540;
	add.s32 	%r542, %r519, %r541;
	add.s32 	%r543, %r520, %r542;
	add.s32 	%r544, %r521, %r543;
	add.s32 	%r545, %r522, %r544;
	add.s32 	%r546, %r523, %r545;
	add.s32 	%r547, %r524, %r546;
	st.shared.u32 	[%r513+13328], %r536;
	st.shared.u32 	[%r513+13332], %r537;
	st.shared.u32 	[%r513+13336], %r538;
	st.shared.u32 	[%r513+13340], %r539;
	st.shared.u32 	[%r513+13344], %r540;
	st.shared.u32 	[%r513+13348], %r541;
	st.shared.u32 	[%r513+13352], %r542;
	st.shared.u32 	[%r513+13356], %r543;
	st.shared.u32 	[%r513+13360], %r544;
	st.shared.u32 	[%r513+13364], %r545;
	st.shared.u32 	[%r513+13368], %r546;
	st.shared.u32 	[%r513+13372], %r547;
$L__BB8_113:
	setp.gt.u32 	%p72, %r1, 255;
	bar.sync 	0;
	ld.shared.u32 	%r137, [%r136];
	@%p72 bra 	$L__BB8_115;
	ld.shared.u32 	%r548, [%r121];
	add.s32 	%r549, %r548, %r137;
	st.shared.u32 	[%r121], %r549;
	ld.shared.u32 	%r550, [%r121+1024];
	add.s32 	%r551, %r550, %r137;
	st.shared.u32 	[%r121+1024], %r551;
	ld.shared.u32 	%r552, [%r121+2048];
	add.s32 	%r553, %r552, %r137;
	st.shared.u32 	[%r121+2048], %r553;
	ld.shared.u32 	%r554, [%r121+3072];
	add.s32 	%r555, %r554, %r137;
	st.shared.u32 	[%r121+3072], %r555;
	ld.shared.u32 	%r556, [%r121+4096];
	add.s32 	%r557, %r556, %r137;
	st.shared.u32 	[%r121+4096], %r557;
	ld.shared.u32 	%r558, [%r121+5120];
	add.s32 	%r559, %r558, %r137;
	st.shared.u32 	[%r121+5120], %r559;
	ld.shared.u32 	%r560, [%r121+6144];
	add.s32 	%r561, %r560, %r137;
	st.shared.u32 	[%r121+6144], %r561;
	ld.shared.u32 	%r562, [%r121+7168];
	add.s32 	%r563, %r562, %r137;
	st.shared.u32 	[%r121+7168], %r563;
	ld.shared.u32 	%r564, [%r121+8192];
	add.s32 	%r565, %r564, %r137;
	st.shared.u32 	[%r121+8192], %r565;
	ld.shared.u32 	%r566, [%r121+9216];
	add.s32 	%r567, %r566, %r137;
	st.shared.u32 	[%r121+9216], %r567;
	ld.shared.u32 	%r568, [%r121+10240];
	add.s32 	%r569, %r568, %r137;
	st.shared.u32 	[%r121+10240], %r569;
	ld.shared.u32 	%r570, [%r121+11264];
	add.s32 	%r571, %r570, %r137;
	st.shared.u32 	[%r121+11264], %r571;
$L__BB8_115:
	bar.sync 	0;
	// begin inline asm
	mov.u32 %r572, %lanemask_le;
	// end inline asm
	mov.b32 	%r575, 1;
	// begin inline asm
	{
    .reg .pred p;
    and.b32 %r573, %r107, %r575;    setp.ne.u32 p, %r573, 0;
    vote.ballot.sync.b32 %r573, p, 0xffffffff;
    @!p not.b32 %r573, %r573;
}

	// end inline asm
	mov.b32 	%r578, 2;
	// begin inline asm
	{
    .reg .pred p;
    and.b32 %r576, %r107, %r578;    setp.ne.u32 p, %r576, 0;
    vote.ballot.sync.b32 %r576, p, 0xffffffff;
    @!p not.b32 %r576, %r576;
}

	// end inline asm
	and.b32  	%r598, %r576, %r573;
	mov.b32 	%r581, 4;
	// begin inline asm
	{
    .reg .pred p;
    and.b32 %r579, %r107, %r581;    setp.ne.u32 p, %r579, 0;
    vote.ballot.sync.b32 %r579, p, 0xffffffff;
    @!p not.b32 %r579, %r579;
}

	// end inline asm
	and.b32  	%r599, %r579, %r598;
	mov.b32 	%r584, 8;
	// begin inline asm
	{
    .reg .pred p;
    and.b32 %r582, %r107, %r584;    setp.ne.u32 p, %r582, 0;
    vote.ballot.sync.b32 %r582, p, 0xffffffff;
    @!p not.b32 %r582, %r582;
}

	// end inline asm
	and.b32  	%r600, %r582, %r599;
	mov.b32 	%r587, 16;
	// begin inline asm
	{
    .reg .pred p;
    and.b32 %r585, %r107, %r587;    setp.ne.u32 p, %r585, 0;
    vote.ballot.sync.b32 %r585, p, 0xffffffff;
    @!p not.b32 %r585, %r585;
}

	// end inline asm
	and.b32  	%r601, %r585, %r600;
	mov.b32 	%r590, 32;
	// begin inline asm
	{
    .reg .pred p;
    and.b32 %r588, %r107, %r590;    setp.ne.u32 p, %r588, 0;
    vote.ballot.sync.b32 %r588, p, 0xffffffff;
    @!p not.b32 %r588, %r588;
}

	// end inline asm
	and.b32  	%r602, %r588, %r601;
	mov.b32 	%r593, 64;
	// begin inline asm
	{
    .reg .pred p;
    and.b32 %r591, %r107, %r593;    setp.ne.u32 p, %r591, 0;
    vote.ballot.sync.b32 %r591, p, 0xffffffff;
    @!p not.b32 %r591, %r591;
}

	// end inline asm
	and.b32  	%r603, %r591, %r602;
	mov.b32 	%r596, 128;
	// begin inline asm
	{
    .reg .pred p;
    and.b32 %r594, %r107, %r596;    setp.ne.u32 p, %r594, 0;
    vote.ballot.sync.b32 %r594, p, 0xffffffff;
    @!p not.b32 %r594, %r594;
}

	// end inline asm
	and.b32  	%r604, %r594, %r603;
	clz.b32 	%r605, %r604;
	sub.s32 	%r139, 31, %r605;
	and.b32  	%r606, %r572, %r604;
	popc.b32 	%r140, %r606;
	setp.ne.s32 	%p73, %r248, %r139;
	mov.b32 	%r1685, 0;
	@%p73 bra 	$L__BB8_117;
	atom.shared.add.u32 	%r1685, [%r108], %r140;
$L__BB8_117:
	ld.param.u32 	%r1591, [_ZN3cub18CUB_300001_SM_10006detail10radix_sort29DeviceRadixSortOnesweepKernelINS1_5radix10policy_hubIjNS0_8NullTypeEyE10Policy1000ELNS0_9SortOrderE0EjS6_yiiNS1_21identity_decomposer_tEEEvPT5_SC_PT3_PKSD_PT1_PKSH_PT2_PKSL_T4_iiT6__param_9];
	shfl.sync.idx.b32	%r632|%p74, %r1685, %r139, 31, -1;
	add.s32 	%r143, %r140, %r632;
	shr.u32 	%r633, %r1654, %r1591;
	and.b32  	%r629, %r633, %r82;
	mov.b32 	%r609, 1;
	// begin inline asm
	{
    .reg .pred p;
    and.b32 %r607, %r629, %r609;    setp.ne.u32 p, %r607, 0;
    vote.ballot.sync.b32 %r607, p, 0xffffffff;
    @!p not.b32 %r607, %r607;
}

	// end inline asm
	mov.b32 	%r612, 2;
	// begin inline asm
	{
    .reg .pred p;
    and.b32 %r610, %r629, %r612;    setp.ne.u32 p, %r610, 0;
    vote.ballot.sync.b32 %r610, p, 0xffffffff;
    @!p not.b32 %r610, %r610;
}

	// end inline asm
	and.b32  	%r634, %r610, %r607;
	mov.b32 	%r615, 4;
	// begin inline asm
	{
    .reg .pred p;
    and.b32 %r613, %r629, %r615;    setp.ne.u32 p, %r613, 0;
    vote.ballot.sync.b32 %r613, p, 0xffffffff;
    @!p not.b32 %r613, %r613;
}

	// end inline asm
	and.b32  	%r635, %r613, %r634;
	mov.b32 	%r618, 8;
	// begin inline asm
	{
    .reg .pred p;
    and.b32 %r616, %r629, %r618;    setp.ne.u32 p, %r616, 0;
    vote.ballot.sync.b32 %r616, p, 0xffffffff;
    @!p not.b32 %r616, %r616;
}

	// end inline asm
	and.b32  	%r636, %r616, %r635;
	mov.b32 	%r621, 16;
	// begin inline asm
	{
    .reg .pred p;
    and.b32 %r619, %r629, %r621;    setp.ne.u32 p, %r619, 0;
    vote.ballot.sync.b32 %r619, p, 0xffffffff;
    @!p not.b32 %r619, %r619;
}

	// end inline asm
	and.b32  	%r637, %r619, %r636;
	mov.b32 	%r624, 32;
	// begin inline asm
	{
    .reg .pred p;
    and.b32 %r622, %r629, %r624;    setp.ne.u32 p, %r622, 0;
    vote.ballot.sync.b32 %r622, p, 0xffffffff;
    @!p not.b32 %r622, %r622;
}

	// end inline asm
	and.b32  	%r638, %r622, %r637;
	mov.b32 	%r627, 64;
	// begin inline asm
	{
    .reg .pred p;
    and.b32 %r625, %r629, %r627;    setp.ne.u32 p, %r625, 0;
    vote.ballot.sync.b32 %r625, p, 0xffffffff;
    @!p not.b32 %r625, %r625;
}

	// end inline asm
	and.b32  	%r639, %r625, %r638;
	mov.b32 	%r630, 128;
	// begin inline asm
	{
    .reg .pred p;
    and.b32 %r628, %r629, %r630;    setp.ne.u32 p, %r628, 0;
    vote.ballot.sync.b32 %r628, p, 0xffffffff;
    @!p not.b32 %r628, %r628;
}

	// end inline asm
	and.b32  	%r640, %r628, %r639;
	clz.b32 	%r641, %r640;
	sub.s32 	%r144, 31, %r641;
	and.b32  	%r642, %r572, %r640;
	popc.b32 	%r145, %r642;
	setp.ne.s32 	%p75, %r248, %r144;
	mov.b32 	%r1686, 0;
	@%p75 bra 	$L__BB8_119;
	atom.shared.add.u32 	%r1686, [%r109], %r145;
$L__BB8_119:
	ld.param.u32 	%r1592, [_ZN3cub18CUB_300001_SM_10006detail10radix_sort29DeviceRadixSortOnesweepKernelINS1_5radix10policy_hubIjNS0_8NullTypeEyE10Policy1000ELNS0_9SortOrderE0EjS6_yiiNS1_21identity_decomposer_tEEEvPT5_SC_PT3_PKSD_PT1_PKSH_PT2_PKSL_T4_iiT6__param_9];
	shfl.sync.idx.b32	%r668|%p76, %r1686, %r144, 31, -1;
	add.s32 	%r148, %r145, %r668;
	shr.u32 	%r669, %r1655, %r1592;
	and.b32  	%r665, %r669, %r82;
	mov.b32 	%r645, 1;
	// begin inline asm
	{
    .reg .pred p;
    and.b32 %r643, %r665, %r645;    setp.ne.u32 p, %r643, 0;
    vote.ballot.sync.b32 %r643, p, 0xffffffff;
    @!p not.b32 %r643, %r643;
}

	// end inline asm
	mov.b32 	%r648, 2;
	// begin inline asm
	{
    .reg .pred p;
    and.b32 %r646, %r665, %r648;    setp.ne.u32 p, %r646, 0;
    vote.ballot.sync.b32 %r646, p, 0xffffffff;
    @!p not.b32 %r646, %r646;
}

	// end inline asm
	and.b32  	%r670, %r646, %r643;
	mov.b32 	%r651, 4;
	// begin inline asm
	{
    .reg .pred p;
    and.b32 %r649, %r665, %r651;    setp.ne.u32 p, %r649, 0;
    vote.ballot.sync.b32 %r649, p, 0xffffffff;
    @!p not.b32 %r649, %r649;
}

	// end inline asm
	and.b32  	%r671, %r649, %r670;
	mov.b32 	%r654, 8;
	// begin inline asm
	{
    .reg .pred p;
    and.b32 %r652, %r665, %r654;    setp.ne.u32 p, %r652, 0;
    vote.ballot.sync.b32 %r652, p, 0xffffffff;
    @!p not.b32 %r652, %r652;
}

	// end inline asm
	and.b32  	%r672, %r652, %r671;
	mov.b32 	%r657, 16;
	// begin inline asm
	{
    .reg .pred p;
    and.b32 %r655, %r665, %r657;    setp.ne.u32 p, %r655, 0;
    vote.ballot.sync.b32 %r655, p, 0xffffffff;
    @!p not.b32 %r655, %r655;
}

	// end inline asm
	and.b32  	%r673, %r655, %r672;
	mov.b32 	%r660, 32;
	// begin inline asm
	{
    .reg .pred p;
    and.b32 %r658, %r665, %r660;    setp.ne.u32 p, %r658, 0;
    vote.ballot.sync.b32 %r658, p, 0xffffffff;
    @!p not.b32 %r658, %r658;
}

	// end inline asm
	and.b32  	%r674, %r658, %r673;
	mov.b32 	%r663, 64;
	// begin inline asm
	{
    .reg .pred p;
    and.b32 %r661, %r665, %r663;    setp.ne.u32 p, %r661, 0;
    vote.ballot.sync.b32 %r661, p, 0xffffffff;
    @!p not.b32 %r661, %r661;
}

	// end inline asm
	and.b32  	%r675, %r661, %r674;
	mov.b32 	%r666, 128;
	// begin inline asm
	{
    .reg .pred p;
    and.b32 %r664, %r665, %r666;    setp.ne.u32 p, %r664, 0;
    vote.ballot.sync.b32 %r664, p, 0xffffffff;
    @!p not.b32 %r664, %r664;
}

	// end inline asm
	and.b32  	%r676, %r664, %r675;
	clz.b32 	%r677, %r676;
	sub.s32 	%r149, 31, %r677;
	and.b32  	%r678, %r572, %r676;
	popc.b32 	%r150, %r678;
	setp.ne.s32 	%p77, %r248, %r149;
	mov.b32 	%r1687, 0;
	@%p77 bra 	$L__BB8_121;
	atom.shared.add.u32 	%r1687, [%r110], %r150;
$L__BB8_121:
	ld.param.u32 	%r1593, [_ZN3cub18CUB_300001_SM_10006detail10radix_sort29DeviceRadixSortOnesweepKernelINS1_5radix10policy_hubIjNS0_8NullTypeEyE10Policy1000ELNS0_9SortOrderE0EjS6_yiiNS1_21identity_decomposer_tEEEvPT5_SC_PT3_PKSD_PT1_PKSH_PT2_PKSL_T4_iiT6__param_9];
	shfl.sync.idx.b32	%r704|%p78, %r1687, %r149, 31, -1;
	add.s32 	%r153, %r150, %r704;
	shr.u32 	%r705, %r1656, %r1593;
	and.b32  	%r701, %r705, %r82;
	mov.b32 	%r681, 1;
	// begin inline asm
	{
    .reg .pred p;
    and.b32 %r679, %r701, %r681;    setp.ne.u32 p, %r679, 0;
    vote.ballot.sync.b32 %r679, p, 0xffffffff;
    @!p not.b32 %r679, %r679;
}

	// end inline asm
	mov.b32 	%r684, 2;
	// begin inline asm
	{
    .reg .pred p;
    and.b32 %r682, %r701, %r684;    setp.ne.u32 p, %r682, 0;
    vote.ballot.sync.b32 %r682, p, 0xffffffff;
    @!p not.b32 %r682, %r682;
}

	// end inline asm
	and.b32  	%r706, %r682, %r679;
	mov.b32 	%r687, 4;
	// begin inline asm
	{
    .reg .pred p;
    and.b32 %r685, %r701, %r687;    setp.ne.u32 p, %r685, 0;
    vote.ballot.sync.b32 %r685, p, 0xffffffff;
    @!p not.b32 %r685, %r685;
}

	// end inline asm
	and.b32  	%r707, %r685, %r706;
	mov.b32 	%r690, 8;
	// begin inline asm
	{
    .reg .pred p;
    and.b32 %r688, %r701, %r690;    setp.ne.u32 p, %r688, 0;
    vote.ballot.sync.b32 %r688, p, 0xffffffff;
    @!p not.b32 %r688, %r688;
}

	// end inline asm
	and.b32  	%r708, %r688, %r707;
	mov.b32 	%r693, 16;
	// begin inline asm
	{
    .reg .pred p;
    and.b32 %r691, %r701, %r693;    setp.ne.u32 p, %r691, 0;
    vote.ballot.sync.b32 %r691, p, 0xffffffff;
    @!p not.b32 %r691, %r691;
}

	// end inline asm
	and.b32  	%r709, %r691, %r708;
	mov.b32 	%r696, 32;
	// begin inline asm
	{
    .reg .pred p;
    and.b32 %r694, %r701, %r696;    setp.ne.u32 p, %r694, 0;
    vote.ballot.sync.b32 %r694, p, 0xffffffff;
    @!p not.b32 %r694, %r694;
}

	// end inline asm
	and.b32  	%r710, %r694, %r709;
	mov.b32 	%r699, 64;
	// begin inline asm
	{
    .reg .pred p;
    and.b32 %r697, %r701, %r699;    setp.ne.u32 p, %r697, 0;
    vote.ballot.sync.b32 %r697, p, 0xffffffff;
    @!p not.b32 %r697, %r697;
}

	// end inline asm
	and.b32  	%r711, %r697, %r710;
	mov.b32 	%r702, 128;
	// begin inline asm
	{
    .reg .pred p;
    and.b32 %r700, %r701, %r702;    setp.ne.u32 p, %r700, 0;
    vote.ballot.sync.b32 %r700, p, 0xffffffff;
    @!p not.b32 %r700, %r700;
}

	// end inline asm
	and.b32  	%r712, %r700, %r711;
	clz.b32 	%r713, %r712;
	sub.s32 	%r154, 31, %r713;
	and.b32  	%r714, %r572, %r712;
	popc.b32 	%r155, %r714;
	setp.ne.s32 	%p79, %r248, %r154;
	mov.b32 	%r1688, 0;
	@%p79 bra 	$L__BB8_123;
	atom.shared.add.u32 	%r1688, [%r111], %r155;
$L__BB8_123:
	ld.param.u32 	%r1594, [_ZN3cub18CUB_300001_SM_10006detail10radix_sort29DeviceRadixSortOnesweepKernelINS1_5radix10policy_hubIjNS0_8NullTypeEyE10Policy1000ELNS0_9SortOrderE0EjS6_yiiNS1_21identity_decomposer_tEEEvPT5_SC_PT3_PKSD_PT1_PKSH_PT2_PKSL_T4_iiT6__param_9];
	shfl.sync.idx.b32	%r740|%p80, %r1688, %r154, 31, -1;
	add.s32 	%r158, %r155, %r740;
	shr.u32 	%r741, %r1657, %r1594;
	and.b32  	%r737, %r741, %r82;
	mov.b32 	%r717, 1;
	// begin inline asm
	{
    .reg .pred p;
    and.b32 %r715, %r737, %r717;    setp.ne.u32 p, %r715, 0;
    vote.ballot.sync.b32 %r715, p, 0xffffffff;
    @!p not.b32 %r715, %r715;
}

	// end inline asm
	mov.b32 	%r720, 2;
	// begin inline asm
	{
    .reg .pred p;
    and.b32 %r718, %r737, %r720;    setp.ne.u32 p, %r718, 0;
    vote.ballot.sync.b32 %r718, p, 0xffffffff;
    @!p not.b32 %r718, %r718;
}

	// end inline asm
	and.b32  	%r742, %r718, %r715;
	mov.b32 	%r723, 4;
	// begin inline asm
	{
    .reg .pred p;
    and.b32 %r721, %r737, %r723;    setp.ne.u32 p, %r721, 0;
    vote.ballot.sync.b32 %r721, p, 0xffffffff;
    @!p not.b32 %r721, %r721;
}

	// end inline asm
	and.b32  	%r743, %r721, %r742;
	mov.b32 	%r726, 8;
	// begin inline asm
	{
    .reg .pred p;
    and.b32 %r724, %r737, %r726;    setp.ne.u32 p, %r724, 0;
    vote.ballot.sync.b32 %r724, p, 0xffffffff;
    @!p not.b32 %r724, %r724;
}

	// end inline asm
	and.b32  	%r744, %r724, %r743;
	mov.b32 	%r729, 16;
	// begin inline asm
	{
    .reg .pred p;
    and.b32 %r727, %r737, %r729;    setp.ne.u32 p, %r727, 0;
    vote.ballot.sync.b32 %r727, p, 0xffffffff;
    @!p not.b32 %r727, %r727;
}

	// end inline asm
	and.b32  	%r745, %r727, %r744;
	mov.b32 	%r732, 32;
	// begin inline asm
	{
    .reg .pred p;
    and.b32 %r730, %r737, %r732;    setp.ne.u32 p, %r730, 0;
    vote.ballot.sync.b32 %r730, p, 0xffffffff;
    @!p not.b32 %r730, %r730;
}

	// end inline asm
	and.b32  	%r746, %r730, %r745;
	mov.b32 	%r735, 64;
	// begin inline asm
	{
    .reg .pred p;
    and.b32 %r733, %r737, %r735;    setp.ne.u32 p, %r733, 0;
    vote.ballot.sync.b32 %r733, p, 0xffffffff;
    @!p not.b32 %r733, %r733;
}

	// end inline asm
	and.b32  	%r747, %r733, %r746;
	mov.b32 	%r738, 128;
	// begin inline asm
	{
    .reg .pred p;
    and.b32 %r736, %r737, %r738;    setp.ne.u32 p, %r736, 0;
    vote.ballot.sync.b32 %r736, p, 0xffffffff;
    @!p not.b32 %r736, %r736;
}

	// end inline asm
	and.b32  	%r748, %r736, %r747;
	clz.b32 	%r749, %r748;
	sub.s32 	%r159, 31, %r749;
	and.b32  	%r750, %r572, %r748;
	popc.b32 	%r160, %r750;
	setp.ne.s32 	%p81, %r248, %r159;
	mov.b32 	%r1689, 0;
	@%p81 bra 	$L__BB8_125;
	atom.shared.add.u32 	%r1689, [%r112], %r160;
$L__BB8_125:
	ld.param.u32 	%r1595, [_ZN3cub18CUB_300001_SM_10006detail10radix_sort29DeviceRadixSortOnesweepKernelINS1_5radix10policy_hubIjNS0_8NullTypeEyE10Policy1000ELNS0_9SortOrderE0EjS6_yiiNS1_21identity_decomposer_tEEEvPT5_SC_PT3_PKSD_PT1_PKSH_PT2_PKSL_T4_iiT6__param_9];
	shfl.sync.idx.b32	%r776|%p82, %r1689, %r159, 31, -1;
	add.s32 	%r163, %r160, %r776;
	shr.u32 	%r777, %r1658, %r1595;
	and.b32  	%r773, %r777, %r82;
	mov.b32 	%r753, 1;
	// begin inline asm
	{
    .reg .pred p;
    and.b32 %r751, %r773, %r753;    setp.ne.u32 p, %r751, 0;
    vote.ballot.sync.b32 %r751, p, 0xffffffff;
    @!p not.b32 %r751, %r751;
}

	// end inline asm
	mov.b32 	%r756, 2;
	// begin inline asm
	{
    .reg .pred p;
    and.b32 %r754, %r773, %r756;    setp.ne.u32 p, %r754, 0;
    vote.ballot.sync.b32 %r754, p, 0xffffffff;
    @!p not.b32 %r754, %r754;
}

	// end inline asm
	and.b32  	%r778, %r754, %r751;
	mov.b32 	%r759, 4;
	// begin inline asm
	{
    .reg .pred p;
    and.b32 %r757, %r773, %r759;    setp.ne.u32 p, %r757, 0;
    vote.ballot.sync.b32 %r757, p, 0xffffffff;
    @!p not.b32 %r757, %r757;
}

	// end inline asm
	and.b32  	%r779, %r757, %r778;
	mov.b32 	%r762, 8;
	// begin inline asm
	{
    .reg .pred p;
    and.b32 %r760, %r773, %r762;    setp.ne.u32 p, %r760, 0;
    vote.ballot.sync.b32 %r760, p, 0xffffffff;
    @!p not.b32 %r760, %r760;
}

	// end inline asm
	and.b32  	%r780, %r760, %r779;
	mov.b32 	%r765, 16;
	// begin inline asm
	{
    .reg .pred p;
    and.b32 %r763, %r773, %r765;    setp.ne.u32 p, %r763, 0;
    vote.ballot.sync.b32 %r763, p, 0xffffffff;
    @!p not.b32 %r763, %r763;
}

	// end inline asm
	and.b32  	%r781, %r763, %r780;
	mov.b32 	%r768, 32;
	// begin inline asm
	{
    .reg .pred p;
    and.b32 %r766, %r773, %r768;    setp.ne.u32 p, %r766, 0;
    vote.ballot.sync.b32 %r766, p, 0xffffffff;
    @!p not.b32 %r766, %r766;
}

	// end inline asm
	and.b32  	%r782, %r766, %r781;
	mov.b32 	%r771, 64;
	// begin inline asm
	{
    .reg .pred p;
    and.b32 %r769, %r773, %r771;    setp.ne.u32 p, %r769, 0;
    vote.ballot.sync.b32 %r769, p, 0xffffffff;
    @!p not.b32 %r769, %r769;
}

	// end inline asm
	and.b32  	%r783, %r769, %r782;
	mov.b32 	%r774, 128;
	// begin inline asm
	{
    .reg .pred p;
    and.b32 %r772, %r773, %r774;    setp.ne.u32 p, %r772, 0;
    vote.ballot.sync.b32 %r772, p, 0xffffffff;
    @!p not.b32 %r772, %r772;
}

	// end inline asm
	and.b32  	%r784, %r772, %r783;
	clz.b32 	%r785, %r784;
	sub.s32 	%r164, 31, %r785;
	and.b32  	%r786, %r572, %r784;
	popc.b32 	%r165, %r786;
	setp.ne.s32 	%p83, %r248, %r164;
	mov.b32 	%r1690, 0;
	@%p83 bra 	$L__BB8_127;
	atom.shared.add.u32 	%r1690, [%r113], %r165;
$L__BB8_127:
	ld.param.u32 	%r1596, [_ZN3cub18CUB_300001_SM_10006detail10radix_sort29DeviceRadixSortOnesweepKernelINS1_5radix10policy_hubIjNS0_8NullTypeEyE10Policy1000ELNS0_9SortOrderE0EjS6_yiiNS1_21identity_decomposer_tEEEvPT5_SC_PT3_PKSD_PT1_PKSH_PT2_PKSL_T4_iiT6__param_9];
	shfl.sync.idx.b32	%r812|%p84, %r1690, %r164, 31, -1;
	add.s32 	%r168, %r165, %r812;
	shr.u32 	%r813, %r1659, %r1596;
	and.b32  	%r809, %r813, %r82;
	mov.b32 	%r789, 1;
	// begin inline asm
	{
    .reg .pred p;
    and.b32 %r787, %r809, %r789;    setp.ne.u32 p, %r787, 0;
    vote.ballot.sync.b32 %r787, p, 0xffffffff;
    @!p not.b32 %r787, %r787;
}

	// end inline asm
	mov.b32 	%r792, 2;
	// begin inline asm
	{
    .reg .pred p;
    and.b32 %r790, %r809, %r792;    setp.ne.u32 p, %r790, 0;
    vote.ballot.sync.b32 %r790, p, 0xffffffff;
    @!p not.b32 %r790, %r790;
}

	// end inline asm
	and.b32  	%r814, %r790, %r787;
	mov.b32 	%r795, 4;
	// begin inline asm
	{
    .reg .pred p;
    and.b32 %r793, %r809, %r795;    setp.ne.u32 p, %r793, 0;
    vote.ballot.sync.b32 %r793, p, 0xffffffff;
    @!p not.b32 %r793, %r793;
}

	// end inline asm
	and.b32  	%r815, %r793, %r814;
	mov.b32 	%r798, 8;
	// begin inline asm
	{
    .reg .pred p;
    and.b32 %r796, %r809, %r798;    setp.ne.u32 p, %r796, 0;
    vote.ballot.sync.b32 %r796, p, 0xffffffff;
    @!p not.b32 %r796, %r796;
}

	// end inline asm
	and.b32  	%r816, %r796, %r815;
	mov.b32 	%r801, 16;
	// begin inline asm
	{
    .reg .pred p;
    and.b32 %r799, %r809, %r801;    setp.ne.u32 p, %r799, 0;
    vote.ballot.sync.b32 %r799, p, 0xffffffff;
    @!p not.b32 %r799, %r799;
}

	// end inline asm
	and.b32  	%r817, %r799, %r816;
	mov.b32 	%r804, 32;
	// begin inline asm
	{
    .reg .pred p;
    and.b32 %r802, %r809, %r804;    setp.ne.u32 p, %r802, 0;
    vote.ballot.sync.b32 %r802, p, 0xffffffff;
    @!p not.b32 %r802, %r802;
}

	// end inline asm
	and.b32  	%r818, %r802, %r817;
	mov.b32 	%r807, 64;
	// begin inline asm
	{
    .reg .pred p;
    and.b32 %r805, %r809, %r807;    setp.ne.u32 p, %r805, 0;
    vote.ballot.sync.b32 %r805, p, 0xffffffff;
    @!p not.b32 %r805, %r805;
}

	// end inline asm
	and.b32  	%r819, %r805, %r818;
	mov.b32 	%r810, 128;
	// begin inline asm
	{
    .reg .pred p;
    and.b32 %r808, %r809, %r810;    setp.ne.u32 p, %r808, 0;
    vote.ballot.sync.b32 %r808, p, 0xffffffff;
    @!p not.b32 %r808, %r808;
}

	// end inline asm
	and.b32  	%r820, %r808, %r819;
	clz.b32 	%r821, %r820;
	sub.s32 	%r169, 31, %r821;
	and.b32  	%r822, %r572, %r820;
	popc.b32 	%r170, %r822;
	setp.ne.s32 	%p85, %r248, %r169;
	mov.b32 	%r1691, 0;
	@%p85 bra 	$L__BB8_129;
	atom.shared.add.u32 	%r1691, [%r114], %r170;
$L__BB8_129:
	ld.param.u32 	%r1597, [_ZN3cub18CUB_300001_SM_10006detail10radix_sort29DeviceRadixSortOnesweepKernelINS1_5radix10policy_hubIjNS0_8NullTypeEyE10Policy1000ELNS0_9SortOrderE0EjS6_yiiNS1_21identity_decomposer_tEEEvPT5_SC_PT3_PKSD_PT1_PKSH_PT2_PKSL_T4_iiT6__param_9];
	shfl.sync.idx.b32	%r848|%p86, %r1691, %r169, 31, -1;
	add.s32 	%r173, %r170, %r848;
	shr.u32 	%r849, %r1660, %r1597;
	and.b32  	%r845, %r849, %r82;
	mov.b32 	%r825, 1;
	// begin inline asm
	{
    .reg .pred p;
    and.b32 %r823, %r845, %r825;    setp.ne.u32 p, %r823, 0;
    vote.ballot.sync.b32 %r823, p, 0xffffffff;
    @!p not.b32 %r823, %r823;
}

	// end inline asm
	mov.b32 	%r828, 2;
	// begin inline asm
	{
    .reg .pred p;
    and.b32 %r826, %r845, %r828;    setp.ne.u32 p, %r826, 0;
    vote.ballot.sync.b32 %r826, p, 0xffffffff;
    @!p not.b32 %r826, %r826;
}

	// end inline asm
	and.b32  	%r850, %r826, %r823;
	mov.b32 	%r831, 4;
	// begin inline asm
	{
    .reg .pred p;
    and.b32 %r829, %r845, %r831;    setp.ne.u32 p, %r829, 0;
    vote.ballot.sync.b32 %r829, p, 0xffffffff;
    @!p not.b32 %r829, %r829;
}

	// end inline asm
	and.b32  	%r851, %r829, %r850;
	mov.b32 	%r834, 8;
	// begin inline asm
	{
    .reg .pred p;
    and.b32 %r832, %r845, %r834;    setp.ne.u32 p, %r832, 0;
    vote.ballot.sync.b32 %r832, p, 0xffffffff;
    @!p not.b32 %r832, %r832;
}

	// end inline asm
	and.b32  	%r852, %r832, %r851;
	mov.b32 	%r837, 16;
	// begin inline asm
	{
    .reg .pred p;
    and.b32 %r835, %r845, %r837;    setp.ne.u32 p, %r835, 0;
    vote.ballot.sync.b32 %r835, p, 0xffffffff;
    @!p not.b32 %r835, %r835;
}

	// end inline asm
	and.b32  	%r853, %r835, %r852;
	mov.b32 	%r840, 32;
	// begin inline asm
	{
    .reg .pred p;
    and.b32 %r838, %r845, %r840;    setp.ne.u32 p, %r838, 0;
    vote.ballot.sync.b32 %r838, p, 0xffffffff;
    @!p not.b32 %r838, %r838;
}

	// end inline asm
	and.b32  	%r854, %r838, %r853;
	mov.b32 	%r843, 64;
	// begin inline asm
	{
    .reg .pred p;
    and.b32 %r841, %r845, %r843;    setp.ne.u32 p, %r841, 0;
    vote.ballot.sync.b32 %r841, p, 0xffffffff;
    @!p not.b32 %r841, %r841;
}

	// end inline asm
	and.b32  	%r855, %r841, %r854;
	mov.b32 	%r846, 128;
	// begin inline asm
	{
    .reg .pred p;
    and.b32 %r844, %r845, %r846;    setp.ne.u32 p, %r844, 0;
    vote.ballot.sync.b32 %r844, p, 0xffffffff;
    @!p not.b32 %r844, %r844;
}

	// end inline asm
	and.b32  	%r856, %r844, %r855;
	clz.b32 	%r857, %r856;
	sub.s32 	%r174, 31, %r857;
	and.b32  	%r858, %r572, %r856;
	popc.b32 	%r175, %r858;
	setp.ne.s32 	%p87, %r248, %r174;
	mov.b32 	%r1692, 0;
	@%p87 bra 	$L__BB8_131;
	ld.param.u32 	%r1598, [_ZN3cub18CUB_300001_SM_10006detail10radix_sort29DeviceRadixSortOnesweepKernelINS1_5radix10policy_hubIjNS0_8NullTypeEyE10Policy1000ELNS0_9SortOrderE0EjS6_yiiNS1_21identity_decomposer_tEEEvPT5_SC_PT3_PKSD_PT1_PKSH_PT2_PKSL_T4_iiT6__param_9];
	shl.b32 	%r859, %r1, 5;
	and.b32  	%r860, %r859, 31744;
	mov.u32 	%r861, _ZZN3cub18CUB_300001_SM_10006detail10radix_sort29DeviceRadixSortOnesweepKernelINS1_5radix10policy_hubIjNS0_8NullTypeEyE10Policy1000ELNS0_9SortOrderE0EjS6_yiiNS1_21identity_decomposer_tEEEvPT5_SC_PT3_PKSD_PT1_PKSH_PT2_PKSL_T4_iiT6_E1s;
	add.s32 	%r862, %r861, %r860;
	shr.u32 	%r863, %r1660, %r1598;
	and.b32  	%r864, %r863, %r82;
	shl.b32 	%r865, %r864, 2;
	add.s32 	%r866, %r862, %r865;
	atom.shared.add.u32 	%r1692, [%r866], %r175;
$L__BB8_131:
	ld.param.u32 	%r1599, [_ZN3cub18CUB_300001_SM_10006detail10radix_sort29DeviceRadixSortOnesweepKernelINS1_5radix10policy_hubIjNS0_8NullTypeEyE10Policy1000ELNS0_9SortOrderE0EjS6_yiiNS1_21identity_decomposer_tEEEvPT5_SC_PT3_PKSD_PT1_PKSH_PT2_PKSL_T4_iiT6__param_9];
	shfl.sync.idx.b32	%r892|%p88, %r1692, %r174, 31, -1;
	add.s32 	%r178, %r175, %r892;
	shr.u32 	%r893, %r1661, %r1599;
	and.b32  	%r889, %r893, %r82;
	mov.b32 	%r869, 1;
	// begin inline asm
	{
    .reg .pred p;
    and.b32 %r867, %r889, %r869;    setp.ne.u32 p, %r867, 0;
    vote.ballot.sync.b32 %r867, p, 0xffffffff;
    @!p not.b32 %r867, %r867;
}

	// end inline asm
	mov.b32 	%r872, 2;
	// begin inline asm
	{
    .reg .pred p;
    and.b32 %r870, %r889, %r872;    setp.ne.u32 p, %r870, 0;
    vote.ballot.sync.b32 %r870, p, 0xffffffff;
    @!p not.b32 %r870, %r870;
}

	// end inline asm
	and.b32  	%r894, %r870, %r867;
	mov.b32 	%r875, 4;
	// begin inline asm
	{
    .reg .pred p;
    and.b32 %r873, %r889, %r875;    setp.ne.u32 p, %r873, 0;
    vote.ballot.sync.b32 %r873, p, 0xffffffff;
    @!p not.b32 %r873, %r873;
}

	// end inline asm
	and.b32  	%r895, %r873, %r894;
	mov.b32 	%r878, 8;
	// begin inline asm
	{
    .reg .pred p;
    and.b32 %r876, %r889, %r878;    setp.ne.u32 p, %r876, 0;
    vote.ballot.sync.b32 %r876, p, 0xffffffff;
    @!p not.b32 %r876, %r876;
}

	// end inline asm
	and.b32  	%r896, %r876, %r895;
	mov.b32 	%r881, 16;
	// begin inline asm
	{
    .reg .pred p;
    and.b32 %r879, %r889, %r881;    setp.ne.u32 p, %r879, 0;
    vote.ballot.sync.b32 %r879, p, 0xffffffff;
    @!p not.b32 %r879, %r879;
}

	// end inline asm
	and.b32  	%r897, %r879, %r896;
	mov.b32 	%r884, 32;
	// begin inline asm
	{
    .reg .pred p;
    and.b32 %r882, %r889, %r884;    setp.ne.u32 p, %r882, 0;
    vote.ballot.sync.b32 %r882, p, 0xffffffff;
    @!p not.b32 %r882, %r882;
}

	// end inline asm
	and.b32  	%r898, %r882, %r897;
	mov.b32 	%r887, 64;
	// begin inline asm
	{
    .reg .pred p;
    and.b32 %r885, %r889, %r887;    setp.ne.u32 p, %r885, 0;
    vote.ballot.sync.b32 %r885, p, 0xffffffff;
    @!p not.b32 %r885, %r885;
}

	// end inline asm
	and.b32  	%r899, %r885, %r898;
	mov.b32 	%r890, 128;
	// begin inline asm
	{
    .reg .pred p;
    and.b32 %r888, %r889, %r890;    setp.ne.u32 p, %r888, 0;
    vote.ballot.sync.b32 %r888, p, 0xffffffff;
    @!p not.b32 %r888, %r888;
}

	// end inline asm
	and.b32  	%r900, %r888, %r899;
	clz.b32 	%r901, %r900;
	sub.s32 	%r179, 31, %r901;
	and.b32  	%r902, %r572, %r900;
	popc.b32 	%r180, %r902;
	setp.ne.s32 	%p89, %r248, %r179;
	mov.b32 	%r1693, 0;
	@%p89 bra 	$L__BB8_133;
	ld.param.u32 	%r1600, [_ZN3cub18CUB_300001_SM_10006detail10radix_sort29DeviceRadixSortOnesweepKernelINS1_5radix10policy_hubIjNS0_8NullTypeEyE10Policy1000ELNS0_9SortOrderE0EjS6_yiiNS1_21identity_decomposer_tEEEvPT5_SC_PT3_PKSD_PT1_PKSH_PT2_PKSL_T4_iiT6__param_9];
	shl.b32 	%r903, %r1, 5;
	and.b32  	%r904, %r903, 31744;
	mov.u32 	%r905, _ZZN3cub18CUB_300001_SM_10006detail10radix_sort29DeviceRadixSortOnesweepKernelINS1_5radix10policy_hubIjNS0_8NullTypeEyE10Policy1000ELNS0_9SortOrderE0EjS6_yiiNS1_21identity_decomposer_tEEEvPT5_SC_PT3_PKSD_PT1_PKSH_PT2_PKSL_T4_iiT6_E1s;
	add.s32 	%r906, %r905, %r904;
	shr.u32 	%r907, %r1661, %r1600;
	and.b32  	%r908, %r907, %r82;
	shl.b32 	%r909, %r908, 2;
	add.s32 	%r910, %r906, %r909;
	atom.shared.add.u32 	%r1693, [%r910], %r180;
$L__BB8_133:
	ld.param.u32 	%r1601, [_ZN3cub18CUB_300001_SM_10006detail10radix_sort29DeviceRadixSortOnesweepKernelINS1_5radix10policy_hubIjNS0_8NullTypeEyE10Policy1000ELNS0_9SortOrderE0EjS6_yiiNS1_21identity_decomposer_tEEEvPT5_SC_PT3_PKSD_PT1_PKSH_PT2_PKSL_T4_iiT6__param_9];
	shfl.sync.idx.b32	%r936|%p90, %r1693, %r179, 31, -1;
	add.s32 	%r183, %r180, %r936;
	shr.u32 	%r937, %r1662, %r1601;
	and.b32  	%r933, %r937, %r82;
	mov.b32 	%r913, 1;
	// begin inline asm
	{
    .reg .pred p;
    and.b32 %r911, %r933, %r913;    setp.ne.u32 p, %r911, 0;
    vote.ballot.sync.b32 %r911, p, 0xffffffff;
    @!p not.b32 %r911, %r911;
}

	// end inline asm
	mov.b32 	%r916, 2;
	// begin inline asm
	{
    .reg .pred p;
    and.b32 %r914, %r933, %r916;    setp.ne.u32 p, %r914, 0;
    vote.ballot.sync.b32 %r914, p, 0xffffffff;
    @!p not.b32 %r914, %r914;
}

	// end inline asm
	and.b32  	%r938, %r914, %r911;
	mov.b32 	%r919, 4;
	// begin inline asm
	{
    .reg .pred p;
    and.b32 %r917, %r933, %r919;    setp.ne.u32 p, %r917, 0;
    vote.ballot.sync.b32 %r917, p, 0xffffffff;
    @!p not.b32 %r917, %r917;
}

	// end inline asm
	and.b32  	%r939, %r917, %r938;
	mov.b32 	%r922, 8;
	// begin inline asm
	{
    .reg .pred p;
    and.b32 %r920, %r933, %r922;    setp.ne.u32 p, %r920, 0;
    vote.ballot.sync.b32 %r920, p, 0xffffffff;
    @!p not.b32 %r920, %r920;
}

	// end inline asm
	and.b32  	%r940, %r920, %r939;
	mov.b32 	%r925, 16;
	// begin inline asm
	{
    .reg .pred p;
    and.b32 %r923, %r933, %r925;    setp.ne.u32 p, %r923, 0;
    vote.ballot.sync.b32 %r923, p, 0xffffffff;
    @!p not.b32 %r923, %r923;
}

	// end inline asm
	and.b32  	%r941, %r923, %r940;
	mov.b32 	%r928, 32;
	// begin inline asm
	{
    .reg .pred p;
    and.b32 %r926, %r933, %r928;    setp.ne.u32 p, %r926, 0;
    vote.ballot.sync.b32 %r926, p, 0xffffffff;
    @!p not.b32 %r926, %r926;
}

	// end inline asm
	and.b32  	%r942, %r926, %r941;
	mov.b32 	%r931, 64;
	// begin inline asm
	{
    .reg .pred p;
    and.b32 %r929, %r933, %r931;    setp.ne.u32 p, %r929, 0;
    vote.ballot.sync.b32 %r929, p, 0xffffffff;
    @!p not.b32 %r929, %r929;
}

	// end inline asm
	and.b32  	%r943, %r929, %r942;
	mov.b32 	%r934, 128;
	// begin inline asm
	{
    .reg .pred p;
    and.b32 %r932, %r933, %r934;    setp.ne.u32 p, %r932, 0;
    vote.ballot.sync.b32 %r932, p, 0xffffffff;
    @!p not.b32 %r932, %r932;
}

	// end inline asm
	and.b32  	%r944, %r932, %r943;
	clz.b32 	%r945, %r944;
	sub.s32 	%r184, 31, %r945;
	and.b32  	%r946, %r572, %r944;
	popc.b32 	%r185, %r946;
	setp.ne.s32 	%p91, %r248, %r184;
	mov.b32 	%r1694, 0;
	@%p91 bra 	$L__BB8_135;
	atom.shared.add.u32 	%r1694, [%r115], %r185;
$L__BB8_135:
	ld.param.u32 	%r1602, [_ZN3cub18CUB_300001_SM_10006detail10radix_sort29DeviceRadixSortOnesweepKernelINS1_5radix10policy_hubIjNS0_8NullTypeEyE10Policy1000ELNS0_9SortOrderE0EjS6_yiiNS1_21identity_decomposer_tEEEvPT5_SC_PT3_PKSD_PT1_PKSH_PT2_PKSL_T4_iiT6__param_9];
	shfl.sync.idx.b32	%r972|%p92, %r1694, %r184, 31, -1;
	add.s32 	%r188, %r185, %r972;
	shr.u32 	%r973, %r1663, %r1602;
	and.b32  	%r969, %r973, %r82;
	mov.b32 	%r949, 1;
	// begin inline asm
	{
    .reg .pred p;
    and.b32 %r947, %r969, %r949;    setp.ne.u32 p, %r947, 0;
    vote.ballot.sync.b32 %r947, p, 0xffffffff;
    @!p not.b32 %r947, %r947;
}

	// end inline asm
	mov.b32 	%r952, 2;
	// begin inline asm
	{
    .reg .pred p;
    and.b32 %r950, %r969, %r952;    setp.ne.u32 p, %r950, 0;
    vote.ballot.sync.b32 %r950, p, 0xffffffff;
    @!p not.b32 %r950, %r950;
}

	// end inline asm
	and.b32  	%r974, %r950, %r947;
	mov.b32 	%r955, 4;
	// begin inline asm
	{
    .reg .pred p;
    and.b32 %r953, %r969, %r955;    setp.ne.u32 p, %r953, 0;
    vote.ballot.sync.b32 %r953, p, 0xffffffff;
    @!p not.b32 %r953, %r953;
}

	// end inline asm
	and.b32  	%r975, %r953, %r974;
	mov.b32 	%r958, 8;
	// begin inline asm
	{
    .reg .pred p;
    and.b32 %r956, %r969, %r958;    setp.ne.u32 p, %r956, 0;
    vote.ballot.sync.b32 %r956, p, 0xffffffff;
    @!p not.b32 %r956, %r956;
}

	// end inline asm
	and.b32  	%r976, %r956, %r975;
	mov.b32 	%r961, 16;
	// begin inline asm
	{
    .reg .pred p;
    and.b32 %r959, %r969, %r961;    setp.ne.u32 p, %r959, 0;
    vote.ballot.sync.b32 %r959, p, 0xffffffff;
    @!p not.b32 %r959, %r959;
}

	// end inline asm
	and.b32  	%r977, %r959, %r976;
	mov.b32 	%r964, 32;
	// begin inline asm
	{
    .reg .pred p;
    and.b32 %r962, %r969, %r964;    setp.ne.u32 p, %r962, 0;
    vote.ballot.sync.b32 %r962, p, 0xffffffff;
    @!p not.b32 %r962, %r962;
}

	// end inline asm
	and.b32  	%r978, %r962, %r977;
	mov.b32 	%r967, 64;
	// begin inline asm
	{
    .reg .pred p;
    and.b32 %r965, %r969, %r967;    setp.ne.u32 p, %r965, 0;
    vote.ballot.sync.b32 %r965, p, 0xffffffff;
    @!p not.b32 %r965, %r965;
}

	// end inline asm
	and.b32  	%r979, %r965, %r978;
	mov.b32 	%r970, 128;
	// begin inline asm
	{
    .reg .pred p;
    and.b32 %r968, %r969, %r970;    setp.ne.u32 p, %r968, 0;
    vote.ballot.sync.b32 %r968, p, 0xffffffff;
    @!p not.b32 %r968, %r968;
}

	// end inline asm
	and.b32  	%r980, %r968, %r979;
	clz.b32 	%r981, %r980;
	sub.s32 	%r189, 31, %r981;
	and.b32  	%r982, %r572, %r980;
	popc.b32 	%r190, %r982;
	setp.ne.s32 	%p93, %r248, %r189;
	mov.b32 	%r1695, 0;
	@%p93 bra 	$L__BB8_137;
	atom.shared.add.u32 	%r1695, [%r116], %r190;
$L__BB8_137:
	ld.param.u32 	%r1603, [_ZN3cub18CUB_300001_SM_10006detail10radix_sort29DeviceRadixSortOnesweepKernelINS1_5radix10policy_hubIjNS0_8NullTypeEyE10Policy1000ELNS0_9SortOrderE0EjS6_yiiNS1_21identity_decomposer_tEEEvPT5_SC_PT3_PKSD_PT1_PKSH_PT2_PKSL_T4_iiT6__param_9];
	shfl.sync.idx.b32	%r1008|%p94, %r1695, %r189, 31, -1;
	add.s32 	%r193, %r190, %r1008;
	shr.u32 	%r1009, %r1664, %r1603;
	and.b32  	%r1005, %r1009, %r82;
	mov.b32 	%r985, 1;
	// begin inline asm
	{
    .reg .pred p;
    and.b32 %r983, %r1005, %r985;    setp.ne.u32 p, %r983, 0;
    vote.ballot.sync.b32 %r983, p, 0xffffffff;
    @!p not.b32 %r983, %r983;
}

	// end inline asm
	mov.b32 	%r988, 2;
	// begin inline asm
	{
    .reg .pred p;
    and.b32 %r986, %r1005, %r988;    setp.ne.u32 p, %r986, 0;
    vote.ballot.sync.b32 %r986, p, 0xffffffff;
    @!p not.b32 %r986, %r986;
}

	// end inline asm
	and.b32  	%r1010, %r986, %r983;
	mov.b32 	%r991, 4;
	// begin inline asm
	{
    .reg .pred p;
    and.b32 %r989, %r1005, %r991;    setp.ne.u32 p, %r989, 0;
    vote.ballot.sync.b32 %r989, p, 0xffffffff;
    @!p not.b32 %r989, %r989;
}

	// end inline asm
	and.b32  	%r1011, %r989, %r1010;
	mov.b32 	%r994, 8;
	// begin inline asm
	{
    .reg .pred p;
    and.b32 %r992, %r1005, %r994;    setp.ne.u32 p, %r992, 0;
    vote.ballot.sync.b32 %r992, p, 0xffffffff;
    @!p not.b32 %r992, %r992;
}

	// end inline asm
	and.b32  	%r1012, %r992, %r1011;
	mov.b32 	%r997, 16;
	// begin inline asm
	{
    .reg .pred p;
    and.b32 %r995, %r1005, %r997;    setp.ne.u32 p, %r995, 0;
    vote.ballot.sync.b32 %r995, p, 0xffffffff;
    @!p not.b32 %r995, %r995;
}

	// end inline asm
	and.b32  	%r1013, %r995, %r1012;
	mov.b32 	%r1000, 32;
	// begin inline asm
	{
    .reg .pred p;
    and.b32 %r998, %r1005, %r1000;    setp.ne.u32 p, %r998, 0;
    vote.ballot.sync.b32 %r998, p, 0xffffffff;
    @!p not.b32 %r998, %r998;
}

	// end inline asm
	and.b32  	%r1014, %r998, %r1013;
	mov.b32 	%r1003, 64;
	// begin inline asm
	{
    .reg .pred p;
    and.b32 %r1001, %r1005, %r1003;    setp.ne.u32 p, %r1001, 0;
    vote.ballot.sync.b32 %r1001, p, 0xffffffff;
    @!p not.b32 %r1001, %r1001;
}

	// end inline asm
	and.b32  	%r1015, %r1001, %r1014;
	mov.b32 	%r1006, 128;
	// begin inline asm
	{
    .reg .pred p;
    and.b32 %r1004, %r1005, %r1006;    setp.ne.u32 p, %r1004, 0;
    vote.ballot.sync.b32 %r1004, p, 0xffffffff;
    @!p not.b32 %r1004, %r1004;
}

	// end inline asm
	and.b32  	%r1016, %r1004, %r1015;
	clz.b32 	%r1017, %r1016;
	sub.s32 	%r194, 31, %r1017;
	and.b32  	%r1018, %r572, %r1016;
	popc.b32 	%r195, %r1018;
	setp.ne.s32 	%p95, %r248, %r194;
	mov.b32 	%r1696, 0;
	@%p95 bra 	$L__BB8_139;
	atom.shared.add.u32 	%r1696, [%r117], %r195;
$L__BB8_139:
	ld.param.u32 	%r1604, [_ZN3cub18CUB_300001_SM_10006detail10radix_sort29DeviceRadixSortOnesweepKernelINS1_5radix10policy_hubIjNS0_8NullTypeEyE10Policy1000ELNS0_9SortOrderE0EjS6_yiiNS1_21identity_decomposer_tEEEvPT5_SC_PT3_PKSD_PT1_PKSH_PT2_PKSL_T4_iiT6__param_9];
	shfl.sync.idx.b32	%r1044|%p96, %r1696, %r194, 31, -1;
	add.s32 	%r198, %r195, %r1044;
	shr.u32 	%r1045, %r1665, %r1604;
	and.b32  	%r1041, %r1045, %r82;
	mov.b32 	%r1021, 1;
	// begin inline asm
	{
    .reg .pred p;
    and.b32 %r1019, %r1041, %r1021;    setp.ne.u32 p, %r1019, 0;
    vote.ballot.sync.b32 %r1019, p, 0xffffffff;
    @!p not.b32 %r1019, %r1019;
}

	// end inline asm
	mov.b32 	%r1024, 2;
	// begin inline asm
	{
    .reg .pred p;
    and.b32 %r1022, %r1041, %r1024;    setp.ne.u32 p, %r1022, 0;
    vote.ballot.sync.b32 %r1022, p, 0xffffffff;
    @!p not.b32 %r1022, %r1022;
}

	// end inline asm
	and.b32  	%r1046, %r1022, %r1019;
	mov.b32 	%r1027, 4;
	// begin inline asm
	{
    .reg .pred p;
    and.b32 %r1025, %r1041, %r1027;    setp.ne.u32 p, %r1025, 0;
    vote.ballot.sync.b32 %r1025, p, 0xffffffff;
    @!p not.b32 %r1025, %r1025;
}

	// end inline asm
	and.b32  	%r1047, %r1025, %r1046;
	mov.b32 	%r1030, 8;
	// begin inline asm
	{
    .reg .pred p;
    and.b32 %r1028, %r1041, %r1030;    setp.ne.u32 p, %r1028, 0;
    vote.ballot.sync.b32 %r1028, p, 0xffffffff;
    @!p not.b32 %r1028, %r1028;
}

	// end inline asm
	and.b32  	%r1048, %r1028, %r1047;
	mov.b32 	%r1033, 16;
	// begin inline asm
	{
    .reg .pred p;
    and.b32 %r1031, %r1041, %r1033;    setp.ne.u32 p, %r1031, 0;
    vote.ballot.sync.b32 %r1031, p, 0xffffffff;
    @!p not.b32 %r1031, %r1031;
}

	// end inline asm
	and.b32  	%r1049, %r1031, %r1048;
	mov.b32 	%r1036, 32;
	// begin inline asm
	{
    .reg .pred p;
    and.b32 %r1034, %r1041, %r1036;    setp.ne.u32 p, %r1034, 0;
    vote.ballot.sync.b32 %r1034, p, 0xffffffff;
    @!p not.b32 %r1034, %r1034;
}

	// end inline asm
	and.b32  	%r1050, %r1034, %r1049;
	mov.b32 	%r1039, 64;
	// begin inline asm
	{
    .reg .pred p;
    and.b32 %r1037, %r1041, %r1039;    setp.ne.u32 p, %r1037, 0;
    vote.ballot.sync.b32 %r1037, p, 0xffffffff;
    @!p not.b32 %r1037, %r1037;
}

	// end inline asm
	and.b32  	%r1051, %r1037, %r1050;
	mov.b32 	%r1042, 128;
	// begin inline asm
	{
    .reg .pred p;
    and.b32 %r1040, %r1041, %r1042;    setp.ne.u32 p, %r1040, 0;
    vote.ballot.sync.b32 %r1040, p, 0xffffffff;
    @!p not.b32 %r1040, %r1040;
}

	// end inline asm
	and.b32  	%r1052, %r1040, %r1051;
	clz.b32 	%r1053, %r1052;
	sub.s32 	%r199, 31, %r1053;
	and.b32  	%r1054, %r572, %r1052;
	popc.b32 	%r200, %r1054;
	setp.ne.s32 	%p97, %r248, %r199;
	mov.b32 	%r1697, 0;
	@%p97 bra 	$L__BB8_141;
	atom.shared.add.u32 	%r1697, [%r118], %r200;
$L__BB8_141:
	ld.param.u32 	%r1605, [_ZN3cub18CUB_300001_SM_10006detail10radix_sort29DeviceRadixSortOnesweepKernelINS1_5radix10policy_hubIjNS0_8NullTypeEyE10Policy1000ELNS0_9SortOrderE0EjS6_yiiNS1_21identity_decomposer_tEEEvPT5_SC_PT3_PKSD_PT1_PKSH_PT2_PKSL_T4_iiT6__param_9];
	shfl.sync.idx.b32	%r1080|%p98, %r1697, %r199, 31, -1;
	add.s32 	%r203, %r200, %r1080;
	shr.u32 	%r1081, %r1666, %r1605;
	and.b32  	%r1077, %r1081, %r82;
	mov.b32 	%r1057, 1;
	// begin inline asm
	{
    .reg .pred p;
    and.b32 %r1055, %r1077, %r1057;    setp.ne.u32 p, %r1055, 0;
    vote.ballot.sync.b32 %r1055, p, 0xffffffff;
    @!p not.b32 %r1055, %r1055;
}

	// end inline asm
	mov.b32 	%r1060, 2;
	// begin inline asm
	{
    .reg .pred p;
    and.b32 %r1058, %r1077, %r1060;    setp.ne.u32 p, %r1058, 0;
    vote.ballot.sync.b32 %r1058, p, 0xffffffff;
    @!p not.b32 %r1058, %r1058;
}

	// end inline asm
	and.b32  	%r1082, %r1058, %r1055;
	mov.b32 	%r1063, 4;
	// begin inline asm
	{
    .reg .pred p;
    and.b32 %r1061, %r1077, %r1063;    setp.ne.u32 p, %r1061, 0;
    vote.ballot.sync.b32 %r1061, p, 0xffffffff;
    @!p not.b32 %r1061, %r1061;
}

	// end inline asm
	and.b32  	%r1083, %r1061, %r1082;
	mov.b32 	%r1066, 8;
	// begin inline asm
	{
    .reg .pred p;
    and.b32 %r1064, %r1077, %r1066;    setp.ne.u32 p, %r1064, 0;
    vote.ballot.sync.b32 %r1064, p, 0xffffffff;
    @!p not.b32 %r1064, %r1064;
}

	// end inline asm
	and.b32  	%r1084, %r1064, %r1083;
	mov.b32 	%r1069, 16;
	// begin inline asm
	{
    .reg .pred p;
    and.b32 %r1067, %r1077, %r1069;    setp.ne.u32 p, %r1067, 0;
    vote.ballot.sync.b32 %r1067, p, 0xffffffff;
    @!p not.b32 %r1067, %r1067;
}

	// end inline asm
	and.b32  	%r1085, %r1067, %r1084;
	mov.b32 	%r1072, 32;
	// begin inline asm
	{
    .reg .pred p;
    and.b32 %r1070, %r1077, %r1072;    setp.ne.u32 p, %r1070, 0;
    vote.ballot.sync.b32 %r1070, p, 0xffffffff;
    @!p not.b32 %r1070, %r1070;
}

	// end inline asm
	and.b32  	%r1086, %r1070, %r1085;
	mov.b32 	%r1075, 64;
	// begin inline asm
	{
    .reg .pred p;
    and.b32 %r1073, %r1077, %r1075;    setp.ne.u32 p, %r1073, 0;
    vote.ballot.sync.b32 %r1073, p, 0xffffffff;
    @!p not.b32 %r1073, %r1073;
}

	// end inline asm
	and.b32  	%r1087, %r1073, %r1086;
	mov.b32 	%r1078, 128;
	// begin inline asm
	{
    .reg .pred p;
    and.b32 %r1076, %r1077, %r1078;    setp.ne.u32 p, %r1076, 0;
    vote.ballot.sync.b32 %r1076, p, 0xffffffff;
    @!p not.b32 %r1076, %r1076;
}

	// end inline asm
	and.b32  	%r1088, %r1076, %r1087;
	clz.b32 	%r1089, %r1088;
	sub.s32 	%r204, 31, %r1089;
	and.b32  	%r1090, %r572, %r1088;
	popc.b32 	%r205, %r1090;
	setp.ne.s32 	%p99, %r248, %r204;
	mov.b32 	%r1698, 0;
	@%p99 bra 	$L__BB8_143;
	atom.shared.add.u32 	%r1698, [%r119], %r205;
$L__BB8_143:
	ld.param.u32 	%r1606, [_ZN3cub18CUB_300001_SM_10006detail10radix_sort29DeviceRadixSortOnesweepKernelINS1_5radix10policy_hubIjNS0_8NullTypeEyE10Policy1000ELNS0_9SortOrderE0EjS6_yiiNS1_21identity_decomposer_tEEEvPT5_SC_PT3_PKSD_PT1_PKSH_PT2_PKSL_T4_iiT6__param_9];
	shfl.sync.idx.b32	%r1116|%p100, %r1698, %r204, 31, -1;
	add.s32 	%r208, %r205, %r1116;
	shr.u32 	%r1117, %r1667, %r1606;
	and.b32  	%r1113, %r1117, %r82;
	mov.b32 	%r1093, 1;
	// begin inline asm
	{
    .reg .pred p;
    and.b32 %r1091, %r1113, %r1093;    setp.ne.u32 p, %r1091, 0;
    vote.ballot.sync.b32 %r1091, p, 0xffffffff;
    @!p not.b32 %r1091, %r1091;
}

	// end inline asm
	mov.b32 	%r1096, 2;
	// begin inline asm
	{
    .reg .pred p;
    and.b32 %r1094, %r1113, %r1096;    setp.ne.u32 p, %r1094, 0;
    vote.ballot.sync.b32 %r1094, p, 0xffffffff;
    @!p not.b32 %r1094, %r1094;
}

	// end inline asm
	and.b32  	%r1118, %r1094, %r1091;
	mov.b32 	%r1099, 4;
	// begin inline asm
	{
    .reg .pred p;
    and.b32 %r1097, %r1113, %r1099;    setp.ne.u32 p, %r1097, 0;
    vote.ballot.sync.b32 %r1097, p, 0xffffffff;
    @!p not.b32 %r1097, %r1097;
}

	// end inline asm
	and.b32  	%r1119, %r1097, %r1118;
	mov.b32 	%r1102, 8;
	// begin inline asm
	{
    .reg .pred p;
    and.b32 %r1100, %r1113, %r1102;    setp.ne.u32 p, %r1100, 0;
    vote.ballot.sync.b32 %r1100, p, 0xffffffff;
    @!p not.b32 %r1100, %r1100;
}

	// end inline asm
	and.b32  	%r1120, %r1100, %r1119;
	mov.b32 	%r1105, 16;
	// begin inline asm
	{
    .reg .pred p;
    and.b32 %r1103, %r1113, %r1105;    setp.ne.u32 p, %r1103, 0;
    vote.ballot.sync.b32 %r1103, p, 0xffffffff;
    @!p not.b32 %r1103, %r1103;
}

	// end inline asm
	and.b32  	%r1121, %r1103, %r1120;
	mov.b32 	%r1108, 32;
	// begin inline asm
	{
    .reg .pred p;
    and.b32 %r1106, %r1113, %r1108;    setp.ne.u32 p, %r1106, 0;
    vote.ballot.sync.b32 %r1106, p, 0xffffffff;
    @!p not.b32 %r1106, %r1106;
}

	// end inline asm
	and.b32  	%r1122, %r1106, %r1121;
	mov.b32 	%r1111, 64;
	// begin inline asm
	{
    .reg .pred p;
    and.b32 %r1109, %r1113, %r1111;    setp.ne.u32 p, %r1109, 0;
    vote.ballot.sync.b32 %r1109, p, 0xffffffff;
    @!p not.b32 %r1109, %r1109;
}

	// end inline asm
	and.b32  	%r1123, %r1109, %r1122;
	mov.b32 	%r1114, 128;
	// begin inline asm
	{
    .reg .pred p;
    and.b32 %r1112, %r1113, %r1114;    setp.ne.u32 p, %r1112, 0;
    vote.ballot.sync.b32 %r1112, p, 0xffffffff;
    @!p not.b32 %r1112, %r1112;
}

	// end inline asm
	and.b32  	%r1124, %r1112, %r1123;
	clz.b32 	%r1125, %r1124;
	sub.s32 	%r209, 31, %r1125;
	and.b32  	%r1126, %r572, %r1124;
	popc.b32 	%r210, %r1126;
	setp.ne.s32 	%p101, %r248, %r209;
	mov.b32 	%r1699, 0;
	@%p101 bra 	$L__BB8_145;
	atom.shared.add.u32 	%r1699, [%r120], %r210;
$L__BB8_145:
	ld.param.u32 	%r1607, [_ZN3cub18CUB_300001_SM_10006detail10radix_sort29DeviceRadixSortOnesweepKernelINS1_5radix10policy_hubIjNS0_8NullTypeEyE10Policy1000ELNS0_9SortOrderE0EjS6_yiiNS1_21identity_decomposer_tEEEvPT5_SC_PT3_PKSD_PT1_PKSH_PT2_PKSL_T4_iiT6__param_9];
	shfl.sync.idx.b32	%r1152|%p102, %r1699, %r209, 31, -1;
	add.s32 	%r213, %r210, %r1152;
	shr.u32 	%r1153, %r1668, %r1607;
	and.b32  	%r1149, %r1153, %r82;
	mov.b32 	%r1129, 1;
	// begin inline asm
	{
    .reg .pred p;
    and.b32 %r1127, %r1149, %r1129;    setp.ne.u32 p, %r1127, 0;
    vote.ballot.sync.b32 %r1127, p, 0xffffffff;
    @!p not.b32 %r1127, %r1127;
}

	// end inline asm
	mov.b32 	%r1132, 2;
	// begin inline asm
	{
    .reg .pred p;
    and.b32 %r1130, %r1149, %r1132;    setp.ne.u32 p, %r1130, 0;
    vote.ballot.sync.b32 %r1130, p, 0xffffffff;
    @!p not.b32 %r1130, %r1130;
}

	// end inline asm
	and.b32  	%r1154, %r1130, %r1127;
	mov.b32 	%r1135, 4;
	// begin inline asm
	{
    .reg .pred p;
    and.b32 %r1133, %r1149, %r1135;    setp.ne.u32 p, %r1133, 0;
    vote.ballot.sync.b32 %r1133, p, 0xffffffff;
    @!p not.b32 %r1133, %r1133;
}

	// end inline asm
	and.b32  	%r1155, %r1133, %r1154;
	mov.b32 	%r1138, 8;
	// begin inline asm
	{
    .reg .pred p;
    and.b32 %r1136, %r1149, %r1138;    setp.ne.u32 p, %r1136, 0;
    vote.ballot.sync.b32 %r1136, p, 0xffffffff;
    @!p not.b32 %r1136, %r1136;
}

	// end inline asm
	and.b32  	%r1156, %r1136, %r1155;
	mov.b32 	%r1141, 16;
	// begin inline asm
	{
    .reg .pred p;
    and.b32 %r1139, %r1149, %r1141;    setp.ne.u32 p, %r1139, 0;
    vote.ballot.sync.b32 %r1139, p, 0xffffffff;
    @!p not.b32 %r1139, %r1139;
}

	// end inline asm
	and.b32  	%r1157, %r1139, %r1156;
	mov.b32 	%r1144, 32;
	// begin inline asm
	{
    .reg .pred p;
    and.b32 %r1142, %r1149, %r1144;    setp.ne.u32 p, %r1142, 0;
    vote.ballot.sync.b32 %r1142, p, 0xffffffff;
    @!p not.b32 %r1142, %r1142;
}

	// end inline asm
	and.b32  	%r1158, %r1142, %r1157;
	mov.b32 	%r1147, 64;
	// begin inline asm
	{
    .reg .pred p;
    and.b32 %r1145, %r1149, %r1147;    setp.ne.u32 p, %r1145, 0;
    vote.ballot.sync.b32 %r1145, p, 0xffffffff;
    @!p not.b32 %r1145, %r1145;
}

	// end inline asm
	and.b32  	%r1159, %r1145, %r1158;
	mov.b32 	%r1150, 128;
	// begin inline asm
	{
    .reg .pred p;
    and.b32 %r1148, %r1149, %r1150;    setp.ne.u32 p, %r1148, 0;
    vote.ballot.sync.b32 %r1148, p, 0xffffffff;
    @!p not.b32 %r1148, %r1148;
}

	// end inline asm
	and.b32  	%r1160, %r1148, %r1159;
	clz.b32 	%r1161, %r1160;
	sub.s32 	%r214, 31, %r1161;
	and.b32  	%r1162, %r572, %r1160;
	popc.b32 	%r215, %r1162;
	setp.ne.s32 	%p103, %r248, %r214;
	mov.b32 	%r1700, 0;
	@%p103 bra 	$L__BB8_147;
	ld.param.u32 	%r1608, [_ZN3cub18CUB_300001_SM_10006detail10radix_sort29DeviceRadixSortOnesweepKernelINS1_5radix10policy_hubIjNS0_8NullTypeEyE10Policy1000ELNS0_9SortOrderE0EjS6_yiiNS1_21identity_decomposer_tEEEvPT5_SC_PT3_PKSD_PT1_PKSH_PT2_PKSL_T4_iiT6__param_9];
	shl.b32 	%r1163, %r1, 5;
	and.b32  	%r1164, %r1163, 31744;
	mov.u32 	%r1165, _ZZN3cub18CUB_300001_SM_10006detail10radix_sort29DeviceRadixSortOnesweepKernelINS1_5radix10policy_hubIjNS0_8NullTypeEyE10Policy1000ELNS0_9SortOrderE0EjS6_yiiNS1_21identity_decomposer_tEEEvPT5_SC_PT3_PKSD_PT1_PKSH_PT2_PKSL_T4_iiT6_E1s;
	add.s32 	%r1166, %r1165, %r1164;
	shr.u32 	%r1167, %r1668, %r1608;
	and.b32  	%r1168, %r1167, %r82;
	shl.b32 	%r1169, %r1168, 2;
	add.s32 	%r1170, %r1166, %r1169;
	atom.shared.add.u32 	%r1700, [%r1170], %r215;
$L__BB8_147:
	ld.param.u32 	%r1609, [_ZN3cub18CUB_300001_SM_10006detail10radix_sort29DeviceRadixSortOnesweepKernelINS1_5radix10policy_hubIjNS0_8NullTypeEyE10Policy1000ELNS0_9SortOrderE0EjS6_yiiNS1_21identity_decomposer_tEEEvPT5_SC_PT3_PKSD_PT1_PKSH_PT2_PKSL_T4_iiT6__param_9];
	shfl.sync.idx.b32	%r1196|%p104, %r1700, %r214, 31, -1;
	add.s32 	%r218, %r215, %r1196;
	shr.u32 	%r1197, %r1669, %r1609;
	and.b32  	%r1193, %r1197, %r82;
	mov.b32 	%r1173, 1;
	// begin inline asm
	{
    .reg .pred p;
    and.b32 %r1171, %r1193, %r1173;    setp.ne.u32 p, %r1171, 0;
    vote.ballot.sync.b32 %r1171, p, 0xffffffff;
    @!p not.b32 %r1171, %r1171;
}

	// end inline asm
	mov.b32 	%r1176, 2;
	// begin inline asm
	{
    .reg .pred p;
    and.b32 %r1174, %r1193, %r1176;    setp.ne.u32 p, %r1174, 0;
    vote.ballot.sync.b32 %r1174, p, 0xffffffff;
    @!p not.b32 %r1174, %r1174;
}

	// end inline asm
	and.b32  	%r1198, %r1174, %r1171;
	mov.b32 	%r1179, 4;
	// begin inline asm
	{
    .reg .pred p;
    and.b32 %r1177, %r1193, %r1179;    setp.ne.u32 p, %r1177, 0;
    vote.ballot.sync.b32 %r1177, p, 0xffffffff;
    @!p not.b32 %r1177, %r1177;
}

	// end inline asm
	and.b32  	%r1199, %r1177, %r1198;
	mov.b32 	%r1182, 8;
	// begin inline asm
	{
    .reg .pred p;
    and.b32 %r1180, %r1193, %r1182;    setp.ne.u32 p, %r1180, 0;
    vote.ballot.sync.b32 %r1180, p, 0xffffffff;
    @!p not.b32 %r1180, %r1180;
}

	// end inline asm
	and.b32  	%r1200, %r1180, %r1199;
	mov.b32 	%r1185, 16;
	// begin inline asm
	{
    .reg .pred p;
    and.b32 %r1183, %r1193, %r1185;    setp.ne.u32 p, %r1183, 0;
    vote.ballot.sync.b32 %r1183, p, 0xffffffff;
    @!p not.b32 %r1183, %r1183;
}

	// end inline asm
	and.b32  	%r1201, %r1183, %r1200;
	mov.b32 	%r1188, 32;
	// begin inline asm
	{
    .reg .pred p;
    and.b32 %r1186, %r1193, %r1188;    setp.ne.u32 p, %r1186, 0;
    vote.ballot.sync.b32 %r1186, p, 0xffffffff;
    @!p not.b32 %r1186, %r1186;
}

	// end inline asm
	and.b32  	%r1202, %r1186, %r1201;
	mov.b32 	%r1191, 64;
	// begin inline asm
	{
    .reg .pred p;
    and.b32 %r1189, %r1193, %r1191;    setp.ne.u32 p, %r1189, 0;
    vote.ballot.sync.b32 %r1189, p, 0xffffffff;
    @!p not.b32 %r1189, %r1189;
}

	// end inline asm
	and.b32  	%r1203, %r1189, %r1202;
	mov.b32 	%r1194, 128;
	// begin inline asm
	{
    .reg .pred p;
    and.b32 %r1192, %r1193, %r1194;    setp.ne.u32 p, %r1192, 0;
    vote.ballot.sync.b32 %r1192, p, 0xffffffff;
    @!p not.b32 %r1192, %r1192;
}

	// end inline asm
	and.b32  	%r1204, %r1192, %r1203;
	clz.b32 	%r1205, %r1204;
	sub.s32 	%r219, 31, %r1205;
	and.b32  	%r1206, %r572, %r1204;
	popc.b32 	%r220, %r1206;
	setp.ne.s32 	%p105, %r248, %r219;
	mov.b32 	%r1701, 0;
	@%p105 bra 	$L__BB8_149;
	ld.param.u32 	%r1610, [_ZN3cub18CUB_300001_SM_10006detail10radix_sort29DeviceRadixSortOnesweepKernelINS1_5radix10policy_hubIjNS0_8NullTypeEyE10Policy1000ELNS0_9SortOrderE0EjS6_yiiNS1_21identity_decomposer_tEEEvPT5_SC_PT3_PKSD_PT1_PKSH_PT2_PKSL_T4_iiT6__param_9];
	shl.b32 	%r1207, %r1, 5;
	and.b32  	%r1208, %r1207, 31744;
	mov.u32 	%r1209, _ZZN3cub18CUB_300001_SM_10006detail10radix_sort29DeviceRadixSortOnesweepKernelINS1_5radix10policy_hubIjNS0_8NullTypeEyE10Policy1000ELNS0_9SortOrderE0EjS6_yiiNS1_21identity_decomposer_tEEEvPT5_SC_PT3_PKSD_PT1_PKSH_PT2_PKSL_T4_iiT6_E1s;
	add.s32 	%r1210, %r1209, %r1208;
	shr.u32 	%r1211, %r1669, %r1610;
	and.b32  	%r1212, %r1211, %r82;
	shl.b32 	%r1213, %r1212, 2;
	add.s32 	%r1214, %r1210, %r1213;
	atom.shared.add.u32 	%r1701, [%r1214], %r220;
$L__BB8_149:
	ld.param.u32 	%r1611, [_ZN3cub18CUB_300001_SM_10006detail10radix_sort29DeviceRadixSortOnesweepKernelINS1_5radix10policy_hubIjNS0_8NullTypeEyE10Policy1000ELNS0_9SortOrderE0EjS6_yiiNS1_21identity_decomposer_tEEEvPT5_SC_PT3_PKSD_PT1_PKSH_PT2_PKSL_T4_iiT6__param_9];
	shfl.sync.idx.b32	%r1240|%p106, %r1701, %r219, 31, -1;
	add.s32 	%r223, %r220, %r1240;
	shr.u32 	%r1241, %r1670, %r1611;
	and.b32  	%r1237, %r1241, %r82;
	mov.b32 	%r1217, 1;
	// begin inline asm
	{
    .reg .pred p;
    and.b32 %r1215, %r1237, %r1217;    setp.ne.u32 p, %r1215, 0;
    vote.ballot.sync.b32 %r1215, p, 0xffffffff;
    @!p not.b32 %r1215, %r1215;
}

	// end inline asm
	mov.b32 	%r1220, 2;
	// begin inline asm
	{
    .reg .pred p;
    and.b32 %r1218, %r1237, %r1220;    setp.ne.u32 p, %r1218, 0;
    vote.ballot.sync.b32 %r1218, p, 0xffffffff;
    @!p not.b32 %r1218, %r1218;
}

	// end inline asm
	and.b32  	%r1242, %r1218, %r1215;
	mov.b32 	%r1223, 4;
	// begin inline asm
	{
    .reg .pred p;
    and.b32 %r1221, %r1237, %r1223;    setp.ne.u32 p, %r1221, 0;
    vote.ballot.sync.b32 %r1221, p, 0xffffffff;
    @!p not.b32 %r1221, %r1221;
}

	// end inline asm
	and.b32  	%r1243, %r1221, %r1242;
	mov.b32 	%r1226, 8;
	// begin inline asm
	{
    .reg .pred p;
    and.b32 %r1224, %r1237, %r1226;    setp.ne.u32 p, %r1224, 0;
    vote.ballot.sync.b32 %r1224, p, 0xffffffff;
    @!p not.b32 %r1224, %r1224;
}

	// end inline asm
	and.b32  	%r1244, %r1224, %r1243;
	mov.b32 	%r1229, 16;
	// begin inline asm
	{
    .reg .pred p;
    and.b32 %r1227, %r1237, %r1229;    setp.ne.u32 p, %r1227, 0;
    vote.ballot.sync.b32 %r1227, p, 0xffffffff;
    @!p not.b32 %r1227, %r1227;
}

	// end inline asm
	and.b32  	%r1245, %r1227, %r1244;
	mov.b32 	%r1232, 32;
	// begin inline asm
	{
    .reg .pred p;
    and.b32 %r1230, %r1237, %r1232;    setp.ne.u32 p, %r1230, 0;
    vote.ballot.sync.b32 %r1230, p, 0xffffffff;
    @!p not.b32 %r1230, %r1230;
}

	// end inline asm
	and.b32  	%r1246, %r1230, %r1245;
	mov.b32 	%r1235, 64;
	// begin inline asm
	{
    .reg .pred p;
    and.b32 %r1233, %r1237, %r1235;    setp.ne.u32 p, %r1233, 0;
    vote.ballot.sync.b32 %r1233, p, 0xffffffff;
    @!p not.b32 %r1233, %r1233;
}

	// end inline asm
	and.b32  	%r1247, %r1233, %r1246;
	mov.b32 	%r1238, 128;
	// begin inline asm
	{
    .reg .pred p;
    and.b32 %r1236, %r1237, %r1238;    setp.ne.u32 p, %r1236, 0;
    vote.ballot.sync.b32 %r1236, p, 0xffffffff;
    @!p not.b32 %r1236, %r1236;
}

	// end inline asm
	and.b32  	%r1248, %r1236, %r1247;
	clz.b32 	%r1249, %r1248;
	sub.s32 	%r224, 31, %r1249;
	and.b32  	%r1250, %r572, %r1248;
	popc.b32 	%r225, %r1250;
	setp.ne.s32 	%p107, %r248, %r224;
	mov.b32 	%r1702, 0;
	@%p107 bra 	$L__BB8_151;
	ld.param.u32 	%r1612, [_ZN3cub18CUB_300001_SM_10006detail10radix_sort29DeviceRadixSortOnesweepKernelINS1_5radix10policy_hubIjNS0_8NullTypeEyE10Policy1000ELNS0_9SortOrderE0EjS6_yiiNS1_21identity_decomposer_tEEEvPT5_SC_PT3_PKSD_PT1_PKSH_PT2_PKSL_T4_iiT6__param_9];
	shl.b32 	%r1251, %r1, 5;
	and.b32  	%r1252, %r1251, 31744;
	mov.u32 	%r1253, _ZZN3cub18CUB_300001_SM_10006detail10radix_sort29DeviceRadixSortOnesweepKernelINS1_5radix10policy_hubIjNS0_8NullTypeEyE10Policy1000ELNS0_9SortOrderE0EjS6_yiiNS1_21identity_decomposer_tEEEvPT5_SC_PT3_PKSD_PT1_PKSH_PT2_PKSL_T4_iiT6_E1s;
	add.s32 	%r1254, %r1253, %r1252;
	shr.u32 	%r1255, %r1670, %r1612;
	and.b32  	%r1256, %r1255, %r82;
	shl.b32 	%r1257, %r1256, 2;
	add.s32 	%r1258, %r1254, %r1257;
	atom.shared.add.u32 	%r1702, [%r1258], %r225;
$L__BB8_151:
	ld.param.u32 	%r1613, [_ZN3cub18CUB_300001_SM_10006detail10radix_sort29DeviceRadixSortOnesweepKernelINS1_5radix10policy_hubIjNS0_8NullTypeEyE10Policy1000ELNS0_9SortOrderE0EjS6_yiiNS1_21identity_decomposer_tEEEvPT5_SC_PT3_PKSD_PT1_PKSH_PT2_PKSL_T4_iiT6__param_9];
	shfl.sync.idx.b32	%r1284|%p108, %r1702, %r224, 31, -1;
	add.s32 	%r228, %r225, %r1284;
	shr.u32 	%r1285, %r1671, %r1613;
	and.b32  	%r1281, %r1285, %r82;
	mov.b32 	%r1261, 1;
	// begin inline asm
	{
    .reg .pred p;
    and.b32 %r1259, %r1281, %r1261;    setp.ne.u32 p, %r1259, 0;
    vote.ballot.sync.b32 %r1259, p, 0xffffffff;
    @!p not.b32 %r1259, %r1259;
}

	// end inline asm
	mov.b32 	%r1264, 2;
	// begin inline asm
	{
    .reg .pred p;
    and.b32 %r1262, %r1281, %r1264;    setp.ne.u32 p, %r1262, 0;
    vote.ballot.sync.b32 %r1262, p, 0xffffffff;
    @!p not.b32 %r1262, %r1262;
}

	// end inline asm
	and.b32  	%r1286, %r1262, %r1259;
	mov.b32 	%r1267, 4;
	// begin inline asm
	{
    .reg .pred p;
    and.b32 %r1265, %r1281, %r1267;    setp.ne.u32 p, %r1265, 0;
    vote.ballot.sync.b32 %r1265, p, 0xffffffff;
    @!p not.b32 %r1265, %r1265;
}

	// end inline asm
	and.b32  	%r1287, %r1265, %r1286;
	mov.b32 	%r1270, 8;
	// begin inline asm
	{
    .reg .pred p;
    and.b32 %r1268, %r1281, %r1270;    setp.ne.u32 p, %r1268, 0;
    vote.ballot.sync.b32 %r1268, p, 0xffffffff;
    @!p not.b32 %r1268, %r1268;
}

	// end inline asm
	and.b32  	%r1288, %r1268, %r1287;
	mov.b32 	%r1273, 16;
	// begin inline asm
	{
    .reg .pred p;
    and.b32 %r1271, %r1281, %r1273;    setp.ne.u32 p, %r1271, 0;
    vote.ballot.sync.b32 %r1271, p, 0xffffffff;
    @!p not.b32 %r1271, %r1271;
}

	// end inline asm
	and.b32  	%r1289, %r1271, %r1288;
	mov.b32 	%r1276, 32;
	// begin inline asm
	{
    .reg .pred p;
    and.b32 %r1274, %r1281, %r1276;    setp.ne.u32 p, %r1274, 0;
    vote.ballot.sync.b32 %r1274, p, 0xffffffff;
    @!p not.b32 %r1274, %r1274;
}

	// end inline asm
	and.b32  	%r1290, %r1274, %r1289;
	mov.b32 	%r1279, 64;
	// begin inline asm
	{
    .reg .pred p;
    and.b32 %r1277, %r1281, %r1279;    setp.ne.u32 p, %r1277, 0;
    vote.ballot.sync.b32 %r1277, p, 0xffffffff;
    @!p not.b32 %r1277, %r1277;
}

	// end inline asm
	and.b32  	%r1291, %r1277, %r1290;
	mov.b32 	%r1282, 128;
	// begin inline asm
	{
    .reg .pred p;
    and.b32 %r1280, %r1281, %r1282;    setp.ne.u32 p, %r1280, 0;
    vote.ballot.sync.b32 %r1280, p, 0xffffffff;
    @!p not.b32 %r1280, %r1280;
}

	// end inline asm
	and.b32  	%r1292, %r1280, %r1291;
	clz.b32 	%r1293, %r1292;
	sub.s32 	%r229, 31, %r1293;
	and.b32  	%r1294, %r572, %r1292;
	popc.b32 	%r230, %r1294;
	setp.ne.s32 	%p109, %r248, %r229;
	mov.b32 	%r1703, 0;
	@%p109 bra 	$L__BB8_153;
	ld.param.u32 	%r1614, [_ZN3cub18CUB_300001_SM_10006detail10radix_sort29DeviceRadixSortOnesweepKernelINS1_5radix10policy_hubIjNS0_8NullTypeEyE10Policy1000ELNS0_9SortOrderE0EjS6_yiiNS1_21identity_decomposer_tEEEvPT5_SC_PT3_PKSD_PT1_PKSH_PT2_PKSL_T4_iiT6__param_9];
	shl.b32 	%r1295, %r1, 5;
	and.b32  	%r1296, %r1295, 31744;
	mov.u32 	%r1297, _ZZN3cub18CUB_300001_SM_10006detail10radix_sort29DeviceRadixSortOnesweepKernelINS1_5radix10policy_hubIjNS0_8NullTypeEyE10Policy1000ELNS0_9SortOrderE0EjS6_yiiNS1_21identity_decomposer_tEEEvPT5_SC_PT3_PKSD_PT1_PKSH_PT2_PKSL_T4_iiT6_E1s;
	add.s32 	%r1298, %r1297, %r1296;
	shr.u32 	%r1299, %r1671, %r1614;
	and.b32  	%r1300, %r1299, %r82;
	shl.b32 	%r1301, %r1300, 2;
	add.s32 	%r1302, %r1298, %r1301;
	atom.shared.add.u32 	%r1703, [%r1302], %r230;
$L__BB8_153:
	shfl.sync.idx.b32	%r1303|%p111, %r1703, %r229, 31, -1;
	add.s32 	%r1304, %r230, %r1303;
	bar.sync 	0;
	shl.b32 	%r1305, %r143, 2;
	mov.u32 	%r1306, _ZZN3cub18CUB_300001_SM_10006detail10radix_sort29DeviceRadixSortOnesweepKernelINS1_5radix10policy_hubIjNS0_8NullTypeEyE10Policy1000ELNS0_9SortOrderE0EjS6_yiiNS1_21identity_decomposer_tEEEvPT5_SC_PT3_PKSD_PT1_PKSH_PT2_PKSL_T4_iiT6_E1s;
	add.s32 	%r1307, %r1306, %r1305;
	st.shared.u32 	[%r1307+-4], %r1653;
	shl.b32 	%r1308, %r148, 2;
	add.s32 	%r1309, %r1306, %r1308;
	st.shared.u32 	[%r1309+-4], %r1654;
	shl.b32 	%r1310, %r153, 2;
	add.s32 	%r1311, %r1306, %r1310;
	st.shared.u32 	[%r1311+-4], %r1655;
	shl.b32 	%r1312, %r158, 2;
	add.s32 	%r1313, %r1306, %r1312;
	st.shared.u32 	[%r1313+-4], %r1656;
	shl.b32 	%r1314, %r163, 2;
	add.s32 	%r1315, %r1306, %r1314;
	st.shared.u32 	[%r1315+-4], %r1657;
	shl.b32 	%r1316, %r168, 2;
	add.s32 	%r1317, %r1306, %r1316;
	st.shared.u32 	[%r1317+-4], %r1658;
	shl.b32 	%r1318, %r173, 2;
	add.s32 	%r1319, %r1306, %r1318;
	st.shared.u32 	[%r1319+-4], %r1659;
	shl.b32 	%r1320, %r178, 2;
	add.s32 	%r1321, %r1306, %r1320;
	st.shared.u32 	[%r1321+-4], %r1660;
	shl.b32 	%r1322, %r183, 2;
	add.s32 	%r1323, %r1306, %r1322;
	st.shared.u32 	[%r1323+-4], %r1661;
	shl.b32 	%r1324, %r188, 2;
	add.s32 	%r1325, %r1306, %r1324;
	st.shared.u32 	[%r1325+-4], %r1662;
	shl.b32 	%r1326, %r193, 2;
	add.s32 	%r1327, %r1306, %r1326;
	st.shared.u32 	[%r1327+-4], %r1663;
	shl.b32 	%r1328, %r198, 2;
	add.s32 	%r1329, %r1306, %r1328;
	st.shared.u32 	[%r1329+-4], %r1664;
	shl.b32 	%r1330, %r203, 2;
	add.s32 	%r1331, %r1306, %r1330;
	st.shared.u32 	[%r1331+-4], %r1665;
	shl.b32 	%r1332, %r208, 2;
	add.s32 	%r1333, %r1306, %r1332;
	st.shared.u32 	[%r1333+-4], %r1666;
	shl.b32 	%r1334, %r213, 2;
	add.s32 	%r1335, %r1306, %r1334;
	st.shared.u32 	[%r1335+-4], %r1667;
	shl.b32 	%r1336, %r218, 2;
	add.s32 	%r1337, %r1306, %r1336;
	st.shared.u32 	[%r1337+-4], %r1668;
	shl.b32 	%r1338, %r223, 2;
	add.s32 	%r1339, %r1306, %r1338;
	st.shared.u32 	[%r1339+-4], %r1669;
	shl.b32 	%r1340, %r228, 2;
	add.s32 	%r1341, %r1306, %r1340;
	st.shared.u32 	[%r1341+-4], %r1670;
	shl.b32 	%r1342, %r1304, 2;
	add.s32 	%r1343, %r1306, %r1342;
	st.shared.u32 	[%r1343+-4], %r1671;
	shl.b32 	%r1344, %r1, 3;
	add.s32 	%r1345, %r1306, %r1344;
	add.s32 	%r233, %r1345, 29184;
	@%p72 bra 	$L__BB8_161;
	ld.param.u64 	%rd238, [_ZN3cub18CUB_300001_SM_10006detail10radix_sort29DeviceRadixSortOnesweepKernelINS1_5radix10policy_hubIjNS0_8NullTypeEyE10Policy1000ELNS0_9SortOrderE0EjS6_yiiNS1_21identity_decomposer_tEEEvPT5_SC_PT3_PKSD_PT1_PKSH_PT2_PKSL_T4_iiT6__param_3];
	cvta.to.global.u64 	%rd59, %rd238;
	shl.b64 	%rd60, %rd6, 3;
	add.s64 	%rd61, %rd59, %rd60;
	ld.global.u64 	%rd62, [%rd61];
	cvt.s64.s32 	%rd63, %r137;
	sub.s64 	%rd241, %rd62, %rd63;
	st.shared.u64 	[%r233], %rd241;
	setp.lt.s32 	%p112, %r4, 1;
	mov.u32 	%r1707, %r1680;
	@%p112 bra 	$L__BB8_160;
	mov.b32 	%r1705, -1;
	mov.u32 	%r1704, %r4;
	mov.u32 	%r1707, %r1680;
$L__BB8_156:
	ld.param.u64 	%rd231, [_ZN3cub18CUB_300001_SM_10006detail10radix_sort29DeviceRadixSortOnesweepKernelINS1_5radix10policy_hubIjNS0_8NullTypeEyE10Policy1000ELNS0_9SortOrderE0EjS6_yiiNS1_21identity_decomposer_tEEEvPT5_SC_PT3_PKSD_PT1_PKSH_PT2_PKSL_T4_iiT6__param_0];
	add.s32 	%r237, %r1704, -1;
	shl.b32 	%r1347, %r237, 8;
	add.s32 	%r1348, %r1347, %r1;
	cvta.to.global.u64 	%rd64, %rd231;
	mul.wide.s32 	%rd65, %r1348, 4;
	add.s64 	%rd13, %rd64, %rd65;
$L__BB8_157:
	membar.cta;
	ld.volatile.global.u32 	%r238, [%rd13];
	setp.eq.s32 	%p113, %r238, 0;
	@%p113 bra 	$L__BB8_157;
	and.b32  	%r1349, %r238, 1073741823;
	add.s32 	%r1707, %r1349, %r1707;
	setp.gt.s32 	%p114, %r238, -1;
	vote.sync.ballot.b32 	%r1705, %p114, %r1705;
	setp.gt.u32 	%p116, %r1704, 1;
	and.pred  	%p117, %p114, %p116;
	mov.u32 	%r1704, %r237;
	@%p117 bra 	$L__BB8_156;
	ld.shared.u64 	%rd241, [%r233];
$L__BB8_160:
	ld.param.u64 	%rd232, [_ZN3cub18CUB_300001_SM_10006detail10radix_sort29DeviceRadixSortOnesweepKernelINS1_5radix10policy_hubIjNS0_8NullTypeEyE10Policy1000ELNS0_9SortOrderE0EjS6_yiiNS1_21identity_decomposer_tEEEvPT5_SC_PT3_PKSD_PT1_PKSH_PT2_PKSL_T4_iiT6__param_0];
	or.b32  	%r1350, %r1707, -2147483648;
	cvta.to.global.u64 	%rd66, %rd232;
	shl.b32 	%r1351, %r4, 8;
	add.s32 	%r1352, %r1351, %r1;
	mul.wide.s32 	%rd67, %r1352, 4;
	add.s64 	%rd68, %rd66, %rd67;
	st.volatile.global.u32 	[%rd68], %r1350;
	sub.s32 	%r1353, %r1707, %r1680;
	cvt.s64.s32 	%rd69, %r1353;
	add.s64 	%rd70, %rd241, %rd69;
	st.shared.u64 	[%r233], %rd70;
$L__BB8_161:
	ld.param.u32 	%r1587, [_ZN3cub18CUB_300001_SM_10006detail10radix_sort29DeviceRadixSortOnesweepKernelINS1_5radix10policy_hubIjNS0_8NullTypeEyE10Policy1000ELNS0_9SortOrderE0EjS6_yiiNS1_21identity_decomposer_tEEEvPT5_SC_PT3_PKSD_PT1_PKSH_PT2_PKSL_T4_iiT6__param_8];
	ld.param.u64 	%rd235, [_ZN3cub18CUB_300001_SM_10006detail10radix_sort29DeviceRadixSortOnesweepKernelINS1_5radix10policy_hubIjNS0_8NullTypeEyE10Policy1000ELNS0_9SortOrderE0EjS6_yiiNS1_21identity_decomposer_tEEEvPT5_SC_PT3_PKSD_PT1_PKSH_PT2_PKSL_T4_iiT6__param_2];
	setp.gt.u32 	%p118, %r1, 255;
	mad.lo.s32 	%r242, %r4, 7296, 7296;
	setp.lt.s32 	%p119, %r242, %r1587;
	setp.eq.s64 	%p120, %rd235, 0;
	or.pred  	%p121, %p120, %p119;
	or.pred  	%p122, %p118, %p121;
	@%p122 bra 	$L__BB8_163;
	ld.param.u64 	%rd236, [_ZN3cub18CUB_300001_SM_10006detail10radix_sort29DeviceRadixSortOnesweepKernelINS1_5radix10policy_hubIjNS0_8NullTypeEyE10Policy1000ELNS0_9SortOrderE0EjS6_yiiNS1_21identity_decomposer_tEEEvPT5_SC_PT3_PKSD_PT1_PKSH_PT2_PKSL_T4_iiT6__param_2];
	ld.shared.u64 	%rd71, [%r233];
	cvt.s64.s32 	%rd72, %r1680;
	cvt.s64.s32 	%rd73, %r137;
	add.s64 	%rd74, %rd73, %rd72;
	add.s64 	%rd75, %rd74, %rd71;
	cvta.to.global.u64 	%rd76, %rd236;
	shl.b64 	%rd77, %rd6, 3;
	add.s64 	%rd78, %rd76, %rd77;
	st.global.u64 	[%rd78], %rd75;
$L__BB8_163:
	ld.param.u32 	%r1588, [_ZN3cub18CUB_300001_SM_10006detail10radix_sort29DeviceRadixSortOnesweepKernelINS1_5radix10policy_hubIjNS0_8NullTypeEyE10Policy1000ELNS0_9SortOrderE0EjS6_yiiNS1_21identity_decomposer_tEEEvPT5_SC_PT3_PKSD_PT1_PKSH_PT2_PKSL_T4_iiT6__param_8];
	setp.gt.s32 	%p123, %r242, %r1588;
	bar.sync 	0;
	@%p123 bra 	$L__BB8_165;
	ld.param.u32 	%r1615, [_ZN3cub18CUB_300001_SM_10006detail10radix_sort29DeviceRadixSortOnesweepKernelINS1_5radix10policy_hubIjNS0_8NullTypeEyE10Policy1000ELNS0_9SortOrderE0EjS6_yiiNS1_21identity_decomposer_tEEEvPT5_SC_PT3_PKSD_PT1_PKSH_PT2_PKSL_T4_iiT6__param_9];
	ld.shared.u32 	%r1354, [%r121];
	shr.u32 	%r1355, %r1354, %r1615;
	and.b32  	%r1356, %r1355, %r82;
	shl.b32 	%r1357, %r1356, 3;
	add.s32 	%r1359, %r1306, 29184;
	add.s32 	%r1360, %r1359, %r1357;
	ld.shared.u64 	%rd79, [%r1360];
	add.s64 	%rd80, %rd79, %rd6;
	shl.b64 	%rd81, %rd80, 2;
	add.s64 	%rd82, %rd5, %rd81;
	st.global.u32 	[%rd82], %r1354;
	bar.warp.sync 	-1;
	ld.shared.u32 	%r1361, [%r121+1536];
	shr.u32 	%r1362, %r1361, %r1615;
	and.b32  	%r1363, %r1362, %r82;
	shl.b32 	%r1364, %r1363, 3;
	add.s32 	%r1365, %r1359, %r1364;
	ld.shared.u64 	%rd83, [%r1365];
	add.s64 	%rd84, %rd83, %rd6;
	shl.b64 	%rd85, %rd84, 2;
	add.s64 	%rd86, %rd5, %rd85;
	st.global.u32 	[%rd86+1536], %r1361;
	bar.warp.sync 	-1;
	ld.shared.u32 	%r1366, [%r121+3072];
	shr.u32 	%r1367, %r1366, %r1615;
	and.b32  	%r1368, %r1367, %r82;
	shl.b32 	%r1369, %r1368, 3;
	add.s32 	%r1370, %r1359, %r1369;
	ld.shared.u64 	%rd87, [%r1370];
	add.s64 	%rd88, %rd87, %rd6;
	shl.b64 	%rd89, %rd88, 2;
	add.s64 	%rd90, %rd5, %rd89;
	st.global.u32 	[%rd90+3072], %r1366;
	bar.warp.sync 	-1;
	ld.shared.u32 	%r1371, [%r121+4608];
	shr.u32 	%r1372, %r1371, %r1615;
	and.b32  	%r1373, %r1372, %r82;
	shl.b32 	%r1374, %r1373, 3;
	add.s32 	%r1375, %r1359, %r1374;
	ld.shared.u64 	%rd91, [%r1375];
	add.s64 	%rd92, %rd91, %rd6;
	shl.b64 	%rd93, %rd92, 2;
	add.s64 	%rd94, %rd5, %rd93;
	st.global.u32 	[%rd94+4608], %r1371;
	bar.warp.sync 	-1;
	ld.shared.u32 	%r1376, [%r121+6144];
	shr.u32 	%r1377, %r1376, %r1615;
	and.b32  	%r1378, %r1377, %r82;
	shl.b32 	%r1379, %r1378, 3;
	add.s32 	%r1380, %r1359, %r1379;
	ld.shared.u64 	%rd95, [%r1380];
	add.s64 	%rd96, %rd95, %rd6;
	shl.b64 	%rd97, %rd96, 2;
	add.s64 	%rd98, %rd5, %rd97;
	st.global.u32 	[%rd98+6144], %r1376;
	bar.warp.sync 	-1;
	ld.shared.u32 	%r1381, [%r121+7680];
	shr.u32 	%r1382, %r1381, %r1615;
	and.b32  	%r1383, %r1382, %r82;
	shl.b32 	%r1384, %r1383, 3;
	add.s32 	%r1385, %r1359, %r1384;
	ld.shared.u64 	%rd99, [%r1385];
	add.s64 	%rd100, %rd99, %rd6;
	shl.b64 	%rd101, %rd100, 2;
	add.s64 	%rd102, %rd5, %rd101;
	st.global.u32 	[%rd102+7680], %r1381;
	bar.warp.sync 	-1;
	ld.shared.u32 	%r1386, [%r121+9216];
	shr.u32 	%r1387, %r1386, %r1615;
	and.b32  	%r1388, %r1387, %r82;
	shl.b32 	%r1389, %r1388, 3;
	add.s32 	%r1390, %r1359, %r1389;
	ld.shared.u64 	%rd103, [%r1390];
	add.s64 	%rd104, %rd103, %rd6;
	shl.b64 	%rd105, %rd104, 2;
	add.s64 	%rd106, %rd5, %rd105;
	st.global.u32 	[%rd106+9216], %r1386;
	bar.warp.sync 	-1;
	ld.shared.u32 	%r1391, [%r121+10752];
	shr.u32 	%r1392, %r1391, %r1615;
	and.b32  	%r1393, %r1392, %r82;
	shl.b32 	%r1394, %r1393, 3;
	add.s32 	%r1395, %r1359, %r1394;
	ld.shared.u64 	%rd107, [%r1395];
	add.s64 	%rd108, %rd107, %rd6;
	shl.b64 	%rd109, %rd108, 2;
	add.s64 	%rd110, %rd5, %rd109;
	st.global.u32 	[%rd110+10752], %r1391;
	bar.warp.sync 	-1;
	ld.shared.u32 	%r1396, [%r121+12288];
	shr.u32 	%r1397, %r1396, %r1615;
	and.b32  	%r1398, %r1397, %r82;
	shl.b32 	%r1399, %r1398, 3;
	add.s32 	%r1400, %r1359, %r1399;
	ld.shared.u64 	%rd111, [%r1400];
	add.s64 	%rd112, %rd111, %rd6;
	shl.b64 	%rd113, %rd112, 2;
	add.s64 	%rd114, %rd5, %rd113;
	st.global.u32 	[%rd114+12288], %r1396;
	bar.warp.sync 	-1;
	ld.shared.u32 	%r1401, [%r121+13824];
	shr.u32 	%r1402, %r1401, %r1615;
	and.b32  	%r1403, %r1402, %r82;
	shl.b32 	%r1404, %r1403, 3;
	add.s32 	%r1405, %r1359, %r1404;
	ld.shared.u64 	%rd115, [%r1405];
	add.s64 	%rd116, %rd115, %rd6;
	shl.b64 	%rd117, %rd116, 2;
	add.s64 	%rd118, %rd5, %rd117;
	st.global.u32 	[%rd118+13824], %r1401;
	bar.warp.sync 	-1;
	ld.shared.u32 	%r1406, [%r121+15360];
	shr.u32 	%r1407, %r1406, %r1615;
	and.b32  	%r1408, %r1407, %r82;
	shl.b32 	%r1409, %r1408, 3;
	add.s32 	%r1410, %r1359, %r1409;
	ld.shared.u64 	%rd119, [%r1410];
	add.s64 	%rd120, %rd119, %rd6;
	shl.b64 	%rd121, %rd120, 2;
	add.s64 	%rd122, %rd5, %rd121;
	st.global.u32 	[%rd122+15360], %r1406;
	bar.warp.sync 	-1;
	ld.shared.u32 	%r1411, [%r121+16896];
	shr.u32 	%r1412, %r1411, %r1615;
	and.b32  	%r1413, %r1412, %r82;
	shl.b32 	%r1414, %r1413, 3;
	add.s32 	%r1415, %r1359, %r1414;
	ld.shared.u64 	%rd123, [%r1415];
	add.s64 	%rd124, %rd123, %rd6;
	shl.b64 	%rd125, %rd124, 2;
	add.s64 	%rd126, %rd5, %rd125;
	st.global.u32 	[%rd126+16896], %r1411;
	bar.warp.sync 	-1;
	ld.shared.u32 	%r1416, [%r121+18432];
	shr.u32 	%r1417, %r1416, %r1615;
	and.b32  	%r1418, %r1417, %r82;
	shl.b32 	%r1419, %r1418, 3;
	add.s32 	%r1420, %r1359, %r1419;
	ld.shared.u64 	%rd127, [%r1420];
	add.s64 	%rd128, %rd127, %rd6;
	shl.b64 	%rd129, %rd128, 2;
	add.s64 	%rd130, %rd5, %rd129;
	st.global.u32 	[%rd130+18432], %r1416;
	bar.warp.sync 	-1;
	ld.shared.u32 	%r1421, [%r121+19968];
	shr.u32 	%r1422, %r1421, %r1615;
	and.b32  	%r1423, %r1422, %r82;
	shl.b32 	%r1424, %r1423, 3;
	add.s32 	%r1425, %r1359, %r1424;
	ld.shared.u64 	%rd131, [%r1425];
	add.s64 	%rd132, %rd131, %rd6;
	shl.b64 	%rd133, %rd132, 2;
	add.s64 	%rd134, %rd5, %rd133;
	st.global.u32 	[%rd134+19968], %r1421;
	bar.warp.sync 	-1;
	ld.shared.u32 	%r1426, [%r121+21504];
	shr.u32 	%r1427, %r1426, %r1615;
	and.b32  	%r1428, %r1427, %r82;
	shl.b32 	%r1429, %r1428, 3;
	add.s32 	%r1430, %r1359, %r1429;
	ld.shared.u64 	%rd135, [%r1430];
	add.s64 	%rd136, %rd135, %rd6;
	shl.b64 	%rd137, %rd136, 2;
	add.s64 	%rd138, %rd5, %rd137;
	st.global.u32 	[%rd138+21504], %r1426;
	bar.warp.sync 	-1;
	ld.shared.u32 	%r1431, [%r121+23040];
	shr.u32 	%r1432, %r1431, %r1615;
	and.b32  	%r1433, %r1432, %r82;
	shl.b32 	%r1434, %r1433, 3;
	add.s32 	%r1435, %r1359, %r1434;
	ld.shared.u64 	%rd139, [%r1435];
	add.s64 	%rd140, %rd139, %rd6;
	shl.b64 	%rd141, %rd140, 2;
	add.s64 	%rd142, %rd5, %rd141;
	st.global.u32 	[%rd142+23040], %r1431;
	bar.warp.sync 	-1;
	ld.shared.u32 	%r1436, [%r121+24576];
	shr.u32 	%r1437, %r1436, %r1615;
	and.b32  	%r1438, %r1437, %r82;
	shl.b32 	%r1439, %r1438, 3;
	add.s32 	%r1440, %r1359, %r1439;
	ld.shared.u64 	%rd143, [%r1440];
	add.s64 	%rd144, %rd143, %rd6;
	shl.b64 	%rd145, %rd144, 2;
	add.s64 	%rd146, %rd5, %rd145;
	st.global.u32 	[%rd146+24576], %r1436;
	bar.warp.sync 	-1;
	ld.shared.u32 	%r1441, [%r121+26112];
	shr.u32 	%r1442, %r1441, %r1615;
	and.b32  	%r1443, %r1442, %r82;
	shl.b32 	%r1444, %r1443, 3;
	add.s32 	%r1445, %r1359, %r1444;
	ld.shared.u64 	%rd147, [%r1445];
	add.s64 	%rd148, %rd147, %rd6;
	shl.b64 	%rd149, %rd148, 2;
	add.s64 	%rd150, %rd5, %rd149;
	st.global.u32 	[%rd150+26112], %r1441;
	bar.warp.sync 	-1;
	ld.shared.u32 	%r1446, [%r121+27648];
	shr.u32 	%r1447, %r1446, %r1615;
	and.b32  	%r1448, %r1447, %r82;
	shl.b32 	%r1449, %r1448, 3;
	add.s32 	%r1450, %r1359, %r1449;
	ld.shared.u64 	%rd151, [%r1450];
	add.s64 	%rd152, %rd151, %rd6;
	shl.b64 	%rd153, %rd152, 2;
	add.s64 	%rd154, %rd5, %rd153;
	st.global.u32 	[%rd154+27648], %r1446;
	bar.warp.sync 	-1;
	bra.uni 	$L__BB8_204;
$L__BB8_165:
	ld.param.u32 	%r1589, [_ZN3cub18CUB_300001_SM_10006detail10radix_sort29DeviceRadixSortOnesweepKernelINS1_5radix10policy_hubIjNS0_8NullTypeEyE10Policy1000ELNS0_9SortOrderE0EjS6_yiiNS1_21identity_decomposer_tEEEvPT5_SC_PT3_PKSD_PT1_PKSH_PT2_PKSL_T4_iiT6__param_8];
	mad.lo.s32 	%r243, %r4, -7296, %r1589;
	setp.ge.s32 	%p124, %r1, %r243;
	@%p124 bra 	$L__BB8_167;
	ld.param.u32 	%r1616, [_ZN3cub18CUB_300001_SM_10006detail10radix_sort29DeviceRadixSortOnesweepKernelINS1_5radix10policy_hubIjNS0_8NullTypeEyE10Policy1000ELNS0_9SortOrderE0EjS6_yiiNS1_21identity_decomposer_tEEEvPT5_SC_PT3_PKSD_PT1_PKSH_PT2_PKSL_T4_iiT6__param_9];
	ld.shared.u32 	%r1451, [%r121];
	shr.u32 	%r1452, %r1451, %r1616;
	and.b32  	%r1453, %r1452, %r82;
	shl.b32 	%r1454, %r1453, 3;
	add.s32 	%r1456, %r1306, %r1454;
	ld.shared.u64 	%rd155, [%r1456+29184];
	add.s64 	%rd156, %rd155, %rd6;
	shl.b64 	%rd157, %rd156, 2;
	add.s64 	%rd158, %rd5, %rd157;
	st.global.u32 	[%rd158], %r1451;
$L__BB8_167:
	bar.warp.sync 	-1;
	add.s32 	%r1457, %r1, 384;
	setp.ge.s32 	%p125, %r1457, %r243;
	@%p125 bra 	$L__BB8_169;
	ld.param.u32 	%r1617, [_ZN3cub18CUB_300001_SM_10006detail10radix_sort29DeviceRadixSortOnesweepKernelINS1_5radix10policy_hubIjNS0_8NullTypeEyE10Policy1000ELNS0_9SortOrderE0EjS6_yiiNS1_21identity_decomposer_tEEEvPT5_SC_PT3_PKSD_PT1_PKSH_PT2_PKSL_T4_iiT6__param_9];
	ld.shared.u32 	%r1458, [%r121+1536];
	shr.u32 	%r1459, %r1458, %r1617;
	and.b32  	%r1460, %r1459, %r82;
	shl.b32 	%r1461, %r1460, 3;
	add.s32 	%r1463, %r1306, %r1461;
	ld.shared.u64 	%rd159, [%r1463+29184];
	add.s64 	%rd160, %rd159, %rd6;
	shl.b64 	%rd161, %rd160, 2;
	add.s64 	%rd162, %rd5, %rd161;
	st.global.u32 	[%rd162+1536], %r1458;
$L__BB8_169:
	bar.warp.sync 	-1;
	add.s32 	%r1464, %r1, 768;
	setp.ge.s32 	%p126, %r1464, %r243;
	@%p126 bra 	$L__BB8_171;
	ld.param.u32 	%r1618, [_ZN3cub18CUB_300001_SM_10006detail10radix_sort29DeviceRadixSortOnesweepKernelINS1_5radix10policy_hubIjNS0_8NullTypeEyE10Policy1000ELNS0_9SortOrderE0EjS6_yiiNS1_21identity_decomposer_tEEEvPT5_SC_PT3_PKSD_PT1_PKSH_PT2_PKSL_T4_iiT6__param_9];
	ld.shared.u32 	%r1465, [%r121+3072];
	shr.u32 	%r1466, %r1465, %r1618;
	and.b32  	%r1467, %r1466, %r82;
	shl.b32 	%r1468, %r1467, 3;
	add.s32 	%r1470, %r1306, %r1468;
	ld.shared.u64 	%rd163, [%r1470+29184];
	add.s64 	%rd164, %rd163, %rd6;
	shl.b64 	%rd165, %rd164, 2;
	add.s64 	%rd166, %rd5, %rd165;
	st.global.u32 	[%rd166+3072], %r1465;
$L__BB8_171:
	bar.warp.sync 	-1;
	add.s32 	%r1471, %r1, 1152;
	setp.ge.s32 	%p127, %r1471, %r243;
	@%p127 bra 	$L__BB8_173;
	ld.param.u32 	%r1619, [_ZN3cub18CUB_300001_SM_10006detail10radix_sort29DeviceRadixSortOnesweepKernelINS1_5radix10policy_hubIjNS0_8NullTypeEyE10Policy1000ELNS0_9SortOrderE0EjS6_yiiNS1_21identity_decomposer_tEEEvPT5_SC_PT3_PKSD_PT1_PKSH_PT2_PKSL_T4_iiT6__param_9];
	ld.shared.u32 	%r1472, [%r121+4608];
	shr.u32 	%r1473, %r1472, %r1619;
	and.b32  	%r1474, %r1473, %r82;
	shl.b32 	%r1475, %r1474, 3;
	add.s32 	%r1477, %r1306, %r1475;
	ld.shared.u64 	%rd167, [%r1477+29184];
	add.s64 	%rd168, %rd167, %rd6;
	shl.b64 	%rd169, %rd168, 2;
	add.s64 	%rd170, %rd5, %rd169;
	st.global.u32 	[%rd170+4608], %r1472;
$L__BB8_173:
	bar.warp.sync 	-1;
	add.s32 	%r1478, %r1, 1536;
	setp.ge.s32 	%p128, %r1478, %r243;
	@%p128 bra 	$L__BB8_175;
	ld.param.u32 	%r1620, [_ZN3cub18CUB_300001_SM_10006detail10radix_sort29DeviceRadixSortOnesweepKernelINS1_5radix10policy_hubIjNS0_8NullTypeEyE10Policy1000ELNS0_9SortOrderE0EjS6_yiiNS1_21identity_decomposer_tEEEvPT5_SC_PT3_PKSD_PT1_PKSH_PT2_PKSL_T4_iiT6__param_9];
	ld.shared.u32 	%r1479, [%r121+6144];
	shr.u32 	%r1480, %r1479, %r1620;
	and.b32  	%r1481, %r1480, %r82;
	shl.b32 	%r1482, %r1481, 3;
	add.s32 	%r1484, %r1306, %r1482;
	ld.shared.u64 	%rd171, [%r1484+29184];
	add.s64 	%rd172, %rd171, %rd6;
	shl.b64 	%rd173, %rd172, 2;
	add.s64 	%rd174, %rd5, %rd173;
	st.global.u32 	[%rd174+6144], %r1479;
$L__BB8_175:
	bar.warp.sync 	-1;
	add.s32 	%r1485, %r1, 1920;
	setp.ge.s32 	%p129, %r1485, %r243;
	@%p129 bra 	$L__BB8_177;
	ld.param.u32 	%r1621, [_ZN3cub18CUB_300001_SM_10006detail10radix_sort29DeviceRadixSortOnesweepKernelINS1_5radix10policy_hubIjNS0_8NullTypeEyE10Policy1000ELNS0_9SortOrderE0EjS6_yiiNS1_21identity_decomposer_tEEEvPT5_SC_PT3_PKSD_PT1_PKSH_PT2_PKSL_T4_iiT6__param_9];
	ld.shared.u32 	%r1486, [%r121+7680];
	shr.u32 	%r1487, %r1486, %r1621;
	and.b32  	%r1488, %r1487, %r82;
	shl.b32 	%r1489, %r1488, 3;
	add.s32 	%r1491, %r1306, %r1489;
	ld.shared.u64 	%rd175, [%r1491+29184];
	add.s64 	%rd176, %rd175, %rd6;
	shl.b64 	%rd177, %rd176, 2;
	add.s64 	%rd178, %rd5, %rd177;
	st.global.u32 	[%rd178+7680], %r1486;
$L__BB8_177:
	bar.warp.sync 	-1;
	add.s32 	%r1492, %r1, 2304;
	setp.ge.s32 	%p130, %r1492, %r243;
	@%p130 bra 	$L__BB8_179;
	ld.param.u32 	%r1622, [_ZN3cub18CUB_300001_SM_10006detail10radix_sort29DeviceRadixSortOnesweepKernelINS1_5radix10policy_hubIjNS0_8NullTypeEyE10Policy1000ELNS0_9SortOrderE0EjS6_yiiNS1_21identity_decomposer_tEEEvPT5_SC_PT3_PKSD_PT1_PKSH_PT2_PKSL_T4_iiT6__param_9];
	ld.shared.u32 	%r1493, [%r121+9216];
	shr.u32 	%r1494, %r1493, %r1622;
	and.b32  	%r1495, %r1494, %r82;
	shl.b32 	%r1496, %r1495, 3;
	add.s32 	%r1498, %r1306, %r1496;
	ld.shared.u64 	%rd179, [%r1498+29184];
	add.s64 	%rd180, %rd179, %rd6;
	shl.b64 	%rd181, %rd180, 2;
	add.s64 	%rd182, %rd5, %rd181;
	st.global.u32 	[%rd182+9216], %r1493;
$L__BB8_179:
	bar.warp.sync 	-1;
	add.s32 	%r1499, %r1, 2688;
	setp.ge.s32 	%p131, %r1499, %r243;
	@%p131 bra 	$L__BB8_181;
	ld.param.u32 	%r1623, [_ZN3cub18CUB_300001_SM_10006detail10radix_sort29DeviceRadixSortOnesweepKernelINS1_5radix10policy_hubIjNS0_8NullTypeEyE10Policy1000ELNS0_9SortOrderE0EjS6_yiiNS1_21identity_decomposer_tEEEvPT5_SC_PT3_PKSD_PT1_PKSH_PT2_PKSL_T4_iiT6__param_9];
	ld.shared.u32 	%r1500, [%r121+10752];
	shr.u32 	%r1501, %r1500, %r1623;
	and.b32  	%r1502, %r1501, %r82;
	shl.b32 	%r1503, %r1502, 3;
	add.s32 	%r1505, %r1306, %r1503;
	ld.shared.u64 	%rd183, [%r1505+29184];
	add.s64 	%rd184, %rd183, %rd6;
	shl.b64 	%rd185, %rd184, 2;
	add.s64 	%rd186, %rd5, %rd185;
	st.global.u32 	[%rd186+10752], %r1500;
$L__BB8_181:
	bar.warp.sync 	-1;
	or.b32  	%r1506, %r1, 3072;
	setp.ge.s32 	%p132, %r1506, %r243;
	@%p132 bra 	$L__BB8_183;
	ld.param.u32 	%r1624, [_ZN3cub18CUB_300001_SM_10006detail10radix_sort29DeviceRadixSortOnesweepKernelINS1_5radix10policy_hubIjNS0_8NullTypeEyE10Policy1000ELNS0_9SortOrderE0EjS6_yiiNS1_21identity_decomposer_tEEEvPT5_SC_PT3_PKSD_PT1_PKSH_PT2_PKSL_T4_iiT6__param_9];
	ld.shared.u32 	%r1507, [%r121+12288];
	shr.u32 	%r1508, %r1507, %r1624;
	and.b32  	%r1509, %r1508, %r82;
	shl.b32 	%r1510, %r1509, 3;
	add.s32 	%r1512, %r1306, %r1510;
	ld.shared.u64 	%rd187, [%r1512+29184];
	add.s64 	%rd188, %rd187, %rd6;
	shl.b64 	%rd189, %rd188, 2;
	add.s64 	%rd190, %rd5, %rd189;
	st.global.u32 	[%rd190+12288], %r1507;
$L__BB8_183:
	bar.warp.sync 	-1;
	add.s32 	%r1513, %r1, 3456;
	setp.ge.s32 	%p133, %r1513, %r243;
	@%p133 bra 	$L__BB8_185;
	ld.param.u32 	%r1625, [_ZN3cub18CUB_300001_SM_10006detail10radix_sort29DeviceRadixSortOnesweepKernelINS1_5radix10policy_hubIjNS0_8NullTypeEyE10Policy1000ELNS0_9SortOrderE0EjS6_yiiNS1_21identity_decomposer_tEEEvPT5_SC_PT3_PKSD_PT1_PKSH_PT2_PKSL_T4_iiT6__param_9];
	ld.shared.u32 	%r1514, [%r121+13824];
	shr.u32 	%r1515, %r1514, %r1625;
	and.b32  	%r1516, %r1515, %r82;
	shl.b32 	%r1517, %r1516, 3;
	add.s32 	%r1519, %r1306, %r1517;
	ld.shared.u64 	%rd191, [%r1519+29184];
	add.s64 	%rd192, %rd191, %rd6;
	shl.b64 	%rd193, %rd192, 2;
	add.s64 	%rd194, %rd5, %rd193;
	st.global.u32 	[%rd194+13824], %r1514;
$L__BB8_185:
	bar.warp.sync 	-1;
	add.s32 	%r1520, %r1, 3840;
	setp.ge.s32 	%p134, %r1520, %r243;
	@%p134 bra 	$L__BB8_187;
	ld.param.u32 	%r1626, [_ZN3cub18CUB_300001_SM_10006detail10radix_sort29DeviceRadixSortOnesweepKernelINS1_5radix10policy_hubIjNS0_8NullTypeEyE10Policy1000ELNS0_9SortOrderE0EjS6_yiiNS1_21identity_decomposer_tEEEvPT5_SC_PT3_PKSD_PT1_PKSH_PT2_PKSL_T4_iiT6__param_9];
	ld.shared.u32 	%r1521, [%r121+15360];
	shr.u32 	%r1522, %r1521, %r1626;
	and.b32  	%r1523, %r1522, %r82;
	shl.b32 	%r1524, %r1523, 3;
	add.s32 	%r1526, %r1306, %r1524;
	ld.shared.u64 	%rd195, [%r1526+29184];
	add.s64 	%rd196, %rd195, %rd6;
	shl.b64 	%rd197, %rd196, 2;
	add.s64 	%rd198, %rd5, %rd197;
	st.global.u32 	[%rd198+15360], %r1521;
$L__BB8_187:
	bar.warp.sync 	-1;
	add.s32 	%r1527, %r1, 4224;
	setp.ge.s32 	%p135, %r1527, %r243;
	@%p135 bra 	$L__BB8_189;
	ld.param.u32 	%r1627, [_ZN3cub18CUB_300001_SM_10006detail10radix_sort29DeviceRadixSortOnesweepKernelINS1_5radix10policy_hubIjNS0_8NullTypeEyE10Policy1000ELNS0_9SortOrderE0EjS6_yiiNS1_21identity_decomposer_tEEEvPT5_SC_PT3_PKSD_PT1_PKSH_PT2_PKSL_T4_iiT6__param_9];
	ld.shared.u32 	%r1528, [%r121+16896];
	shr.u32 	%r1529, %r1528, %r1627;
	and.b32  	%r1530, %r1529, %r82;
	shl.b32 	%r1531, %r1530, 3;
	add.s32 	%r1533, %r1306, %r1531;
	ld.shared.u64 	%rd199, [%r1533+29184];
	add.s64 	%rd200, %rd199, %rd6;
	shl.b64 	%rd201, %rd200, 2;
	add.s64 	%rd202, %rd5, %rd201;
	st.global.u32 	[%rd202+16896], %r1528;
$L__BB8_189:
	bar.warp.sync 	-1;
	add.s32 	%r1534, %r1, 4608;
	setp.ge.s32 	%p136, %r1534, %r243;
	@%p136 bra 	$L__BB8_191;
	ld.param.u32 	%r1628, [_ZN3cub18CUB_300001_SM_10006detail10radix_sort29DeviceRadixSortOnesweepKernelINS1_5radix10policy_hubIjNS0_8NullTypeEyE10Policy1000ELNS0_9SortOrderE0EjS6_yiiNS1_21identity_decomposer_tEEEvPT5_SC_PT3_PKSD_PT1_PKSH_PT2_PKSL_T4_iiT6__param_9];
	ld.shared.u32 	%r1535, [%r121+18432];
	shr.u32 	%r1536, %r1535, %r1628;
	and.b32  	%r1537, %r1536, %r82;
	shl.b32 	%r1538, %r1537, 3;
	add.s32 	%r1540, %r1306, %r1538;
	ld.shared.u64 	%rd203, [%r1540+29184];
	add.s64 	%rd204, %rd203, %rd6;
	shl.b64 	%rd205, %rd204, 2;
	add.s64 	%rd206, %rd5, %rd205;
	st.global.u32 	[%rd206+18432], %r1535;
$L__BB8_191:
	bar.warp.sync 	-1;
	add.s32 	%r1541, %r1, 4992;
	setp.ge.s32 	%p137, %r1541, %r243;
	@%p137 bra 	$L__BB8_193;
	ld.param.u32 	%r1629, [_ZN3cub18CUB_300001_SM_10006detail10radix_sort29DeviceRadixSortOnesweepKernelINS1_5radix10policy_hubIjNS0_8NullTypeEyE10Policy1000ELNS0_9SortOrderE0EjS6_yiiNS1_21identity_decomposer_tEEEvPT5_SC_PT3_PKSD_PT1_PKSH_PT2_PKSL_T4_iiT6__param_9];
	ld.shared.u32 	%r1542, [%r121+19968];
	shr.u32 	%r1543, %r1542, %r1629;
	and.b32  	%r1544, %r1543, %r82;
	shl.b32 	%r1545, %r1544, 3;
	add.s32 	%r1547, %r1306, %r1545;
	ld.shared.u64 	%rd207, [%r1547+29184];
	add.s64 	%rd208, %rd207, %rd6;
	shl.b64 	%rd209, %rd208, 2;
	add.s64 	%rd210, %rd5, %rd209;
	st.global.u32 	[%rd210+19968], %r1542;
$L__BB8_193:
	bar.warp.sync 	-1;
	add.s32 	%r1548, %r1, 5376;
	setp.ge.s32 	%p138, %r1548, %r243;
	@%p138 bra 	$L__BB8_195;
	ld.param.u32 	%r1630, [_ZN3cub18CUB_300001_SM_10006detail10radix_sort29DeviceRadixSortOnesweepKernelINS1_5radix10policy_hubIjNS0_8NullTypeEyE10Policy1000ELNS0_9SortOrderE0EjS6_yiiNS1_21identity_decomposer_tEEEvPT5_SC_PT3_PKSD_PT1_PKSH_PT2_PKSL_T4_iiT6__param_9];
	ld.shared.u32 	%r1549, [%r121+21504];
	shr.u32 	%r1550, %r1549, %r1630;
	and.b32  	%r1551, %r1550, %r82;
	shl.b32 	%r1552, %r1551, 3;
	add.s32 	%r1554, %r1306, %r1552;
	ld.shared.u64 	%rd211, [%r1554+29184];
	add.s64 	%rd212, %rd211, %rd6;
	shl.b64 	%rd213, %rd212, 2;
	add.s64 	%rd214, %rd5, %rd213;
	st.global.u32 	[%rd214+21504], %r1549;
$L__BB8_195:
	bar.warp.sync 	-1;
	add.s32 	%r1555, %r1, 5760;
	setp.ge.s32 	%p139, %r1555, %r243;
	@%p139 bra 	$L__BB8_197;
	ld.param.u32 	%r1631, [_ZN3cub18CUB_300001_SM_10006detail10radix_sort29DeviceRadixSortOnesweepKernelINS1_5radix10policy_hubIjNS0_8NullTypeEyE10Policy1000ELNS0_9SortOrderE0EjS6_yiiNS1_21identity_decomposer_tEEEvPT5_SC_PT3_PKSD_PT1_PKSH_PT2_PKSL_T4_iiT6__param_9];
	ld.shared.u32 	%r1556, [%r121+23040];
	shr.u32 	%r1557, %r1556, %r1631;
	and.b32  	%r1558, %r1557, %r82;
	shl.b32 	%r1559, %r1558, 3;
	add.s32 	%r1561, %r1306, %r1559;
	ld.shared.u64 	%rd215, [%r1561+29184];
	add.s64 	%rd216, %rd215, %rd6;
	shl.b64 	%rd217, %rd216, 2;
	add.s64 	%rd218, %rd5, %rd217;
	st.global.u32 	[%rd218+23040], %r1556;
$L__BB8_197:
	bar.warp.sync 	-1;
	or.b32  	%r1562, %r1, 6144;
	setp.ge.s32 	%p140, %r1562, %r243;
	@%p140 bra 	$L__BB8_199;
	ld.param.u32 	%r1632, [_ZN3cub18CUB_300001_SM_10006detail10radix_sort29DeviceRadixSortOnesweepKernelINS1_5radix10policy_hubIjNS0_8NullTypeEyE10Policy1000ELNS0_9SortOrderE0EjS6_yiiNS1_21identity_decomposer_tEEEvPT5_SC_PT3_PKSD_PT1_PKSH_PT2_PKSL_T4_iiT6__param_9];
	ld.shared.u32 	%r1563, [%r121+24576];
	shr.u32 	%r1564, %r1563, %r1632;
	and.b32  	%r1565, %r1564, %r82;
	shl.b32 	%r1566, %r1565, 3;
	add.s32 	%r1568, %r1306, %r1566;
	ld.shared.u64 	%rd219, [%r1568+29184];
	add.s64 	%rd220, %rd219, %rd6;
	shl.b64 	%rd221, %rd220, 2;
	add.s64 	%rd222, %rd5, %rd221;
	st.global.u32 	[%rd222+24576], %r1563;
$L__BB8_199:
	bar.warp.sync 	-1;
	add.s32 	%r1569, %r1, 6528;
	setp.ge.s32 	%p141, %r1569, %r243;
	@%p141 bra 	$L__BB8_201;
	ld.param.u32 	%r1633, [_ZN3cub18CUB_300001_SM_10006detail10radix_sort29DeviceRadixSortOnesweepKernelINS1_5radix10policy_hubIjNS0_8NullTypeEyE10Policy1000ELNS0_9SortOrderE0EjS6_yiiNS1_21identity_decomposer_tEEEvPT5_SC_PT3_PKSD_PT1_PKSH_PT2_PKSL_T4_iiT6__param_9];
	ld.shared.u32 	%r1570, [%r121+26112];
	shr.u32 	%r1571, %r1570, %r1633;
	and.b32  	%r1572, %r1571, %r82;
	shl.b32 	%r1573, %r1572, 3;
	add.s32 	%r1575, %r1306, %r1573;
	ld.shared.u64 	%rd223, [%r1575+29184];
	add.s64 	%rd224, %rd223, %rd6;
	shl.b64 	%rd225, %rd224, 2;
	add.s64 	%rd226, %rd5, %rd225;
	st.global.u32 	[%rd226+26112], %r1570;
$L__BB8_201:
	ld.param.u32 	%r1634, [_ZN3cub18CUB_300001_SM_10006detail10radix_sort29DeviceRadixSortOnesweepKernelINS1_5radix10policy_hubIjNS0_8NullTypeEyE10Policy1000ELNS0_9SortOrderE0EjS6_yiiNS1_21identity_decomposer_tEEEvPT5_SC_PT3_PKSD_PT1_PKSH_PT2_PKSL_T4_iiT6__param_9];
	bar.warp.sync 	-1;
	add.s32 	%r1576, %r1, 6912;
	ld.shared.u32 	%r244, [%r121+27648];
	shr.u32 	%r1577, %r244, %r1634;
	and.b32  	%r1578, %r1577, %r82;
	shl.b32 	%r1579, %r1578, 3;
	add.s32 	%r1581, %r1306, %r1579;
	ld.shared.u64 	%rd227, [%r1581+29184];
	add.s64 	%rd16, %rd227, %rd6;
	setp.ge.s32 	%p142, %r1576, %r243;
	@%p142 bra 	$L__BB8_203;
	shl.b64 	%rd228, %rd16, 2;
	add.s64 	%rd229, %rd5, %rd228;
	st.global.u32 	[%rd229+27648], %r244;
$L__BB8_203:
	bar.warp.sync 	-1;
$L__BB8_204:
	ret;

}
	// .globl	_ZN3cub18CUB_300001_SM_10006detail6reduce28DeviceReduceSingleTileKernelINS2_10policy_hubIN4cuda3std3__45tupleIJblEEEjN6thrust24THRUST_300001_SM_1000_NS8cuda_cub9__find_if7functorIS9_EEE10Policy1000ENSB_12zip_iteratorINS8_IJNSD_26transform_input_iterator_tIbNSC_6detail35transform_pair_of_input_iterators_tIbNSB_6detail15normal_iteratorINSB_10device_ptrIjEEEESQ_NS7_8equal_toIjEEEENS7_10__not_fn_tINS7_10__identityEEEEENSB_17counting_iteratorIlNSB_11use_defaultESZ_SZ_EEEEEEEPS9_jSF_S9_S9_SV_EEvT0_T1_T2_T3_T4_T6_
.visible .entry _ZN3cub18CUB_300001_SM_10006detail6reduce28DeviceReduceSingleTileKernelINS2_10policy_hubIN4cuda3std3__45tupleIJblEEEjN6thrust24THRUST_300001_SM_1000_NS8cuda_cub9__find_if7functorIS9_EEE10Policy1000ENSB_12zip_iteratorINS8_IJNSD_26transform_input_iterator_tIbNSC_6detail35transform_pair_of_input_iterators_tIbNSB_6detail15normal_iteratorINSB_10device_ptrIjEEEESQ_NS7_8equal_toIjEEEENS7_10__not_fn_tINS7_10__identityEEEEENSB_17counting_iteratorIlNSB_11use_defaultESZ_SZ_EEEEEEEPS9_jSF_S9_S9_SV_EEvT0_T1_T2_T3_T4_T6_(
	.param .align 8 .b8 _ZN3cub18CUB_300001_SM_10006detail6reduce28DeviceReduceSingleTileKernelINS2_10policy_hubIN4cuda3std3__45tupleIJblEEEjN6thrust24THRUST_300001_SM_1000_NS8cuda_cub9__find_if7functorIS9_EEE10Policy1000ENSB_12zip_iteratorINS8_IJNSD_26transform_input_iterator_tIbNSC_6detail35transform_pair_of_input_iterators_tIbNSB_6detail15normal_iteratorINSB_10device_ptrIjEEEESQ_NS7_8equal_toIjEEEENS7_10__not_fn_tINS7_10__identityEEEEENSB_17counting_iteratorIlNSB_11use_defaultESZ_SZ_EEEEEEEPS9_jSF_S9_S9_SV_EEvT0_T1_T2_T3_T4_T6__param_0[40],
	.param .u64 .ptr .align 1 _ZN3cub18CUB_300001_SM_10006detail6reduce28DeviceReduceSingleTileKernelINS2_10policy_hubIN4cuda3std3__45tupleIJblEEEjN6thrust24THRUST_300001_SM_1000_NS8cuda_cub9__find_if7functorIS9_EEE10Policy1000ENSB_12zip_iteratorINS8_IJNSD_26transform_input_iterator_tIbNSC_6detail35transform_pair_of_input_iterators_tIbNSB_6detail15normal_iteratorINSB_10device_ptrIjEEEESQ_NS7_8equal_toIjEEEENS7_10__not_fn_tINS7_10__identityEEEEENSB_17counting_iteratorIlNSB_11use_defaultESZ_SZ_EEEEEEEPS9_jSF_S9_S9_SV_EEvT0_T1_T2_T3_T4_T6__param_1,
	.param .u32 _ZN3cub18CUB_300001_SM_10006detail6reduce28DeviceReduceSingleTileKernelINS2_10policy_hubIN4cuda3std3__45tupleIJblEEEjN6thrust24THRUST_300001_SM_1000_NS8cuda_cub9__find_if7functorIS9_EEE10Policy1000ENSB_12zip_iteratorINS8_IJNSD_26transform_input_iterator_tIbNSC_6detail35transform_pair_of_input_iterators_tIbNSB_6detail15normal_iteratorINSB_10device_ptrIjEEEESQ_NS7_8equal_toIjEEEENS7_10__not_fn_tINS7_10__identityEEEEENSB_17counting_iteratorIlNSB_11use_defaultESZ_SZ_EEEEEEEPS9_jSF_S9_S9_SV_EEvT0_T1_T2_T3_T4_T6__param_2,
	.param .align 1 .b8 _ZN3cub18CUB_300001_SM_10006detail6reduce28DeviceReduceSingleTileKernelINS2_10policy_hubIN4cuda3std3__45tupleIJblEEEjN6thrust24THRUST_300001_SM_1000_NS8cuda_cub9__find_if7functorIS9_EEE10Policy1000ENSB_12zip_iteratorINS8_IJNSD_26transform_input_iterator_tIbNSC_6detail35transform_pair_of_input_iterators_tIbNSB_6detail15normal_iteratorINSB_10device_ptrIjEEEESQ_NS7_8equal_toIjEEEENS7_10__not_fn_tINS7_10__identityEEEEENSB_17counting_iteratorIlNSB_11use_defaultESZ_SZ_EEEEEEEPS9_jSF_S9_S9_SV_EEvT0_T1_T2_T3_T4_T6__param_3[1],
	.param .align 8 .b8 _ZN3cub18CUB_300001_SM_10006detail6reduce28DeviceReduceSingleTileKernelINS2_10policy_hubIN4cuda3std3__45tupleIJblEEEjN6thrust24THRUST_300001_SM_1000_NS8cuda_cub9__find_if7functorIS9_EEE10Policy1000ENSB_12zip_iteratorINS8_IJNSD_26transform_input_iterator_tIbNSC_6detail35transform_pair_of_input_iterators_tIbNSB_6detail15normal_iteratorINSB_10device_ptrIjEEEESQ_NS7_8equal_toIjEEEENS7_10__not_fn_tINS7_10__identityEEEEENSB_17counting_iteratorIlNSB_11use_defaultESZ_SZ_EEEEEEEPS9_jSF_S9_S9_SV_EEvT0_T1_T2_T3_T4_T6__param_4[16],
	.param .align 1 .b8 _ZN3cub18CUB_300001_SM_10006detail6reduce28DeviceReduceSingleTileKernelINS2_10policy_hubIN4cuda3std3__45tupleIJblEEEjN6thrust24THRUST_300001_SM_1000_NS8cuda_cub9__find_if7functorIS9_EEE10Policy1000ENSB_12zip_iteratorINS8_IJNSD_26transform_input_iterator_tIbNSC_6detail35transform_pair_of_input_iterators_tIbNSB_6detail15normal_iteratorINSB_10device_ptrIjEEEESQ_NS7_8equal_toIjEEEENS7_10__not_fn_tINS7_10__identityEEEEENSB_17counting_iteratorIlNSB_11use_defaultESZ_SZ_EEEEEEEPS9_jSF_S9_S9_SV_EEvT0_T1_T2_T3_T4_T6__param_5[1]
)
.maxntid 256
.minnctapersm 1
{
	.reg .pred 	%p<329>;
	.reg .b16 	%rs<423>;
	.reg .b32 	%r<535>;
	.reg .b64 	%rd<473>;
	// demoted variable
	.shared .align 8 .b8 _ZZN3cub18CUB_300001_SM_10006detail6reduce28DeviceReduceSingleTileKernelINS2_10policy_hubIN4cuda3std3__45tupleIJblEEEjN6thrust24THRUST_300001_SM_1000_NS8cuda_cub9__find_if7functorIS9_EEE10Policy1000ENSB_12zip_iteratorINS8_IJNSD_26transform_input_iterator_tIbNSC_6detail35transform_pair_of_input_iterators_tIbNSB_6detail15normal_iteratorINSB_10device_ptrIjEEEESQ_NS7_8equal_toIjEEEENS7_10__not_fn_tINS7_10__identityEEEEENSB_17counting_iteratorIlNSB_11use_defaultESZ_SZ_EEEEEEEPS9_jSF_S9_S9_SV_EEvT0_T1_T2_T3_T4_T6_E12temp_storage[152];
	ld.param.u64 	%rd117, [_ZN3cub18CUB_300001_SM_10006detail6reduce28DeviceReduceSingleTileKernelINS2_10policy_hubIN4cuda3std3__45tupleIJblEEEjN6thrust24THRUST_300001_SM_1000_NS8cuda_cub9__find_if7functorIS9_EEE10Policy1000ENSB_12zip_iteratorINS8_IJNSD_26transform_input_iterator_tIbNSC_6detail35transform_pair_of_input_iterators_tIbNSB_6detail15normal_iteratorINSB_10device_ptrIjEEEESQ_NS7_8equal_toIjEEEENS7_10__not_fn_tINS7_10__identityEEEEENSB_17counting_iteratorIlNSB_11use_defaultESZ_SZ_EEEEEEEPS9_jSF_S9_S9_SV_EEvT0_T1_T2_T3_T4_T6__param_4+8];
	ld.param.u64 	%rd116, [_ZN3cub18CUB_300001_SM_10006detail6reduce28DeviceReduceSingleTileKernelINS2_10policy_hubIN4cuda3std3__45tupleIJblEEEjN6thrust24THRUST_300001_SM_1000_NS8cuda_cub9__find_if7functorIS9_EEE10Policy1000ENSB_12zip_iteratorINS8_IJNSD_26transform_input_iterator_tIbNSC_6detail35transform_pair_of_input_iterators_tIbNSB_6detail15normal_iteratorINSB_10device_ptrIjEEEESQ_NS7_8equal_toIjEEEENS7_10__not_fn_tINS7_10__identityEEEEENSB_17counting_iteratorIlNSB_11use_defaultESZ_SZ_EEEEEEEPS9_jSF_S9_S9_SV_EEvT0_T1_T2_T3_T4_T6__param_0+32];
	ld.param.u64 	%rd115, [_ZN3cub18CUB_300001_SM_10006detail6reduce28DeviceReduceSingleTileKernelINS2_10policy_hubIN4cuda3std3__45tupleIJblEEEjN6thrust24THRUST_300001_SM_1000_NS8cuda_cub9__find_if7functorIS9_EEE10Policy1000ENSB_12zip_iteratorINS8_IJNSD_26transform_input_iterator_tIbNSC_6detail35transform_pair_of_input_iterators_tIbNSB_6detail15normal_iteratorINSB_10device_ptrIjEEEESQ_NS7_8equal_toIjEEEENS7_10__not_fn_tINS7_10__identityEEEEENSB_17counting_iteratorIlNSB_11use_defaultESZ_SZ_EEEEEEEPS9_jSF_S9_S9_SV_EEvT0_T1_T2_T3_T4_T6__param_0+8];
	ld.param.u64 	%rd114, [_ZN3cub18CUB_300001_SM_10006detail6reduce28DeviceReduceSingleTileKernelINS2_10policy_hubIN4cuda3std3__45tupleIJblEEEjN6thrust24THRUST_300001_SM_1000_NS8cuda_cub9__find_if7functorIS9_EEE10Policy1000ENSB_12zip_iteratorINS8_IJNSD_26transform_input_iterator_tIbNSC_6detail35transform_pair_of_input_iterators_tIbNSB_6detail15normal_iteratorINSB_10device_ptrIjEEEESQ_NS7_8equal_toIjEEEENS7_10__not_fn_tINS7_10__identityEEEEENSB_17counting_iteratorIlNSB_11use_defaultESZ_SZ_EEEEEEEPS9_jSF_S9_S9_SV_EEvT0_T1_T2_T3_T4_T6__param_0];
	ld.param.u64 	%rd118, [_ZN3cub18CUB_300001_SM_10006detail6reduce28DeviceReduceSingleTileKernelINS2_10policy_hubIN4cuda3std3__45tupleIJblEEEjN6thrust24THRUST_300001_SM_1000_NS8cuda_cub9__find_if7functorIS9_EEE10Policy1000ENSB_12zip_iteratorINS8_IJNSD_26transform_input_iterator_tIbNSC_6detail35transform_pair_of_input_iterators_tIbNSB_6detail15normal_iteratorINSB_10device_ptrIjEEEESQ_NS7_8equal_toIjEEEENS7_10__not_fn_tINS7_10__identityEEEEENSB_17counting_iteratorIlNSB_11use_defaultESZ_SZ_EEEEEEEPS9_jSF_S9_S9_SV_EEvT0_T1_T2_T3_T4_T6__param_1];
	ld.param.u32 	%r44, [_ZN3cub18CUB_300001_SM_10006detail6reduce28DeviceReduceSingleTileKernelINS2_10policy_hubIN4cuda3std3__45tupleIJblEEEjN6thrust24THRUST_300001_SM_1000_NS8cuda_cub9__find_if7functorIS9_EEE10Policy1000ENSB_12zip_iteratorINS8_IJNSD_26transform_input_iterator_tIbNSC_6detail35transform_pair_of_input_iterators_tIbNSB_6detail15normal_iteratorINSB_10device_ptrIjEEEESQ_NS7_8equal_toIjEEEENS7_10__not_fn_tINS7_10__identityEEEEENSB_17counting_iteratorIlNSB_11use_defaultESZ_SZ_EEEEEEEPS9_jSF_S9_S9_SV_EEvT0_T1_T2_T3_T4_T6__param_2];
	ld.param.u8 	%rs108, [_ZN3cub18CUB_300001_SM_10006detail6reduce28DeviceReduceSingleTileKernelINS2_10policy_hubIN4cuda3std3__45tupleIJblEEEjN6thrust24THRUST_300001_SM_1000_NS8cuda_cub9__find_if7functorIS9_EEE10Policy1000ENSB_12zip_iteratorINS8_IJNSD_26transform_input_iterator_tIbNSC_6detail35transform_pair_of_input_iterators_tIbNSB_6detail15normal_iteratorINSB_10device_ptrIjEEEESQ_NS7_8equal_toIjEEEENS7_10__not_fn_tINS7_10__identityEEEEENSB_17counting_iteratorIlNSB_11use_defaultESZ_SZ_EEEEEEEPS9_jSF_S9_S9_SV_EEvT0_T1_T2_T3_T4_T6__param_4];
	cvta.to.global.u64 	%rd1, %rd118;
	setp.ne.s32 	%p1, %r44, 0;
	@%p1 bra 	$L__BB9_3;
	mov.u32 	%r520, %tid.x;
	setp.ne.s32 	%p328, %r520, 0;
	@%p328 bra 	$L__BB9_123;
	st.global.u8 	[%rd1], %rs108;
	st.global.u64 	[%rd1+8], %rd117;
	bra.uni 	$L__BB9_123;
$L__BB9_3:
	cvta.to.global.u64 	%rd2, %rd114;
	cvta.to.global.u64 	%rd3, %rd115;
	setp.gt.u32 	%p2, %r44, 1023;
	@%p2 bra 	$L__BB9_80;
	mov.u32 	%r1, %tid.x;
	setp.ge.u32 	%p149, %r1, %r44;
	mov.b16 	%rs391, 0;
	mov.b64 	%rd441, 0;
	mov.u32 	%r524, %r1;
	@%p149 bra 	$L__BB9_6;
	cvt.u64.u32 	%rd298, %r1;
	mul.wide.u32 	%rd299, %r1, 4;
	add.s64 	%rd300, %rd2, %rd299;
	add.s64 	%rd301, %rd3, %rd299;
	add.s64 	%rd441, %rd116, %rd298;
	ld.global.u32 	%r250, [%rd300];
	ld.global.u32 	%r251, [%rd301];
	setp.ne.s32 	%p150, %r250, %r251;
	selp.u16 	%rs391, 1, 0, %p150;
	add.s32 	%r524, %r1, 256;
$L__BB9_6:
	setp.ge.u32 	%p151, %r524, %r44;
	@%p151 bra 	$L__BB9_18;
	not.b32 	%r252, %r524;
	add.s32 	%r4, %r44, %r252;
	shr.u32 	%r253, %r4, 8;
	add.s32 	%r5, %r253, 1;
	and.b32  	%r6, %r5, 7;
	setp.lt.u32 	%p152, %r4, 1792;
	@%p152 bra 	$L__BB9_10;
	and.b32  	%r254, %r5, 33554424;
	neg.s32 	%r522, %r254;
$L__BB9_9:
	.pragma "nounroll";
	cvt.u64.u32 	%rd303, %r524;
	mul.wide.u32 	%rd304, %r524, 4;
	add.s64 	%rd305, %rd2, %rd304;
	add.s64 	%rd306, %rd3, %rd304;
	add.s64 	%rd307, %rd116, %rd303;
	ld.global.u32 	%r255, [%rd305];
	ld.global.u32 	%r256, [%rd306];
	setp.ne.s32 	%p153, %r255, %r256;
	selp.u16 	%rs232, 1, 0, %p153;
	and.b16  	%rs233, %rs391, 255;
	setp.ne.s16 	%p155, %rs233, 0;
	and.pred  	%p156, %p155, %p153;
	min.s64 	%rd308, %rd307, %rd441;
	setp.eq.s16 	%p157, %rs233, 0;
	selp.b64 	%rd309, %rd307, %rd441, %p157;
	selp.b16 	%rs234, %rs232, %rs391, %p157;
	selp.b64 	%rd310, %rd308, %rd309, %p156;
	selp.b16 	%rs235, 1, %rs234, %p156;
	and.b16  	%rs236, %rs235, 255;
	add.s64 	%rd311, %rd307, 256;
	ld.global.u32 	%r257, [%rd305+1024];
	ld.global.u32 	%r258, [%rd306+1024];
	setp.ne.s32 	%p158, %r257, %r258;
	selp.u16 	%rs237, 1, 0, %p158;
	setp.ne.s16 	%p160, %rs236, 0;
	and.pred  	%p161, %p160, %p158;
	min.s64 	%rd312, %rd311, %rd310;
	setp.eq.s16 	%p162, %rs236, 0;
	selp.b64 	%rd313, %rd311, %rd310, %p162;
	selp.b16 	%rs238, %rs237, %rs235, %p162;
	selp.b64 	%rd314, %rd312, %rd313, %p161;
	selp.b16 	%rs239, 1, %rs238, %p161;
	and.b16  	%rs240, %rs239, 255;
	add.s64 	%rd315, %rd307, 512;
	ld.global.u32 	%r259, [%rd305+2048];
	ld.global.u32 	%r260, [%rd306+2048];
	setp.ne.s32 	%p163, %r259, %r260;
	selp.u16 	%rs241, 1, 0, %p163;
	setp.ne.s16 	%p165, %rs240, 0;
	and.pred  	%p166, %p165, %p163;
	min.s64 	%rd316, %rd315, %rd314;
	setp.eq.s16 	%p167, %rs240, 0;
	selp.b64 	%rd317, %rd315, %rd314, %p167;
	selp.b16 	%rs242, %rs241, %rs239, %p167;
	selp.b64 	%rd318, %rd316, %rd317, %p166;
	selp.b16 	%rs243, 1, %rs242, %p166;
	and.b16  	%rs244, %rs243, 255;
	add.s64 	%rd319, %rd307, 768;
	ld.global.u32 	%r261, [%rd305+3072];
	ld.global.u32 	%r262, [%rd306+3072];
	setp.ne.s32 	%p168, %r261, %r262;
	selp.u16 	%rs245, 1, 0, %p168;
	setp.ne.s16 	%p170, %rs244, 0;
	and.pred  	%p171, %p170, %p168;
	min.s64 	%rd320, %rd319, %rd318;
	setp.eq.s16 	%p172, %rs244, 0;
	selp.b64 	%rd321, %rd319, %rd318, %p172;
	selp.b16 	%rs246, %rs245, %rs243, %p172;
	selp.b64 	%rd322, %rd320, %rd321, %p171;
	selp.b16 	%rs247, 1, %rs246, %p171;
	and.b16  	%rs248, %rs247, 255;
	add.s64 	%rd323, %rd307, 1024;
	ld.global.u32 	%r263, [%rd305+4096];
	ld.global.u32 	%r264, [%rd306+4096];
	setp.ne.s32 	%p173, %r263, %r264;
	selp.u16 	%rs249, 1, 0, %p173;
	setp.ne.s16 	%p175, %rs248, 0;
	and.pred  	%p176, %p175, %p173;
	min.s64 	%rd324, %rd323, %rd322;
	setp.eq.s16 	%p177, %rs248, 0;
	selp.b64 	%rd325, %rd323, %rd322, %p177;
	selp.b16 	%rs250, %rs249, %rs247, %p177;
	selp.b64 	%rd326, %rd324, %rd325, %p176;
	selp.b16 	%rs251, 1, %rs250, %p176;
	and.b16  	%rs252, %rs251, 255;
	add.s64 	%rd327, %rd307, 1280;
	ld.global.u32 	%r265, [%rd305+5120];
	ld.global.u32 	%r266, [%rd306+5120];
	setp.ne.s32 	%p178, %r265, %r266;
	selp.u16 	%rs253, 1, 0, %p178;
	setp.ne.s16 	%p180, %rs252, 0;
	and.pred  	%p181, %p180, %p178;
	min.s64 	%rd328, %rd327, %rd326;
	setp.eq.s16 	%p182, %rs252, 0;
	selp.b64 	%rd329, %rd327, %rd326, %p182;
	selp.b16 	%rs254, %rs253, %rs251, %p182;
	selp.b64 	%rd330, %rd328, %rd329, %p181;
	selp.b16 	%rs255, 1, %rs254, %p181;
	and.b16  	%rs256, %rs255, 255;
	add.s64 	%rd331, %rd307, 1536;
	ld.global.u32 	%r267, [%rd305+6144];
	ld.global.u32 	%r268, [%rd306+6144];
	setp.ne.s32 	%p183, %r267, %r268;
	selp.u16 	%rs257, 1, 0, %p183;
	setp.ne.s16 	%p185, %rs256, 0;
	and.pred  	%p186, %p185, %p183;
	min.s64 	%rd332, %rd331, %rd330;
	setp.eq.s16 	%p187, %rs256, 0;
	selp.b64 	%rd333, %rd331, %rd330, %p187;
	selp.b16 	%rs258, %rs257, %rs255, %p187;
	selp.b64 	%rd334, %rd332, %rd333, %p186;
	selp.b16 	%rs259, 1, %rs258, %p186;
	and.b16  	%rs260, %rs259, 255;
	add.s64 	%rd335, %rd307, 1792;
	ld.global.u32 	%r269, [%rd305+7168];
	ld.global.u32 	%r270, [%rd306+7168];
	setp.ne.s32 	%p188, %r269, %r270;
	selp.u16 	%rs261, 1, 0, %p188;
	setp.ne.s16 	%p190, %rs260, 0;
	and.pred  	%p191, %p190, %p188;
	min.s64 	%rd336, %rd335, %rd334;
	setp.eq.s16 	%p192, %rs260, 0;
	selp.b64 	%rd337, %rd335, %rd334, %p192;
	selp.b16 	%rs262, %rs261, %rs259, %p192;
	selp.b64 	%rd441, %rd336, %rd337, %p191;
	selp.b16 	%rs391, 1, %rs262, %p191;
	add.s32 	%r524, %r524, 2048;
	add.s32 	%r522, %r522, 8;
	setp.ne.s32 	%p193, %r522, 0;
	@%p193 bra 	$L__BB9_9;
$L__BB9_10:
	setp.eq.s32 	%p194, %r6, 0;
	@%p194 bra 	$L__BB9_18;
	setp.lt.u32 	%p195, %r6, 4;
	@%p195 bra 	$L__BB9_13;
	cvt.u64.u32 	%rd339, %r524;
	mul.wide.u32 	%rd340, %r524, 4;
	add.s64 	%rd341, %rd2, %rd340;
	add.s64 	%rd342, %rd3, %rd340;
	add.s64 	%rd343, %rd116, %rd339;
	ld.global.u32 	%r271, [%rd341];
	ld.global.u32 	%r272, [%rd342];
	setp.ne.s32 	%p196, %r271, %r272;
	selp.u16 	%rs264, 1, 0, %p196;
	and.b16  	%rs265, %rs391, 255;
	setp.ne.s16 	%p198, %rs265, 0;
	and.pred  	%p199, %p198, %p196;
	min.s64 	%rd344, %rd343, %rd441;
	setp.eq.s16 	%p200, %rs265, 0;
	selp.b64 	%rd345, %rd343, %rd441, %p200;
	selp.b16 	%rs266, %rs264, %rs391, %p200;
	selp.b64 	%rd346, %rd344, %rd345, %p199;
	selp.b16 	%rs267, 1, %rs266, %p199;
	and.b16  	%rs268, %rs267, 255;
	add.s32 	%r273, %r524, 256;
	cvt.u64.u32 	%rd347, %r273;
	add.s64 	%rd348, %rd116, %rd347;
	ld.global.u32 	%r274, [%rd341+1024];
	ld.global.u32 	%r275, [%rd342+1024];
	setp.ne.s32 	%p201, %r274, %r275;
	selp.u16 	%rs269, 1, 0, %p201;
	setp.ne.s16 	%p203, %rs268, 0;
	and.pred  	%p204, %p203, %p201;
	min.s64 	%rd349, %rd348, %rd346;
	setp.eq.s16 	%p205, %rs268, 0;
	selp.b64 	%rd350, %rd348, %rd346, %p205;
	selp.b16 	%rs270, %rs269, %rs267, %p205;
	selp.b64 	%rd351, %rd349, %rd350, %p204;
	selp.b16 	%rs271, 1, %rs270, %p204;
	and.b16  	%rs272, %rs271, 255;
	add.s32 	%r276, %r524, 512;
	cvt.u64.u32 	%rd352, %r276;
	add.s64 	%rd353, %rd116, %rd352;
	ld.global.u32 	%r277, [%rd341+2048];
	ld.global.u32 	%r278, [%rd342+2048];
	setp.ne.s32 	%p206, %r277, %r278;
	selp.u16 	%rs273, 1, 0, %p206;
	setp.ne.s16 	%p208, %rs272, 0;
	and.pred  	%p209, %p208, %p206;
	min.s64 	%rd354, %rd353, %rd351;
	setp.eq.s16 	%p210, %rs272, 0;
	selp.b64 	%rd355, %rd353, %rd351, %p210;
	selp.b16 	%rs274, %rs273, %rs271, %p210;
	selp.b64 	%rd356, %rd354, %rd355, %p209;
	selp.b16 	%rs275, 1, %rs274, %p209;
	and.b16  	%rs276, %rs275, 255;
	add.s32 	%r279, %r524, 768;
	cvt.u64.u32 	%rd357, %r279;
	add.s64 	%rd358, %rd116, %rd357;
	ld.global.u32 	%r280, [%rd341+3072];
	ld.global.u32 	%r281, [%rd342+3072];
	setp.ne.s32 	%p211, %r280, %r281;
	selp.u16 	%rs277, 1, 0, %p211;
	setp.ne.s16 	%p213, %rs276, 0;
	and.pred  	%p214, %p213, %p211;
	min.s64 	%rd359, %rd358, %rd356;
	setp.eq.s16 	%p215, %rs276, 0;
	selp.b64 	%rd360, %rd358, %rd356, %p215;
	selp.b16 	%rs278, %rs277, %rs275, %p215;
	selp.b64 	%rd441, %rd359, %rd360, %p214;
	selp.b16 	%rs391, 1, %rs278, %p214;
	add.s32 	%r524, %r524, 1024;
$L__BB9_13:
	and.b32  	%r282, %r5, 3;
	setp.eq.s32 	%p216, %r282, 0;
	@%p216 bra 	$L__BB9_18;
	setp.eq.s32 	%p217, %r282, 1;
	@%p217 bra 	$L__BB9_16;
	cvt.u64.u32 	%rd362, %r524;
	mul.wide.u32 	%rd363, %r524, 4;
	add.s64 	%rd364, %rd2, %rd363;
	add.s64 	%rd365, %rd3, %rd363;
	add.s64 	%rd366, %rd116, %rd362;
	ld.global.u32 	%r283, [%rd364];
	ld.global.u32 	%r284, [%rd365];
	setp.ne.s32 	%p218, %r283, %r284;
	selp.u16 	%rs280, 1, 0, %p218;
	and.b16  	%rs281, %rs391, 255;
	setp.ne.s16 	%p220, %rs281, 0;
	and.pred  	%p221, %p220, %p218;
	min.s64 	%rd367, %rd366, %rd441;
	setp.eq.s16 	%p222, %rs281, 0;
	selp.b64 	%rd368, %rd366, %rd441, %p222;
	selp.b16 	%rs282, %rs280, %rs391, %p222;
	selp.b64 	%rd369, %rd367, %rd368, %p221;
	selp.b16 	%rs283, 1, %rs282, %p221;
	and.b16  	%rs284, %rs283, 255;
	add.s32 	%r285, %r524, 256;
	cvt.u64.u32 	%rd370, %r285;
	add.s64 	%rd371, %rd116, %rd370;
	ld.global.u32 	%r286, [%rd364+1024];
	ld.global.u32 	%r287, [%rd365+1024];
	setp.ne.s32 	%p223, %r286, %r287;
	selp.u16 	%rs285, 1, 0, %p223;
	setp.ne.s16 	%p225, %rs284, 0;
	and.pred  	%p226, %p225, %p223;
	min.s64 	%rd372, %rd371, %rd369;
	setp.eq.s16 	%p227, %rs284, 0;
	selp.b64 	%rd373, %rd371, %rd369, %p227;
	selp.b16 	%rs286, %rs285, %rs283, %p227;
	selp.b64 	%rd441, %rd372, %rd373, %p226;
	selp.b16 	%rs391, 1, %rs286, %p226;
	add.s32 	%r524, %r524, 512;
$L__BB9_16:
	and.b32  	%r288, %r4, 256;
	setp.ne.s32 	%p228, %r288, 0;
	@%p228 bra 	$L__BB9_18;
	cvt.u64.u32 	%rd374, %r524;
	mul.wide.u32 	%rd375, %r524, 4;
	add.s64 	%rd376, %rd2, %rd375;
	add.s64 	%rd377, %rd3, %rd375;
	add.s64 	%rd378, %rd116, %rd374;
	ld.global.u32 	%r289, [%rd376];
	ld.global.u32 	%r290, [%rd377];
	setp.ne.s32 	%p229, %r289, %r290;
	selp.u16 	%rs287, 1, 0, %p229;
	and.b16  	%rs288, %rs391, 255;
	setp.ne.s16 	%p231, %rs288, 0;
	and.pred  	%p232, %p231, %p229;
	min.s64 	%rd379, %rd378, %rd441;
	setp.eq.s16 	%p233, %rs288, 0;
	selp.b64 	%rd380, %rd378, %rd441, %p233;
	selp.b16 	%rs289, %rs287, %rs391, %p233;
	selp.b64 	%rd441, %rd379, %rd380, %p232;
	selp.b16 	%rs391, 1, %rs289, %p232;
$L__BB9_18:
	setp.lt.u32 	%p234, %r44, 256;
	@%p234 bra 	$L__BB9_43;
	// begin inline asm
	mov.u32 %r409, %laneid;
	// end inline asm
	cvt.u32.u16 	%r430, %rs391;
	and.b32  	%r411, %r430, 255;
	mov.b32 	%r427, 1;
	mov.b32 	%r428, 31;
	mov.b32 	%r429, -1;
	// begin inline asm
	shfl.sync.down.b32 %r410, %r411, %r427, %r428, %r429;
	// end inline asm
	// begin inline asm
	shfl.sync.down.b32 %r415, %r416, %r427, %r428, %r429;
	// end inline asm
	mov.b64 	{%r421, %r426}, %rd441;
	// begin inline asm
	shfl.sync.down.b32 %r420, %r421, %r427, %r428, %r429;
	// end inline asm
	// begin inline asm
	shfl.sync.down.b32 %r425, %r426, %r427, %r428, %r429;
	// end inline asm
	mov.b64 	%rd19, {%r420, %r425};
	cvt.u16.u32 	%rs15, %r410;
	setp.gt.s32 	%p284, %r409, 30;
	@%p284 bra 	$L__BB9_23;
	and.b16  	%rs331, %rs391, 255;
	setp.eq.s16 	%p285, %rs331, 0;
	and.b16  	%rs332, %rs15, 255;
	setp.eq.s16 	%p286, %rs332, 0;
	or.pred  	%p287, %p285, %p286;
	@%p287 bra 	$L__BB9_22;
	min.s64 	%rd441, %rd19, %rd441;
	mov.b16 	%rs391, 1;
	bra.uni 	$L__BB9_23;
$L__BB9_22:
	setp.eq.s16 	%p288, %rs331, 0;
	selp.b64 	%rd441, %rd19, %rd441, %p288;
	selp.b16 	%rs391, %rs15, %rs391, %p288;
$L__BB9_23:
	cvt.u32.u16 	%r451, %rs391;
	and.b32  	%r432, %r451, 255;
	mov.b32 	%r448, 2;
	mov.b32 	%r449, 31;
	mov.b32 	%r450, -1;
	// begin inline asm
	shfl.sync.down.b32 %r431, %r432, %r448, %r449, %r450;
	// end inline asm
	// begin inline asm
	shfl.sync.down.b32 %r436, %r437, %r448, %r449, %r450;
	// end inline asm
	mov.b64 	{%r442, %r447}, %rd441;
	// begin inline asm
	shfl.sync.down.b32 %r441, %r442, %r448, %r449, %r450;
	// end inline asm
	// begin inline asm
	shfl.sync.down.b32 %r446, %r447, %r448, %r449, %r450;
	// end inline asm
	mov.b64 	%rd23, {%r441, %r446};
	cvt.u16.u32 	%rs18, %r431;
	setp.gt.s32 	%p289, %r409, 29;
	@%p289 bra 	$L__BB9_27;
	and.b16  	%rs335, %rs391, 255;
	setp.eq.s16 	%p290, %rs335, 0;
	and.b16  	%rs336, %rs18, 255;
	setp.eq.s16 	%p291, %rs336, 0;
	or.pred  	%p292, %p290, %p291;
	@%p292 bra 	$L__BB9_26;
	min.s64 	%rd441, %rd23, %rd441;
	mov.b16 	%rs391, 1;
	bra.uni 	$L__BB9_27;
$L__BB9_26:
	setp.eq.s16 	%p293, %rs335, 0;
	selp.b64 	%rd441, %rd23, %rd441, %p293;
	selp.b16 	%rs391, %rs18, %rs391, %p293;
$L__BB9_27:
	cvt.u32.u16 	%r472, %rs391;
	and.b32  	%r453, %r472, 255;
	mov.b32 	%r469, 4;
	mov.b32 	%r470, 31;
	mov.b32 	%r471, -1;
	// begin inline asm
	shfl.sync.down.b32 %r452, %r453, %r469, %r470, %r471;
	// end inline asm
	// begin inline asm
	shfl.sync.down.b32 %r457, %r458, %r469, %r470, %r471;
	// end inline asm
	mov.b64 	{%r463, %r468}, %rd441;
	// begin inline asm
	shfl.sync.down.b32 %r462, %r463, %r469, %r470, %r471;
	// end inline asm
	// begin inline asm
	shfl.sync.down.b32 %r467, %r468, %r469, %r470, %r471;
	// end inline asm
	mov.b64 	%rd27, {%r462, %r467};
	cvt.u16.u32 	%rs21, %r452;
	setp.gt.s32 	%p294, %r409, 27;
	@%p294 bra 	$L__BB9_31;
	and.b16  	%rs339, %rs391, 255;
	setp.eq.s16 	%p295, %rs339, 0;
	and.b16  	%rs340, %rs21, 255;
	setp.eq.s16 	%p296, %rs340, 0;
	or.pred  	%p297, %p295, %p296;
	@%p297 bra 	$L__BB9_30;
	min.s64 	%rd441, %rd27, %rd441;
	mov.b16 	%rs391, 1;
	bra.uni 	$L__BB9_31;
$L__BB9_30:
	setp.eq.s16 	%p298, %rs339, 0;
	selp.b16 	%rs391, %rs21, %rs391, %p298;
	selp.b64 	%rd441, %rd27, %rd441, %p298;
$L__BB9_31:
	cvt.u32.u16 	%r493, %rs391;
	and.b32  	%r474, %r493, 255;
	mov.b32 	%r490, 8;
	mov.b32 	%r491, 31;
	mov.b32 	%r492, -1;
	// begin inline asm
	shfl.sync.down.b32 %r473, %r474, %r490, %r491, %r492;
	// end inline asm
	// begin inline asm
	shfl.sync.down.b32 %r478, %r479, %r490, %r491, %r492;
	// end inline asm
	mov.b64 	{%r484, %r489}, %rd441;
	// begin inline asm
	shfl.sync.down.b32 %r483, %r484, %r490, %r491, %r492;
	// end inline asm
	// begin inline asm
	shfl.sync.down.b32 %r488, %r489, %r490, %r491, %r492;
	// end inline asm
	mov.b64 	%rd31, {%r483, %r488};
	cvt.u16.u32 	%rs24, %r473;
	setp.gt.s32 	%p299, %r409, 23;
	@%p299 bra 	$L__BB9_35;
	and.b16  	%rs343, %rs391, 255;
	setp.eq.s16 	%p300, %rs343, 0;
	and.b16  	%rs344, %rs24, 255;
	setp.eq.s16 	%p301, %rs344, 0;
	or.pred  	%p302, %p300, %p301;
	@%p302 bra 	$L__BB9_34;
	min.s64 	%rd441, %rd31, %rd441;
	mov.b16 	%rs391, 1;
	bra.uni 	$L__BB9_35;
$L__BB9_34:
	setp.eq.s16 	%p303, %rs343, 0;
	selp.b16 	%rs391, %rs24, %rs391, %p303;
	selp.b64 	%rd441, %rd31, %rd441, %p303;
$L__BB9_35:
	cvt.u32.u16 	%r514, %rs391;
	and.b32  	%r495, %r514, 255;
	mov.b32 	%r511, 16;
	mov.b32 	%r512, 31;
	mov.b32 	%r513, -1;
	// begin inline asm
	shfl.sync.down.b32 %r494, %r495, %r511, %r512, %r513;
	// end inline asm
	// begin inline asm
	shfl.sync.down.b32 %r499, %r500, %r511, %r512, %r513;
	// end inline asm
	mov.b64 	{%r505, %r510}, %rd441;
	// begin inline asm
	shfl.sync.down.b32 %r504, %r505, %r511, %r512, %r513;
	// end inline asm
	// begin inline asm
	shfl.sync.down.b32 %r509, %r510, %r511, %r512, %r513;
	// end inline asm
	mov.b64 	%rd35, {%r504, %r509};
	cvt.u16.u32 	%rs27, %r494;
	setp.gt.s32 	%p304, %r409, 15;
	@%p304 bra 	$L__BB9_39;
	and.b16  	%rs347, %rs391, 255;
	setp.eq.s16 	%p305, %rs347, 0;
	and.b16  	%rs348, %rs27, 255;
	setp.eq.s16 	%p306, %rs348, 0;
	or.pred  	%p307, %p305, %p306;
	@%p307 bra 	$L__BB9_38;
	min.s64 	%rd441, %rd35, %rd441;
	mov.b16 	%rs391, 1;
	bra.uni 	$L__BB9_39;
$L__BB9_38:
	setp.eq.s16 	%p308, %rs347, 0;
	selp.b16 	%rs391, %rs27, %rs391, %p308;
	selp.b64 	%rd441, %rd35, %rd441, %p308;
$L__BB9_39:
	setp.ne.s32 	%p309, %r409, 0;
	@%p309 bra 	$L__BB9_41;
	shr.u32 	%r515, %r1, 1;
	and.b32  	%r516, %r515, 496;
	mov.u32 	%r517, _ZZN3cub18CUB_300001_SM_10006detail6reduce28DeviceReduceSingleTileKernelINS2_10policy_hubIN4cuda3std3__45tupleIJblEEEjN6thrust24THRUST_300001_SM_1000_NS8cuda_cub9__find_if7functorIS9_EEE10Policy1000ENSB_12zip_iteratorINS8_IJNSD_26transform_input_iterator_tIbNSC_6detail35transform_pair_of_input_iterators_tIbNSB_6detail15normal_iteratorINSB_10device_ptrIjEEEESQ_NS7_8equal_toIjEEEENS7_10__not_fn_tINS7_10__identityEEEEENSB_17counting_iteratorIlNSB_11use_defaultESZ_SZ_EEEEEEEPS9_jSF_S9_S9_SV_EEvT0_T1_T2_T3_T4_T6_E12temp_storage;
	add.s32 	%r518, %r517, %r516;
	st.shared.u8 	[%r518+8], %rs391;
	st.shared.u64 	[%r518+16], %rd441;
$L__BB9_41:
	bar.sync 	0;
	setp.ne.s32 	%p310, %r1, 0;
	@%p310 bra 	$L__BB9_121;
	ld.shared.u8 	%rs351, [_ZZN3cub18CUB_300001_SM_10006detail6reduce28DeviceReduceSingleTileKernelINS2_10policy_hubIN4cuda3std3__45tupleIJblEEEjN6thrust24THRUST_300001_SM_1000_NS8cuda_cub9__find_if7functorIS9_EEE10Policy1000ENSB_12zip_iteratorINS8_IJNSD_26transform_input_iterator_tIbNSC_6detail35transform_pair_of_input_iterators_tIbNSB_6detail15normal_iteratorINSB_10device_ptrIjEEEESQ_NS7_8equal_toIjEEEENS7_10__not_fn_tINS7_10__identityEEEEENSB_17counting_iteratorIlNSB_11use_defaultESZ_SZ_EEEEEEEPS9_jSF_S9_S9_SV_EEvT0_T1_T2_T3_T4_T6_E12temp_storage+24];
	ld.shared.u64 	%rd402, [_ZZN3cub18CUB_300001_SM_10006detail6reduce28DeviceReduceSingleTileKernelINS2_10policy_hubIN4cuda3std3__45tupleIJblEEEjN6thrust24THRUST_300001_SM_1000_NS8cuda_cub9__find_if7functorIS9_EEE10Policy1000ENSB_12zip_iteratorINS8_IJNSD_26transform_input_iterator_tIbNSC_6detail35transform_pair_of_input_iterators_tIbNSB_6detail15normal_iteratorINSB_10device_ptrIjEEEESQ_NS7_8equal_toIjEEEENS7_10__not_fn_tINS7_10__identityEEEEENSB_17counting_iteratorIlNSB_11use_defaultESZ_SZ_EEEEEEEPS9_jSF_S9_S9_SV_EEvT0_T1_T2_T3_T4_T6_E12temp_storage+32];
	and.b16  	%rs352, %rs391, 255;
	setp.eq.s16 	%p311, %rs352, 0;
	setp.eq.s16 	%p312, %rs351, 0;
	min.s64 	%rd403, %rd402, %rd441;
	selp.b16 	%rs353, %rs391, 1, %p312;
	selp.b16 	%rs354, %rs351, %rs353, %p311;
	and.b16  	%rs355, %rs354, 255;
	selp.b64 	%rd404, %rd441, %rd403, %p312;
	selp.b64 	%rd405, %rd402, %rd404, %p311;
	ld.shared.u8 	%rs356, [_ZZN3cub18CUB_300001_SM_10006detail6reduce28DeviceReduceSingleTileKernelINS2_10policy_hubIN4cuda3std3__45tupleIJblEEEjN6thrust24THRUST_300001_SM_1000_NS8cuda_cub9__find_if7functorIS9_EEE10Policy1000ENSB_12zip_iteratorINS8_IJNSD_26transform_input_iterator_tIbNSC_6detail35transform_pair_of_input_iterators_tIbNSB_6detail15normal_iteratorINSB_10device_ptrIjEEEESQ_NS7_8equal_toIjEEEENS7_10__not_fn_tINS7_10__identityEEEEENSB_17counting_iteratorIlNSB_11use_defaultESZ_SZ_EEEEEEEPS9_jSF_S9_S9_SV_EEvT0_T1_T2_T3_T4_T6_E12temp_storage+40];
	ld.shared.u64 	%rd406, [_ZZN3cub18CUB_300001_SM_10006detail6reduce28DeviceReduceSingleTileKernelINS2_10policy_hubIN4cuda3std3__45tupleIJblEEEjN6thrust24THRUST_300001_SM_1000_NS8cuda_cub9__find_if7functorIS9_EEE10Policy1000ENSB_12zip_iteratorINS8_IJNSD_26transform_input_iterator_tIbNSC_6detail35transform_pair_of_input_iterators_tIbNSB_6detail15normal_iteratorINSB_10device_ptrIjEEEESQ_NS7_8equal_toIjEEEENS7_10__not_fn_tINS7_10__identityEEEEENSB_17counting_iteratorIlNSB_11use_defaultESZ_SZ_EEEEEEEPS9_jSF_S9_S9_SV_EEvT0_T1_T2_T3_T4_T6_E12temp_storage+48];
	setp.eq.s16 	%p313, %rs355, 0;
	setp.eq.s16 	%p314, %rs356, 0;
	min.s64 	%rd407, %rd406, %rd405;
	selp.b16 	%rs357, %rs354, 1, %p314;
	selp.b16 	%rs358, %rs356, %rs357, %p313;
	and.b16  	%rs359, %rs358, 255;
	selp.b64 	%rd408, %rd405, %rd407, %p314;
	selp.b64 	%rd409, %rd406, %rd408, %p313;
	ld.shared.u8 	%rs360, [_ZZN3cub18CUB_300001_SM_10006detail6reduce28DeviceReduceSingleTileKernelINS2_10policy_hubIN4cuda3std3__45tupleIJblEEEjN6thrust24THRUST_300001_SM_1000_NS8cuda_cub9__find_if7functorIS9_EEE10Policy1000ENSB_12zip_iteratorINS8_IJNSD_26transform_input_iterator_tIbNSC_6detail35transform_pair_of_input_iterators_tIbNSB_6detail15normal_iteratorINSB_10device_ptrIjEEEESQ_NS7_8equal_toIjEEEENS7_10__not_fn_tINS7_10__identityEEEEENSB_17counting_iteratorIlNSB_11use_defaultESZ_SZ_EEEEEEEPS9_jSF_S9_S9_SV_EEvT0_T1_T2_T3_T4_T6_E12temp_storage+56];
	ld.shared.u64 	%rd410, [_ZZN3cub18CUB_300001_SM_10006detail6reduce28DeviceReduceSingleTileKernelINS2_10policy_hubIN4cuda3std3__45tupleIJblEEEjN6thrust24THRUST_300001_SM_1000_NS8cuda_cub9__find_if7functorIS9_EEE10Policy1000ENSB_12zip_iteratorINS8_IJNSD_26transform_input_iterator_tIbNSC_6detail35transform_pair_of_input_iterators_tIbNSB_6detail15normal_iteratorINSB_10device_ptrIjEEEESQ_NS7_8equal_toIjEEEENS7_10__not_fn_tINS7_10__identityEEEEENSB_17counting_iteratorIlNSB_11use_defaultESZ_SZ_EEEEEEEPS9_jSF_S9_S9_SV_EEvT0_T1_T2_T3_T4_T6_E12temp_storage+64];
	setp.eq.s16 	%p315, %rs359, 0;
	setp.eq.s16 	%p316, %rs360, 0;
	min.s64 	%rd411, %rd410, %rd409;
	selp.b16 	%rs361, %rs358, 1, %p316;
	selp.b16 	%rs362, %rs360, %rs361, %p315;
	and.b16  	%rs363, %rs362, 255;
	selp.b64 	%rd412, %rd409, %rd411, %p316;
	selp.b64 	%rd413, %rd410, %rd412, %p315;
	ld.shared.u8 	%rs364, [_ZZN3cub18CUB_300001_SM_10006detail6reduce28DeviceReduceSingleTileKernelINS2_10policy_hubIN4cuda3std3__45tupleIJblEEEjN6thrust24THRUST_300001_SM_1000_NS8cuda_cub9__find_if7functorIS9_EEE10Policy1000ENSB_12zip_iteratorINS8_IJNSD_26transform_input_iterator_tIbNSC_6detail35transform_pair_of_input_iterators_tIbNSB_6detail15normal_iteratorINSB_10device_ptrIjEEEESQ_NS7_8equal_toIjEEEENS7_10__not_fn_tINS7_10__identityEEEEENSB_17counting_iteratorIlNSB_11use_defaultESZ_SZ_EEEEEEEPS9_jSF_S9_S9_SV_EEvT0_T1_T2_T3_T4_T6_E12temp_storage+72];
	ld.shared.u64 	%rd414, [_ZZN3cub18CUB_300001_SM_10006detail6reduce28DeviceReduceSingleTileKernelINS2_10policy_hubIN4cuda3std3__45tupleIJblEEEjN6thrust24THRUST_300001_SM_1000_NS8cuda_cub9__find_if7functorIS9_EEE10Policy1000ENSB_12zip_iteratorINS8_IJNSD_26transform_input_iterator_tIbNSC_6detail35transform_pair_of_input_iterators_tIbNSB_6detail15normal_iteratorINSB_10device_ptrIjEEEESQ_NS7_8equal_toIjEEEENS7_10__not_fn_tINS7_10__identityEEEEENSB_17counting_iteratorIlNSB_11use_defaultESZ_SZ_EEEEEEEPS9_jSF_S9_S9_SV_EEvT0_T1_T2_T3_T4_T6_E12temp_storage+80];
	setp.eq.s16 	%p317, %rs363, 0;
	setp.eq.s16 	%p318, %rs364, 0;
	min.s64 	%rd415, %rd414, %rd413;
	selp.b16 	%rs365, %rs362, 1, %p318;
	selp.b16 	%rs366, %rs364, %rs365, %p317;
	and.b16  	%rs367, %rs366, 255;
	selp.b64 	%rd416, %rd413, %rd415, %p318;
	selp.b64 	%rd417, %rd414, %rd416, %p317;
	ld.shared.u8 	%rs368, [_ZZN3cub18CUB_300001_SM_10006detail6reduce28DeviceReduceSingleTileKernelINS2_10policy_hubIN4cuda3std3__45tupleIJblEEEjN6thrust24THRUST_300001_SM_1000_NS8cuda_cub9__find_if7functorIS9_EEE10Policy1000ENSB_12zip_iteratorINS8_IJNSD_26transform_input_iterator_tIbNSC_6detail35transform_pair_of_input_iterators_tIbNSB_6detail15normal_iteratorINSB_10device_ptrIjEEEESQ_NS7_8equal_toIjEEEENS7_10__not_fn_tINS7_10__identityEEEEENSB_17counting_iteratorIlNSB_11use_defaultESZ_SZ_EEEEEEEPS9_jSF_S9_S9_SV_EEvT0_T1_T2_T3_T4_T6_E12temp_storage+88];
	ld.shared.u64 	%rd418, [_ZZN3cub18CUB_300001_SM_10006detail6reduce28DeviceReduceSingleTileKernelINS2_10policy_hubIN4cuda3std3__45tupleIJblEEEjN6thrust24THRUST_300001_SM_1000_NS8cuda_cub9__find_if7functorIS9_EEE10Policy1000ENSB_12zip_iteratorINS8_IJNSD_26transform_input_iterator_tIbNSC_6detail35transform_pair_of_input_iterators_tIbNSB_6detail15normal_iteratorINSB_10device_ptrIjEEEESQ_NS7_8equal_toIjEEEENS7_10__not_fn_tINS7_10__identityEEEEENSB_17counting_iteratorIlNSB_11use_defaultESZ_SZ_EEEEEEEPS9_jSF_S9_S9_SV_EEvT0_T1_T2_T3_T4_T6_E12temp_storage+96];
	setp.eq.s16 	%p319, %rs367, 0;
	setp.eq.s16 	%p320, %rs368, 0;
	min.s64 	%rd419, %rd418, %rd417;
	selp.b16 	%rs369, %rs366, 1, %p320;
	selp.b16 	%rs370, %rs368, %rs369, %p319;
	and.b16  	%rs371, %rs370, 255;
	selp.b64 	%rd420, %rd417, %rd419, %p320;
	selp.b64 	%rd421, %rd418, %rd420, %p319;
	ld.shared.u8 	%rs372, [_ZZN3cub18CUB_300001_SM_10006detail6reduce28DeviceReduceSingleTileKernelINS2_10policy_hubIN4cuda3std3__45tupleIJblEEEjN6thrust24THRUST_300001_SM_1000_NS8cuda_cub9__find_if7functorIS9_EEE10Policy1000ENSB_12zip_iteratorINS8_IJNSD_26transform_input_iterator_tIbNSC_6detail35transform_pair_of_input_iterators_tIbNSB_6detail15normal_iteratorINSB_10device_ptrIjEEEESQ_NS7_8equal_toIjEEEENS7_10__not_fn_tINS7_10__identityEEEEENSB_17counting_iteratorIlNSB_11use_defaultESZ_SZ_EEEEEEEPS9_jSF_S9_S9_SV_EEvT0_T1_T2_T3_T4_T6_E12temp_storage+104];
	ld.shared.u64 	%rd422, [_ZZN3cub18CUB_300001_SM_10006detail6reduce28DeviceReduceSingleTileKernelINS2_10policy_hubIN4cuda3std3__45tupleIJblEEEjN6thrust24THRUST_300001_SM_1000_NS8cuda_cub9__find_if7functorIS9_EEE10Policy1000ENSB_12zip_iteratorINS8_IJNSD_26transform_input_iterator_tIbNSC_6detail35transform_pair_of_input_iterators_tIbNSB_6detail15normal_iteratorINSB_10device_ptrIjEEEESQ_NS7_8equal_toIjEEEENS7_10__not_fn_tINS7_10__identityEEEEENSB_17counting_iteratorIlNSB_11use_defaultESZ_SZ_EEEEEEEPS9_jSF_S9_S9_SV_EEvT0_T1_T2_T3_T4_T6_E12temp_storage+112];
	setp.eq.s16 	%p321, %rs371, 0;
	setp.eq.s16 	%p322, %rs372, 0;
	min.s64 	%rd423, %rd422, %rd421;
	selp.b16 	%rs373, %rs370, 1, %p322;
	selp.b16 	%rs374, %rs372, %rs373, %p321;
	and.b16  	%rs375, %rs374, 255;
	selp.b64 	%rd424, %rd421, %rd423, %p322;
	selp.b64 	%rd425, %rd422, %rd424, %p321;
	ld.shared.u8 	%rs376, [_ZZN3cub18CUB_300001_SM_10006detail6reduce28DeviceReduceSingleTileKernelINS2_10policy_hubIN4cuda3std3__45tupleIJblEEEjN6thrust24THRUST_300001_SM_1000_NS8cuda_cub9__find_if7functorIS9_EEE10Policy1000ENSB_12zip_iteratorINS8_IJNSD_26transform_input_iterator_tIbNSC_6detail35transform_pair_of_input_iterators_tIbNSB_6detail15normal_iteratorINSB_10device_ptrIjEEEESQ_NS7_8equal_toIjEEEENS7_10__not_fn_tINS7_10__identityEEEEENSB_17counting_iteratorIlNSB_11use_defaultESZ_SZ_EEEEEEEPS9_jSF_S9_S9_SV_EEvT0_T1_T2_T3_T4_T6_E12temp_storage+120];
	ld.shared.u64 	%rd426, [_ZZN3cub18CUB_300001_SM_10006detail6reduce28DeviceReduceSingleTileKernelINS2_10policy_hubIN4cuda3std3__45tupleIJblEEEjN6thrust24THRUST_300001_SM_1000_NS8cuda_cub9__find_if7functorIS9_EEE10Policy1000ENSB_12zip_iteratorINS8_IJNSD_26transform_input_iterator_tIbNSC_6detail35transform_pair_of_input_iterators_tIbNSB_6detail15normal_iteratorINSB_10device_ptrIjEEEESQ_NS7_8equal_toIjEEEENS7_10__not_fn_tINS7_10__identityEEEEENSB_17counting_iteratorIlNSB_11use_defaultESZ_SZ_EEEEEEEPS9_jSF_S9_S9_SV_EEvT0_T1_T2_T3_T4_T6_E12temp_storage+128];
	setp.eq.s16 	%p323, %rs375, 0;
	setp.eq.s16 	%p324, %rs376, 0;
	min.s64 	%rd427, %rd426, %rd425;
	selp.b16 	%rs377, %rs374, 1, %p324;
	selp.b16 	%rs391, %rs376, %rs377, %p323;
	selp.b64 	%rd428, %rd425, %rd427, %p324;
	selp.b64 	%rd441, %rd426, %rd428, %p323;
	bra.uni 	$L__BB9_121;
$L__BB9_43:
	// begin inline asm
	mov.u32 %r291, %laneid;
	// end inline asm
	and.b32  	%r312, %r1, 992;
	add.s32 	%r313, %r312, 32;
	setp.gt.u32 	%p235, %r313, %r44;
	not.b32 	%r314, %r312;
	add.s32 	%r315, %r44, %r314;
	selp.b32 	%r310, %r315, 31, %p235;
	cvt.u32.u16 	%r316, %rs391;
	and.b32  	%r293, %r316, 255;
	mov.b32 	%r309, 1;
	mov.b32 	%r311, -1;
	// begin inline asm
	shfl.sync.down.b32 %r292, %r293, %r309, %r310, %r311;
	// end inline asm
	// begin inline asm
	shfl.sync.down.b32 %r297, %r298, %r309, %r310, %r311;
	// end inline asm
	mov.b64 	{%r303, %r308}, %rd441;
	// begin inline asm
	shfl.sync.down.b32 %r302, %r303, %r309, %r310, %r311;
	// end inline asm
	// begin inline asm
	shfl.sync.down.b32 %r307, %r308, %r309, %r310, %r311;
	// end inline asm
	mov.b64 	%rd40, {%r302, %r307};
	cvt.u16.u32 	%rs31, %r292;
	setp.ge.s32 	%p236, %r291, %r310;
	@%p236 bra 	$L__BB9_47;
	and.b16  	%rs290, %rs391, 255;
	setp.eq.s16 	%p237, %rs290, 0;
	and.b16  	%rs291, %rs31, 255;
	setp.eq.s16 	%p238, %rs291, 0;
	or.pred  	%p239, %p237, %p238;
	@%p239 bra 	$L__BB9_46;
	min.s64 	%rd441, %rd40, %rd441;
	mov.b16 	%rs391, 1;
	bra.uni 	$L__BB9_47;
$L__BB9_46:
	setp.eq.s16 	%p240, %rs290, 0;
	selp.b16 	%rs391, %rs31, %rs391, %p240;
	selp.b64 	%rd441, %rd40, %rd441, %p240;
$L__BB9_47:
	cvt.u32.u16 	%r337, %rs391;
	and.b32  	%r318, %r337, 255;
	mov.b32 	%r334, 2;
	mov.b32 	%r336, -1;
	// begin inline asm
	shfl.sync.down.b32 %r317, %r318, %r334, %r310, %r336;
	// end inline asm
	// begin inline asm
	shfl.sync.down.b32 %r322, %r323, %r334, %r310, %r336;
	// end inline asm
	mov.b64 	{%r328, %r333}, %rd441;
	// begin inline asm
	shfl.sync.down.b32 %r327, %r328, %r334, %r310, %r336;
	// end inline asm
	// begin inline asm
	shfl.sync.down.b32 %r332, %r333, %r334, %r310, %r336;
	// end inline asm
	mov.b64 	%rd44, {%r327, %r332};
	cvt.u16.u32 	%rs34, %r317;
	add.s32 	%r338, %r291, 2;
	setp.gt.s32 	%p241, %r338, %r310;
	@%p241 bra 	$L__BB9_51;
	and.b16  	%rs294, %rs391, 255;
	setp.eq.s16 	%p242, %rs294, 0;
	and.b16  	%rs295, %rs34, 255;
	setp.eq.s16 	%p243, %rs295, 0;
	or.pred  	%p244, %p242, %p243;
	@%p244 bra 	$L__BB9_50;
	min.s64 	%rd441, %rd44, %rd441;
	mov.b16 	%rs391, 1;
	bra.uni 	$L__BB9_51;
$L__BB9_50:
	setp.eq.s16 	%p245, %rs294, 0;
	selp.b16 	%rs391, %rs34, %rs391, %p245;
	selp.b64 	%rd441, %rd44, %rd441, %p245;
$L__BB9_51:
	cvt.u32.u16 	%r359, %rs391;
	and.b32  	%r340, %r359, 255;
	mov.b32 	%r356, 4;
	mov.b32 	%r358, -1;
	// begin inline asm
	shfl.sync.down.b32 %r339, %r340, %r356, %r310, %r358;
	// end inline asm
	// begin inline asm
	shfl.sync.down.b32 %r344, %r345, %r356, %r310, %r358;
	// end inline asm
	mov.b64 	{%r350, %r355}, %rd441;
	// begin inline asm
	shfl.sync.down.b32 %r349, %r350, %r356, %r310, %r358;
	// end inline asm
	// begin inline asm
	shfl.sync.down.b32 %r354, %r355, %r356, %r310, %r358;
	// end inline asm
	mov.b64 	%rd48, {%r349, %r354};
	cvt.u16.u32 	%rs37, %r339;
	add.s32 	%r360, %r291, 4;
	setp.gt.s32 	%p246, %r360, %r310;
	@%p246 bra 	$L__BB9_55;
	and.b16  	%rs298, %rs391, 255;
	setp.eq.s16 	%p247, %rs298, 0;
	and.b16  	%rs299, %rs37, 255;
	setp.eq.s16 	%p248, %rs299, 0;
	or.pred  	%p249, %p247, %p248;
	@%p249 bra 	$L__BB9_54;
	min.s64 	%rd441, %rd48, %rd441;
	mov.b16 	%rs391, 1;
	bra.uni 	$L__BB9_55;
$L__BB9_54:
	setp.eq.s16 	%p250, %rs298, 0;
	selp.b16 	%rs391, %rs37, %rs391, %p250;
	selp.b64 	%rd441, %rd48, %rd441, %p250;
$L__BB9_55:
	cvt.u32.u16 	%r381, %rs391;
	and.b32  	%r362, %r381, 255;
	mov.b32 	%r378, 8;
	mov.b32 	%r380, -1;
	// begin inline asm
	shfl.sync.down.b32 %r361, %r362, %r378, %r310, %r380;
	// end inline asm
	// begin inline asm
	shfl.sync.down.b32 %r366, %r367, %r378, %r310, %r380;
	// end inline asm
	mov.b64 	{%r372, %r377}, %rd441;
	// begin inline asm
	shfl.sync.down.b32 %r371, %r372, %r378, %r310, %r380;
	// end inline asm
	// begin inline asm
	shfl.sync.down.b32 %r376, %r377, %r378, %r310, %r380;
	// end inline asm
	mov.b64 	%rd52, {%r371, %r376};
	cvt.u16.u32 	%rs40, %r361;
	add.s32 	%r382, %r291, 8;
	setp.gt.s32 	%p251, %r382, %r310;
	@%p251 bra 	$L__BB9_59;
	and.b16  	%rs302, %rs391, 255;
	setp.eq.s16 	%p252, %rs302, 0;
	and.b16  	%rs303, %rs40, 255;
	setp.eq.s16 	%p253, %rs303, 0;
	or.pred  	%p254, %p252, %p253;
	@%p254 bra 	$L__BB9_58;
	min.s64 	%rd441, %rd52, %rd441;
	mov.b16 	%rs391, 1;
	bra.uni 	$L__BB9_59;
$L__BB9_58:
	setp.eq.s16 	%p255, %rs302, 0;
	selp.b16 	%rs391, %rs40, %rs391, %p255;
	selp.b64 	%rd441, %rd52, %rd441, %p255;
$L__BB9_59:
	cvt.u32.u16 	%r403, %rs391;
	and.b32  	%r384, %r403, 255;
	mov.b32 	%r400, 16;
	mov.b32 	%r402, -1;
	// begin inline asm
	shfl.sync.down.b32 %r383, %r384, %r400, %r310, %r402;
	// end inline asm
	// begin inline asm
	shfl.sync.down.b32 %r388, %r389, %r400, %r310, %r402;
	// end inline asm
	mov.b64 	{%r394, %r399}, %rd441;
	// begin inline asm
	shfl.sync.down.b32 %r393, %r394, %r400, %r310, %r402;
	// end inline asm
	// begin inline asm
	shfl.sync.down.b32 %r398, %r399, %r400, %r310, %r402;
	// end inline asm
	mov.b64 	%rd56, {%r393, %r398};
	cvt.u16.u32 	%rs43, %r383;
	add.s32 	%r404, %r291, 16;
	setp.gt.s32 	%p256, %r404, %r310;
	@%p256 bra 	$L__BB9_63;
	and.b16  	%rs306, %rs391, 255;
	setp.eq.s16 	%p257, %rs306, 0;
	and.b16  	%rs307, %rs43, 255;
	setp.eq.s16 	%p258, %rs307, 0;
	or.pred  	%p259, %p257, %p258;
	@%p259 bra 	$L__BB9_62;
	min.s64 	%rd441, %rd56, %rd441;
	mov.b16 	%rs391, 1;
	bra.uni 	$L__BB9_63;
$L__BB9_62:
	setp.eq.s16 	%p260, %rs306, 0;
	selp.b16 	%rs391, %rs43, %rs391, %p260;
	selp.b64 	%rd441, %rd56, %rd441, %p260;
$L__BB9_63:
	setp.ne.s32 	%p261, %r291, 0;
	@%p261 bra 	$L__BB9_65;
	shr.u32 	%r405, %r1, 1;
	and.b32  	%r406, %r405, 496;
	mov.u32 	%r407, _ZZN3cub18CUB_300001_SM_10006detail6reduce28DeviceReduceSingleTileKernelINS2_10policy_hubIN4cuda3std3__45tupleIJblEEEjN6thrust24THRUST_300001_SM_1000_NS8cuda_cub9__find_if7functorIS9_EEE10Policy1000ENSB_12zip_iteratorINS8_IJNSD_26transform_input_iterator_tIbNSC_6detail35transform_pair_of_input_iterators_tIbNSB_6detail15normal_iteratorINSB_10device_ptrIjEEEESQ_NS7_8equal_toIjEEEENS7_10__not_fn_tINS7_10__identityEEEEENSB_17counting_iteratorIlNSB_11use_defaultESZ_SZ_EEEEEEEPS9_jSF_S9_S9_SV_EEvT0_T1_T2_T3_T4_T6_E12temp_storage;
	add.s32 	%r408, %r407, %r406;
	st.shared.u8 	[%r408+8], %rs391;
	st.shared.u64 	[%r408+16], %rd441;
$L__BB9_65:
	bar.sync 	0;
	setp.ne.s32 	%p262, %r1, 0;
	@%p262 bra 	$L__BB9_121;
	setp.lt.u32 	%p263, %r44, 33;
	@%p263 bra 	$L__BB9_68;
	ld.shared.u8 	%rs310, [_ZZN3cub18CUB_300001_SM_10006detail6reduce28DeviceReduceSingleTileKernelINS2_10policy_hubIN4cuda3std3__45tupleIJblEEEjN6thrust24THRUST_300001_SM_1000_NS8cuda_cub9__find_if7functorIS9_EEE10Policy1000ENSB_12zip_iteratorINS8_IJNSD_26transform_input_iterator_tIbNSC_6detail35transform_pair_of_input_iterators_tIbNSB_6detail15normal_iteratorINSB_10device_ptrIjEEEESQ_NS7_8equal_toIjEEEENS7_10__not_fn_tINS7_10__identityEEEEENSB_17counting_iteratorIlNSB_11use_defaultESZ_SZ_EEEEEEEPS9_jSF_S9_S9_SV_EEvT0_T1_T2_T3_T4_T6_E12temp_storage+24];
	ld.shared.u64 	%rd381, [_ZZN3cub18CUB_300001_SM_10006detail6reduce28DeviceReduceSingleTileKernelINS2_10policy_hubIN4cuda3std3__45tupleIJblEEEjN6thrust24THRUST_300001_SM_1000_NS8cuda_cub9__find_if7functorIS9_EEE10Policy1000ENSB_12zip_iteratorINS8_IJNSD_26transform_input_iterator_tIbNSC_6detail35transform_pair_of_input_iterators_tIbNSB_6detail15normal_iteratorINSB_10device_ptrIjEEEESQ_NS7_8equal_toIjEEEENS7_10__not_fn_tINS7_10__identityEEEEENSB_17counting_iteratorIlNSB_11use_defaultESZ_SZ_EEEEEEEPS9_jSF_S9_S9_SV_EEvT0_T1_T2_T3_T4_T6_E12temp_storage+32];
	and.b16  	%rs311, %rs391, 255;
	setp.eq.s16 	%p264, %rs311, 0;
	setp.eq.s16 	%p265, %rs310, 0;
	min.s64 	%rd382, %rd381, %rd441;
	selp.b16 	%rs312, %rs391, 1, %p265;
	selp.b16 	%rs391, %rs310, %rs312, %p264;
	selp.b64 	%rd383, %rd441, %rd382, %p265;
	selp.b64 	%rd441, %rd381, %rd383, %p264;
$L__BB9_68:
	setp.lt.u32 	%p266, %r44, 65;
	@%p266 bra 	$L__BB9_70;
	ld.shared.u8 	%rs313, [_ZZN3cub18CUB_300001_SM_10006detail6reduce28DeviceReduceSingleTileKernelINS2_10policy_hubIN4cuda3std3__45tupleIJblEEEjN6thrust24THRUST_300001_SM_1000_NS8cuda_cub9__find_if7functorIS9_EEE10Policy1000ENSB_12zip_iteratorINS8_IJNSD_26transform_input_iterator_tIbNSC_6detail35transform_pair_of_input_iterators_tIbNSB_6detail15normal_iteratorINSB_10device_ptrIjEEEESQ_NS7_8equal_toIjEEEENS7_10__not_fn_tINS7_10__identityEEEEENSB_17counting_iteratorIlNSB_11use_defaultESZ_SZ_EEEEEEEPS9_jSF_S9_S9_SV_EEvT0_T1_T2_T3_T4_T6_E12temp_storage+40];
	ld.shared.u64 	%rd384, [_ZZN3cub18CUB_300001_SM_10006detail6reduce28DeviceReduceSingleTileKernelINS2_10policy_hubIN4cuda3std3__45tupleIJblEEEjN6thrust24THRUST_300001_SM_1000_NS8cuda_cub9__find_if7functorIS9_EEE10Policy1000ENSB_12zip_iteratorINS8_IJNSD_26transform_input_iterator_tIbNSC_6detail35transform_pair_of_input_iterators_tIbNSB_6detail15normal_iteratorINSB_10device_ptrIjEEEESQ_NS7_8equal_toIjEEEENS7_10__not_fn_tINS7_10__identityEEEEENSB_17counting_iteratorIlNSB_11use_defaultESZ_SZ_EEEEEEEPS9_jSF_S9_S9_SV_EEvT0_T1_T2_T3_T4_T6_E12temp_storage+48];
	and.b16  	%rs314, %rs391, 255;
	setp.eq.s16 	%p267, %rs314, 0;
	setp.eq.s16 	%p268, %rs313, 0;
	min.s64 	%rd385, %rd384, %rd441;
	selp.b16 	%rs315, %rs391, 1, %p268;
	selp.b16 	%rs391, %rs313, %rs315, %p267;
	selp.b64 	%rd386, %rd441, %rd385, %p268;
	selp.b64 	%rd441, %rd384, %rd386, %p267;
$L__BB9_70:
	setp.lt.u32 	%p269, %r44, 97;
	@%p269 bra 	$L__BB9_72;
	ld.shared.u8 	%rs316, [_ZZN3cub18CUB_300001_SM_10006detail6reduce28DeviceReduceSingleTileKernelINS2_10policy_hubIN4cuda3std3__45tupleIJblEEEjN6thrust24THRUST_300001_SM_1000_NS8cuda_cub9__find_if7functorIS9_EEE10Policy1000ENSB_12zip_iteratorINS8_IJNSD_26transform_input_iterator_tIbNSC_6detail35transform_pair_of_input_iterators_tIbNSB_6detail15normal_iteratorINSB_10device_ptrIjEEEESQ_NS7_8equal_toIjEEEENS7_10__not_fn_tINS7_10__identityEEEEENSB_17counting_iteratorIlNSB_11use_defaultESZ_SZ_EEEEEEEPS9_jSF_S9_S9_SV_EEvT0_T1_T2_T3_T4_T6_E12temp_storage+56];
	ld.shared.u64 	%rd387, [_ZZN3cub18CUB_300001_SM_10006detail6reduce28DeviceReduceSingleTileKernelINS2_10policy_hubIN4cuda3std3__45tupleIJblEEEjN6thrust24THRUST_300001_SM_1000_NS8cuda_cub9__find_if7functorIS9_EEE10Policy1000ENSB_12zip_iteratorINS8_IJNSD_26transform_input_iterator_tIbNSC_6detail35transform_pair_of_input_iterators_tIbNSB_6detail15normal_iteratorINSB_10device_ptrIjEEEESQ_NS7_8equal_toIjEEEENS7_10__not_fn_tINS7_10__identityEEEEENSB_17counting_iteratorIlNSB_11use_defaultESZ_SZ_EEEEEEEPS9_jSF_S9_S9_SV_EEvT0_T1_T2_T3_T4_T6_E12temp_storage+64];
	and.b16  	%rs317, %rs391, 255;
	setp.eq.s16 	%p270, %rs317, 0;
	setp.eq.s16 	%p271, %rs316, 0;
	min.s64 	%rd388, %rd387, %rd441;
	selp.b16 	%rs318, %rs391, 1, %p271;
	selp.b16 	%rs391, %rs316, %rs318, %p270;
	selp.b64 	%rd389, %rd441, %rd388, %p271;
	selp.b64 	%rd441, %rd387, %rd389, %p270;
$L__BB9_72:
	setp.lt.u32 	%p272, %r44, 129;
	@%p272 bra 	$L__BB9_74;
	ld.shared.u8 	%rs319, [_ZZN3cub18CUB_300001_SM_10006detail6reduce28DeviceReduceSingleTileKernelINS2_10policy_hubIN4cuda3std3__45tupleIJblEEEjN6thrust24THRUST_300001_SM_1000_NS8cuda_cub9__find_if7functorIS9_EEE10Policy1000ENSB_12zip_iteratorINS8_IJNSD_26transform_input_iterator_tIbNSC_6detail35transform_pair_of_input_iterators_tIbNSB_6detail15normal_iteratorINSB_10device_ptrIjEEEESQ_NS7_8equal_toIjEEEENS7_10__not_fn_tINS7_10__identityEEEEENSB_17counting_iteratorIlNSB_11use_defaultESZ_SZ_EEEEEEEPS9_jSF_S9_S9_SV_EEvT0_T1_T2_T3_T4_T6_E12temp_storage+72];
	ld.shared.u64 	%rd390, [_ZZN3cub18CUB_300001_SM_10006detail6reduce28DeviceReduceSingleTileKernelINS2_10policy_hubIN4cuda3std3__45tupleIJblEEEjN6thrust24THRUST_300001_SM_1000_NS8cuda_cub9__find_if7functorIS9_EEE10Policy1000ENSB_12zip_iteratorINS8_IJNSD_26transform_input_iterator_tIbNSC_6detail35transform_pair_of_input_iterators_tIbNSB_6detail15normal_iteratorINSB_10device_ptrIjEEEESQ_NS7_8equal_toIjEEEENS7_10__not_fn_tINS7_10__identityEEEEENSB_17counting_iteratorIlNSB_11use_defaultESZ_SZ_EEEEEEEPS9_jSF_S9_S9_SV_EEvT0_T1_T2_T3_T4_T6_E12temp_storage+80];
	and.b16  	%rs320, %rs391, 255;
	setp.eq.s16 	%p273, %rs320, 0;
	setp.eq.s16 	%p274, %rs319, 0;
	min.s64 	%rd391, %rd390, %rd441;
	selp.b16 	%rs321, %rs391, 1, %p274;
	selp.b16 	%rs391, %rs319, %rs321, %p273;
	selp.b64 	%rd392, %rd441, %rd391, %p274;
	selp.b64 	%rd441, %rd390, %rd392, %p273;
$L__BB9_74:
	setp.lt.u32 	%p275, %r44, 161;
	@%p275 bra 	$L__BB9_76;
	ld.shared.u8 	%rs322, [_ZZN3cub18CUB_300001_SM_10006detail6reduce28DeviceReduceSingleTileKernelINS2_10policy_hubIN4cuda3std3__45tupleIJblEEEjN6thrust24THRUST_300001_SM_1000_NS8cuda_cub9__find_if7functorIS9_EEE10Policy1000ENSB_12zip_iteratorINS8_IJNSD_26transform_input_iterator_tIbNSC_6detail35transform_pair_of_input_iterators_tIbNSB_6detail15normal_iteratorINSB_10device_ptrIjEEEESQ_NS7_8equal_toIjEEEENS7_10__not_fn_tINS7_10__identityEEEEENSB_17counting_iteratorIlNSB_11use_defaultESZ_SZ_EEEEEEEPS9_jSF_S9_S9_SV_EEvT0_T1_T2_T3_T4_T6_E12temp_storage+88];
	ld.shared.u64 	%rd393, [_ZZN3cub18CUB_300001_SM_10006detail6reduce28DeviceReduceSingleTileKernelINS2_10policy_hubIN4cuda3std3__45tupleIJblEEEjN6thrust24THRUST_300001_SM_1000_NS8cuda_cub9__find_if7functorIS9_EEE10Policy1000ENSB_12zip_iteratorINS8_IJNSD_26transform_input_iterator_tIbNSC_6detail35transform_pair_of_input_iterators_tIbNSB_6detail15normal_iteratorINSB_10device_ptrIjEEEESQ_NS7_8equal_toIjEEEENS7_10__not_fn_tINS7_10__identityEEEEENSB_17counting_iteratorIlNSB_11use_defaultESZ_SZ_EEEEEEEPS9_jSF_S9_S9_SV_EEvT0_T1_T2_T3_T4_T6_E12temp_storage+96];
	and.b16  	%rs323, %rs391, 255;
	setp.eq.s16 	%p276, %rs323, 0;
	setp.eq.s16 	%p277, %rs322, 0;
	min.s64 	%rd394, %rd393, %rd441;
	selp.b16 	%rs324, %rs391, 1, %p277;
	selp.b16 	%rs391, %rs322, %rs324, %p276;
	selp.b64 	%rd395, %rd441, %rd394, %p277;
	selp.b64 	%rd441, %rd393, %rd395, %p276;
$L__BB9_76:
	setp.lt.u32 	%p278, %r44, 193;
	@%p278 bra 	$L__BB9_78;
	ld.shared.u8 	%rs325, [_ZZN3cub18CUB_300001_SM_10006detail6reduce28DeviceReduceSingleTileKernelINS2_10policy_hubIN4cuda3std3__45tupleIJblEEEjN6thrust24THRUST_300001_SM_1000_NS8cuda_cub9__find_if7functorIS9_EEE10Policy1000ENSB_12zip_iteratorINS8_IJNSD_26transform_input_iterator_tIbNSC_6detail35transform_pair_of_input_iterators_tIbNSB_6detail15normal_iteratorINSB_10device_ptrIjEEEESQ_NS7_8equal_toIjEEEENS7_10__not_fn_tINS7_10__identityEEEEENSB_17counting_iteratorIlNSB_11use_defaultESZ_SZ_EEEEEEEPS9_jSF_S9_S9_SV_EEvT0_T1_T2_T3_T4_T6_E12temp_storage+104];
	ld.shared.u64 	%rd396, [_ZZN3cub18CUB_300001_SM_10006detail6reduce28DeviceReduceSingleTileKernelINS2_10policy_hubIN4cuda3std3__45tupleIJblEEEjN6thrust24THRUST_300001_SM_1000_NS8cuda_cub9__find_if7functorIS9_EEE10Policy1000ENSB_12zip_iteratorINS8_IJNSD_26transform_input_iterator_tIbNSC_6detail35transform_pair_of_input_iterators_tIbNSB_6detail15normal_iteratorINSB_10device_ptrIjEEEESQ_NS7_8equal_toIjEEEENS7_10__not_fn_tINS7_10__identityEEEEENSB_17counting_iteratorIlNSB_11use_defaultESZ_SZ_EEEEEEEPS9_jSF_S9_S9_SV_EEvT0_T1_T2_T3_T4_T6_E12temp_storage+112];
	and.b16  	%rs326, %rs391, 255;
	setp.eq.s16 	%p279, %rs326, 0;
	setp.eq.s16 	%p280, %rs325, 0;
	min.s64 	%rd397, %rd396, %rd441;
	selp.b16 	%rs327, %rs391, 1, %p280;
	selp.b16 	%rs391, %rs325, %rs327, %p279;
	selp.b64 	%rd398, %rd441, %rd397, %p280;
	selp.b64 	%rd441, %rd396, %rd398, %p279;
$L__BB9_78:
	setp.lt.u32 	%p281, %r44, 225;
	@%p281 bra 	$L__BB9_121;
	ld.shared.u8 	%rs328, [_ZZN3cub18CUB_300001_SM_10006detail6reduce28DeviceReduceSingleTileKernelINS2_10policy_hubIN4cuda3std3__45tupleIJblEEEjN6thrust24THRUST_300001_SM_1000_NS8cuda_cub9__find_if7functorIS9_EEE10Policy1000ENSB_12zip_iteratorINS8_IJNSD_26transform_input_iterator_tIbNSC_6detail35transform_pair_of_input_iterators_tIbNSB_6detail15normal_iteratorINSB_10device_ptrIjEEEESQ_NS7_8equal_toIjEEEENS7_10__not_fn_tINS7_10__identityEEEEENSB_17counting_iteratorIlNSB_11use_defaultESZ_SZ_EEEEEEEPS9_jSF_S9_S9_SV_EEvT0_T1_T2_T3_T4_T6_E12temp_storage+120];
	ld.shared.u64 	%rd399, [_ZZN3cub18CUB_300001_SM_10006detail6reduce28DeviceReduceSingleTileKernelINS2_10policy_hubIN4cuda3std3__45tupleIJblEEEjN6thrust24THRUST_300001_SM_1000_NS8cuda_cub9__find_if7functorIS9_EEE10Policy1000ENSB_12zip_iteratorINS8_IJNSD_26transform_input_iterator_tIbNSC_6detail35transform_pair_of_input_iterators_tIbNSB_6detail15normal_iteratorINSB_10device_ptrIjEEEESQ_NS7_8equal_toIjEEEENS7_10__not_fn_tINS7_10__identityEEEEENSB_17counting_iteratorIlNSB_11use_defaultESZ_SZ_EEEEEEEPS9_jSF_S9_S9_SV_EEvT0_T1_T2_T3_T4_T6_E12temp_storage+128];
	and.b16  	%rs329, %rs391, 255;
	setp.eq.s16 	%p282, %rs329, 0;
	setp.eq.s16 	%p283, %rs328, 0;
	min.s64 	%rd400, %rd399, %rd441;
	selp.b16 	%rs330, %rs391, 1, %p283;
	selp.b16 	%rs391, %rs328, %rs330, %p282;
	selp.b64 	%rd401, %rd441, %rd400, %p283;
	selp.b64 	%rd441, %rd399, %rd401, %p282;
	bra.uni 	$L__BB9_121;
$L__BB9_80:
	mov.u32 	%r20, %tid.x;
	cvt.u64.u32 	%rd73, %r20;
	mul.wide.u32 	%rd119, %r20, 4;
	add.s64 	%rd74, %rd2, %rd119;
	add.s64 	%rd75, %rd3, %rd119;
	ld.global.u32 	%r66, [%rd74];
	ld.global.u32 	%r67, [%rd75];
	setp.ne.s32 	%p3, %r66, %r67;
	add.s32 	%r68, %r20, 256;
	cvt.u64.u32 	%rd120, %r68;
	ld.global.u32 	%r69, [%rd74+1024];
	ld.global.u32 	%r71, [%rd75+1024];
	setp.ne.s32 	%p4, %r69, %r71;
	add.s32 	%r73, %r20, 512;
	cvt.u64.u32 	%rd121, %r73;
	add.s64 	%rd122, %rd116, %rd121;
	ld.global.u32 	%r74, [%rd74+2048];
	ld.global.u32 	%r75, [%rd75+2048];
	setp.ne.s32 	%p5, %r74, %r75;
	add.s64 	%rd123, %rd122, 256;
	ld.global.u32 	%r76, [%rd74+3072];
	ld.global.u32 	%r77, [%rd75+3072];
	setp.ne.s32 	%p7, %r76, %r77;
	or.pred  	%p9, %p3, %p4;
	selp.b64 	%rd124, %rd73, %rd120, %p3;
	add.s64 	%rd125, %rd116, %rd124;
	min.s64 	%rd126, %rd122, %rd125;
	selp.b64 	%rd127, %rd126, %rd125, %p5;
	or.pred  	%p10, %p9, %p5;
	selp.b64 	%rd128, %rd127, %rd122, %p9;
	min.s64 	%rd129, %rd123, %rd128;
	selp.b64 	%rd130, %rd129, %rd128, %p7;
	or.pred  	%p11, %p10, %p7;
	selp.u16 	%rs391, 1, 0, %p11;
	selp.b64 	%rd441, %rd130, %rd123, %p10;
	add.s32 	%r21, %r44, -1024;
	setp.lt.u32 	%p12, %r21, 1024;
	mov.b32 	%r528, 1024;
	@%p12 bra 	$L__BB9_84;
	mov.b32 	%r528, 1024;
$L__BB9_82:
	cvt.u64.u32 	%rd131, %r528;
	add.s64 	%rd132, %rd73, %rd131;
	mul.wide.u32 	%rd133, %r528, 4;
	add.s64 	%rd134, %rd74, %rd133;
	add.s64 	%rd135, %rd75, %rd133;
	add.s64 	%rd136, %rd132, %rd116;
	ld.global.u32 	%r79, [%rd134];
	ld.global.u32 	%r80, [%rd135];
	setp.ne.s32 	%p13, %r79, %r80;
	add.s64 	%rd137, %rd136, 256;
	ld.global.u32 	%r81, [%rd134+1024];
	ld.global.u32 	%r82, [%rd135+1024];
	setp.ne.s32 	%p14, %r81, %r82;
	selp.u16 	%rs109, 1, 0, %p14;
	add.s64 	%rd138, %rd136, 512;
	ld.global.u32 	%r83, [%rd134+2048];
	ld.global.u32 	%r84, [%rd135+2048];
	setp.ne.s32 	%p15, %r83, %r84;
	selp.u16 	%rs110, 1, 0, %p15;
	add.s64 	%rd139, %rd136, 768;
	ld.global.u32 	%r85, [%rd134+3072];
	ld.global.u32 	%r86, [%rd135+3072];
	setp.ne.s32 	%p16, %r85, %r86;
	selp.u16 	%rs111, 1, 0, %p16;
	and.b16  	%rs112, %rs391, 255;
	setp.eq.s16 	%p17, %rs112, 0;
	selp.u16 	%rs113, 1, 0, %p13;
	min.s64 	%rd140, %rd136, %rd441;
	selp.b16 	%rs114, 1, %rs391, %p13;
	selp.b64 	%rd141, %rd140, %rd441, %p13;
	selp.b16 	%rs115, %rs113, %rs114, %p17;
	and.b16  	%rs116, %rs115, 255;
	selp.b64 	%rd142, %rd136, %rd141, %p17;
	setp.eq.s16 	%p18, %rs116, 0;
	min.s64 	%rd143, %rd137, %rd142;
	selp.b16 	%rs117, 1, %rs115, %p14;
	selp.b64 	%rd144, %rd143, %rd142, %p14;
	selp.b16 	%rs118, %rs109, %rs117, %p18;
	and.b16  	%rs119, %rs118, 255;
	selp.b64 	%rd145, %rd137, %rd144, %p18;
	setp.eq.s16 	%p19, %rs119, 0;
	min.s64 	%rd146, %rd138, %rd145;
	selp.b16 	%rs120, 1, %rs118, %p15;
	selp.b64 	%rd147, %rd146, %rd145, %p15;
	selp.b16 	%rs121, %rs110, %rs120, %p19;
	and.b16  	%rs122, %rs121, 255;
	selp.b64 	%rd148, %rd138, %rd147, %p19;
	setp.eq.s16 	%p20, %rs122, 0;
	min.s64 	%rd149, %rd139, %rd148;
	selp.b16 	%rs123, 1, %rs121, %p16;
	selp.b64 	%rd150, %rd149, %rd148, %p16;
	selp.b16 	%rs391, %rs111, %rs123, %p20;
	selp.b64 	%rd441, %rd139, %rd150, %p20;
	sub.s32 	%r87, %r44, %r528;
	setp.lt.u32 	%p21, %r87, 1024;
	@%p21 bra 	$L__BB9_97;
	add.s32 	%r528, %r528, 1024;
	setp.le.u32 	%p22, %r528, %r21;
	@%p22 bra 	$L__BB9_82;
$L__BB9_84:
	setp.le.u32 	%p23, %r44, %r528;
	sub.s32 	%r88, %r44, %r528;
	setp.ge.s32 	%p24, %r20, %r88;
	or.pred  	%p25, %p23, %p24;
	@%p25 bra 	$L__BB9_97;
	not.b32 	%r90, %r20;
	add.s32 	%r91, %r44, %r90;
	sub.s32 	%r25, %r91, %r528;
	shr.u32 	%r92, %r25, 8;
	add.s32 	%r26, %r92, 1;
	and.b32  	%r27, %r26, 7;
	setp.lt.u32 	%p26, %r25, 1792;
	mov.u32 	%r533, %r20;
	@%p26 bra 	$L__BB9_89;
	or.b32  	%r531, %r20, 1024;
	add.s32 	%r530, %r20, %r528;
	and.b32  	%r93, %r26, 33554424;
	neg.s32 	%r529, %r93;
$L__BB9_87:
	.pragma "nounroll";
	cvt.u64.u32 	%rd152, %r530;
	mul.wide.u32 	%rd153, %r530, 4;
	add.s64 	%rd154, %rd2, %rd153;
	add.s64 	%rd155, %rd3, %rd153;
	add.s64 	%rd156, %rd116, %rd152;
	ld.global.u32 	%r94, [%rd154];
	ld.global.u32 	%r95, [%rd155];
	setp.ne.s32 	%p27, %r94, %r95;
	selp.u16 	%rs125, 1, 0, %p27;
	and.b16  	%rs126, %rs391, 255;
	setp.ne.s16 	%p29, %rs126, 0;
	and.pred  	%p30, %p29, %p27;
	min.s64 	%rd157, %rd156, %rd441;
	setp.eq.s16 	%p31, %rs126, 0;
	selp.b16 	%rs127, %rs125, %rs391, %p31;
	selp.b64 	%rd158, %rd156, %rd441, %p31;
	selp.b16 	%rs128, 1, %rs127, %p30;
	and.b16  	%rs129, %rs128, 255;
	selp.b64 	%rd159, %rd157, %rd158, %p30;
	add.s32 	%r96, %r530, 256;
	cvt.u64.u32 	%rd160, %r96;
	mul.wide.u32 	%rd161, %r96, 4;
	add.s64 	%rd162, %rd2, %rd161;
	add.s64 	%rd163, %rd3, %rd161;
	add.s64 	%rd164, %rd116, %rd160;
	ld.global.u32 	%r97, [%rd162];
	ld.global.u32 	%r98, [%rd163];
	setp.ne.s32 	%p32, %r97, %r98;
	selp.u16 	%rs130, 1, 0, %p32;
	setp.ne.s16 	%p34, %rs129, 0;
	and.pred  	%p35, %p34, %p32;
	min.s64 	%rd165, %rd164, %rd159;
	setp.eq.s16 	%p36, %rs129, 0;
	selp.b16 	%rs131, %rs130, %rs128, %p36;
	selp.b64 	%rd166, %rd164, %rd159, %p36;
	selp.b16 	%rs132, 1, %rs131, %p35;
	and.b16  	%rs133, %rs132, 255;
	selp.b64 	%rd167, %rd165, %rd166, %p35;
	add.s32 	%r99, %r530, 512;
	cvt.u64.u32 	%rd168, %r99;
	mul.wide.u32 	%rd169, %r99, 4;
	add.s64 	%rd170, %rd2, %rd169;
	add.s64 	%rd171, %rd3, %rd169;
	add.s64 	%rd172, %rd116, %rd168;
	ld.global.u32 	%r100, [%rd170];
	ld.global.u32 	%r101, [%rd171];
	setp.ne.s32 	%p37, %r100, %r101;
	selp.u16 	%rs134, 1, 0, %p37;
	setp.ne.s16 	%p39, %rs133, 0;
	and.pred  	%p40, %p39, %p37;
	min.s64 	%rd173, %rd172, %rd167;
	setp.eq.s16 	%p41, %rs133, 0;
	selp.b16 	%rs135, %rs134, %rs132, %p41;
	selp.b64 	%rd174, %rd172, %rd167, %p41;
	selp.b16 	%rs136, 1, %rs135, %p40;
	and.b16  	%rs137, %rs136, 255;
	selp.b64 	%rd175, %rd173, %rd174, %p40;
	add.s32 	%r102, %r530, 768;
	cvt.u64.u32 	%rd176, %r102;
	mul.wide.u32 	%rd177, %r102, 4;
	add.s64 	%rd178, %rd2, %rd177;
	add.s64 	%rd179, %rd3, %rd177;
	add.s64 	%rd180, %rd116, %rd176;
	ld.global.u32 	%r103, [%rd178];
	ld.global.u32 	%r104, [%rd179];
	setp.ne.s32 	%p42, %r103, %r104;
	selp.u16 	%rs138, 1, 0, %p42;
	setp.ne.s16 	%p44, %rs137, 0;
	and.pred  	%p45, %p44, %p42;
	min.s64 	%rd181, %rd180, %rd175;
	setp.eq.s16 	%p46, %rs137, 0;
	selp.b16 	%rs139, %rs138, %rs136, %p46;
	selp.b64 	%rd182, %rd180, %rd175, %p46;
	selp.b16 	%rs140, 1, %rs139, %p45;
	and.b16  	%rs141, %rs140, 255;
	selp.b64 	%rd183, %rd181, %rd182, %p45;
	add.s32 	%r105, %r530, 1024;
	cvt.u64.u32 	%rd184, %r105;
	mul.wide.u32 	%rd185, %r105, 4;
	add.s64 	%rd186, %rd2, %rd185;
	add.s64 	%rd187, %rd3, %rd185;
	add.s64 	%rd188, %rd116, %rd184;
	ld.global.u32 	%r106, [%rd186];
	ld.global.u32 	%r107, [%rd187];
	setp.ne.s32 	%p47, %r106, %r107;
	selp.u16 	%rs142, 1, 0, %p47;
	setp.ne.s16 	%p49, %rs141, 0;
	and.pred  	%p50, %p49, %p47;
	min.s64 	%rd189, %rd188, %rd183;
	setp.eq.s16 	%p51, %rs141, 0;
	selp.b16 	%rs143, %rs142, %rs140, %p51;
	selp.b64 	%rd190, %rd188, %rd183, %p51;
	selp.b16 	%rs144, 1, %rs143, %p50;
	and.b16  	%rs145, %rs144, 255;
	selp.b64 	%rd191, %rd189, %rd190, %p50;
	add.s32 	%r108, %r530, 1280;
	cvt.u64.u32 	%rd192, %r108;
	mul.wide.u32 	%rd193, %r108, 4;
	add.s64 	%rd194, %rd2, %rd193;
	add.s64 	%rd195, %rd3, %rd193;
	add.s64 	%rd196, %rd116, %rd192;
	ld.global.u32 	%r109, [%rd194];
	ld.global.u32 	%r110, [%rd195];
	setp.ne.s32 	%p52, %r109, %r110;
	selp.u16 	%rs146, 1, 0, %p52;
	setp.ne.s16 	%p54, %rs145, 0;
	and.pred  	%p55, %p54, %p52;
	min.s64 	%rd197, %rd196, %rd191;
	setp.eq.s16 	%p56, %rs145, 0;
	selp.b16 	%rs147, %rs146, %rs144, %p56;
	selp.b64 	%rd198, %rd196, %rd191, %p56;
	selp.b16 	%rs148, 1, %rs147, %p55;
	and.b16  	%rs149, %rs148, 255;
	selp.b64 	%rd199, %rd197, %rd198, %p55;
	add.s32 	%r111, %r530, 1536;
	cvt.u64.u32 	%rd200, %r111;
	mul.wide.u32 	%rd201, %r111, 4;
	add.s64 	%rd202, %rd2, %rd201;
	add.s64 	%rd203, %rd3, %rd201;
	add.s64 	%rd204, %rd116, %rd200;
	ld.global.u32 	%r112, [%rd202];
	ld.global.u32 	%r113, [%rd203];
	setp.ne.s32 	%p57, %r112, %r113;
	selp.u16 	%rs150, 1, 0, %p57;
	setp.ne.s16 	%p59, %rs149, 0;
	and.pred  	%p60, %p59, %p57;
	min.s64 	%rd205, %rd204, %rd199;
	setp.eq.s16 	%p61, %rs149, 0;
	selp.b16 	%rs151, %rs150, %rs148, %p61;
	selp.b64 	%rd206, %rd204, %rd199, %p61;
	selp.b16 	%rs152, 1, %rs151, %p60;
	and.b16  	%rs153, %rs152, 255;
	selp.b64 	%rd207, %rd205, %rd206, %p60;
	add.s32 	%r114, %r530, 1792;
	cvt.u64.u32 	%rd208, %r114;
	mul.wide.u32 	%rd209, %r114, 4;
	add.s64 	%rd210, %rd2, %rd209;
	add.s64 	%rd211, %rd3, %rd209;
	add.s64 	%rd212, %rd116, %rd208;
	ld.global.u32 	%r115, [%rd210];
	ld.global.u32 	%r116, [%rd211];
	setp.ne.s32 	%p62, %r115, %r116;
	selp.u16 	%rs154, 1, 0, %p62;
	setp.ne.s16 	%p64, %rs153, 0;
	and.pred  	%p65, %p64, %p62;
	min.s64 	%rd213, %rd212, %rd207;
	setp.eq.s16 	%p66, %rs153, 0;
	selp.b16 	%rs155, %rs154, %rs152, %p66;
	selp.b64 	%rd214, %rd212, %rd207, %p66;
	selp.b16 	%rs391, 1, %rs155, %p65;
	selp.b64 	%rd441, %rd213, %rd214, %p65;
	add.s32 	%r531, %r531, 2048;
	add.s32 	%r530, %r530, 2048;
	add.s32 	%r529, %r529, 8;
	setp.ne.s32 	%p67, %r529, 0;
	@%p67 bra 	$L__BB9_87;
	add.s32 	%r533, %r531, -1024;
$L__BB9_89:
	setp.eq.s32 	%p68, %r27, 0;
	@%p68 bra 	$L__BB9_97;
	setp.lt.u32 	%p69, %r27, 4;
	@%p69 bra 	$L__BB9_92;
	add.s32 	%r117, %r533, %r528;
	cvt.u64.u32 	%rd216, %r117;
	mul.wide.u32 	%rd217, %r117, 4;
	add.s64 	%rd218, %rd2, %rd217;
	add.s64 	%rd219, %rd3, %rd217;
	add.s64 	%rd220, %rd116, %rd216;
	ld.global.u32 	%r118, [%rd218];
	ld.global.u32 	%r119, [%rd219];
	setp.ne.s32 	%p70, %r118, %r119;
	selp.u16 	%rs157, 1, 0, %p70;
	and.b16  	%rs158, %rs391, 255;
	setp.ne.s16 	%p72, %rs158, 0;
	and.pred  	%p73, %p72, %p70;
	min.s64 	%rd221, %rd220, %rd441;
	setp.eq.s16 	%p74, %rs158, 0;
	selp.b16 	%rs159, %rs157, %rs391, %p74;
	selp.b64 	%rd222, %rd220, %rd441, %p74;
	selp.b16 	%rs160, 1, %rs159, %p73;
	and.b16  	%rs161, %rs160, 255;
	selp.b64 	%rd223, %rd221, %rd222, %p73;
	add.s32 	%r120, %r117, 256;
	cvt.u64.u32 	%rd224, %r120;
	mul.wide.u32 	%rd225, %r120, 4;
	add.s64 	%rd226, %rd2, %rd225;
	add.s64 	%rd227, %rd3, %rd225;
	add.s64 	%rd228, %rd116, %rd224;
	ld.global.u32 	%r121, [%rd226];
	ld.global.u32 	%r122, [%rd227];
	setp.ne.s32 	%p75, %r121, %r122;
	selp.u16 	%rs162, 1, 0, %p75;
	setp.ne.s16 	%p77, %rs161, 0;
	and.pred  	%p78, %p77, %p75;
	min.s64 	%rd229, %rd228, %rd223;
	setp.eq.s16 	%p79, %rs161, 0;
	selp.b16 	%rs163, %rs162, %rs160, %p79;
	selp.b64 	%rd230, %rd228, %rd223, %p79;
	selp.b16 	%rs164, 1, %rs163, %p78;
	and.b16  	%rs165, %rs164, 255;
	selp.b64 	%rd231, %rd229, %rd230, %p78;
	add.s32 	%r123, %r117, 512;
	cvt.u64.u32 	%rd232, %r123;
	mul.wide.u32 	%rd233, %r123, 4;
	add.s64 	%rd234, %rd2, %rd233;
	add.s64 	%rd235, %rd3, %rd233;
	add.s64 	%rd236, %rd116, %rd232;
	ld.global.u32 	%r124, [%rd234];
	ld.global.u32 	%r125, [%rd235];
	setp.ne.s32 	%p80, %r124, %r125;
	selp.u16 	%rs166, 1, 0, %p80;
	setp.ne.s16 	%p82, %rs165, 0;
	and.pred  	%p83, %p82, %p80;
	min.s64 	%rd237, %rd236, %rd231;
	setp.eq.s16 	%p84, %rs165, 0;
	selp.b16 	%rs167, %rs166, %rs164, %p84;
	selp.b64 	%rd238, %rd236, %rd231, %p84;
	selp.b16 	%rs168, 1, %rs167, %p83;
	and.b16  	%rs169, %rs168, 255;
	selp.b64 	%rd239, %rd237, %rd238, %p83;
	add.s32 	%r126, %r117, 768;
	cvt.u64.u32 	%rd240, %r126;
	mul.wide.u32 	%rd241, %r126, 4;
	add.s64 	%rd242, %rd2, %rd241;
	add.s64 	%rd243, %rd3, %rd241;
	add.s64 	%rd244, %rd116, %rd240;
	ld.global.u32 	%r127, [%rd242];
	ld.global.u32 	%r128, [%rd243];
	setp.ne.s32 	%p85, %r127, %r128;
	selp.u16 	%rs170, 1, 0, %p85;
	setp.ne.s16 	%p87, %rs169, 0;
	and.pred  	%p88, %p87, %p85;
	min.s64 	%rd245, %rd244, %rd239;
	setp.eq.s16 	%p89, %rs169, 0;
	selp.b16 	%rs171, %rs170, %rs168, %p89;
	selp.b64 	%rd246, %rd244, %rd239, %p89;
	selp.b16 	%rs391, 1, %rs171, %p88;
	selp.b64 	%rd441, %rd245, %rd246, %p88;
	add.s32 	%r533, %r533, 1024;
$L__BB9_92:
	and.b32  	%r129, %r26, 3;
	setp.eq.s32 	%p90, %r129, 0;
	@%p90 bra 	$L__BB9_97;
	setp.eq.s32 	%p91, %r129, 1;
	@%p91 bra 	$L__BB9_95;
	add.s32 	%r130, %r533, %r528;
	cvt.u64.u32 	%rd248, %r130;
	mul.wide.u32 	%rd249, %r130, 4;
	add.s64 	%rd250, %rd2, %rd249;
	add.s64 	%rd251, %rd3, %rd249;
	add.s64 	%rd252, %rd116, %rd248;
	ld.global.u32 	%r131, [%rd250];
	ld.global.u32 	%r132, [%rd251];
	setp.ne.s32 	%p92, %r131, %r132;
	selp.u16 	%rs173, 1, 0, %p92;
	and.b16  	%rs174, %rs391, 255;
	setp.ne.s16 	%p94, %rs174, 0;
	and.pred  	%p95, %p94, %p92;
	min.s64 	%rd253, %rd252, %rd441;
	setp.eq.s16 	%p96, %rs174, 0;
	selp.b16 	%rs175, %rs173, %rs391, %p96;
	selp.b64 	%rd254, %rd252, %rd441, %p96;
	selp.b16 	%rs176, 1, %rs175, %p95;
	and.b16  	%rs177, %rs176, 255;
	selp.b64 	%rd255, %rd253, %rd254, %p95;
	add.s32 	%r133, %r130, 256;
	cvt.u64.u32 	%rd256, %r133;
	mul.wide.u32 	%rd257, %r133, 4;
	add.s64 	%rd258, %rd2, %rd257;
	add.s64 	%rd259, %rd3, %rd257;
	add.s64 	%rd260, %rd116, %rd256;
	ld.global.u32 	%r134, [%rd258];
	ld.global.u32 	%r135, [%rd259];
	setp.ne.s32 	%p97, %r134, %r135;
	selp.u16 	%rs178, 1, 0, %p97;
	setp.ne.s16 	%p99, %rs177, 0;
	and.pred  	%p100, %p99, %p97;
	min.s64 	%rd261, %rd260, %rd255;
	setp.eq.s16 	%p101, %rs177, 0;
	selp.b16 	%rs179, %rs178, %rs176, %p101;
	selp.b64 	%rd262, %rd260, %rd255, %p101;
	selp.b16 	%rs391, 1, %rs179, %p100;
	selp.b64 	%rd441, %rd261, %rd262, %p100;
	add.s32 	%r533, %r533, 512;
$L__BB9_95:
	and.b32  	%r136, %r25, 256;
	setp.ne.s32 	%p102, %r136, 0;
	@%p102 bra 	$L__BB9_97;
	add.s32 	%r137, %r533, %r528;
	cvt.u64.u32 	%rd263, %r137;
	mul.wide.u32 	%rd264, %r137, 4;
	add.s64 	%rd265, %rd2, %rd264;
	add.s64 	%rd266, %rd3, %rd264;
	add.s64 	%rd267, %rd116, %rd263;
	ld.global.u32 	%r138, [%rd265];
	ld.global.u32 	%r139, [%rd266];
	setp.ne.s32 	%p103, %r138, %r139;
	selp.u16 	%rs180, 1, 0, %p103;
	and.b16  	%rs181, %rs391, 255;
	setp.ne.s16 	%p105, %rs181, 0;
	and.pred  	%p106, %p105, %p103;
	min.s64 	%rd268, %rd267, %rd441;
	setp.eq.s16 	%p107, %rs181, 0;
	selp.b16 	%rs182, %rs180, %rs391, %p107;
	selp.b64 	%rd269, %rd267, %rd441, %p107;
	selp.b16 	%rs391, 1, %rs182, %p106;
	selp.b64 	%rd441, %rd268, %rd269, %p106;
$L__BB9_97:
	// begin inline asm
	mov.u32 %r140, %laneid;
	// end inline asm
	cvt.u32.u16 	%r161, %rs391;
	and.b32  	%r142, %r161, 255;
	mov.b32 	%r158, 1;
	mov.b32 	%r159, 31;
	mov.b32 	%r160, -1;
	// begin inline asm
	shfl.sync.down.b32 %r141, %r142, %r158, %r159, %r160;
	// end inline asm
	// begin inline asm
	shfl.sync.down.b32 %r146, %r147, %r158, %r159, %r160;
	// end inline asm
	mov.b64 	{%r152, %r157}, %rd441;
	// begin inline asm
	shfl.sync.down.b32 %r151, %r152, %r158, %r159, %r160;
	// end inline asm
	// begin inline asm
	shfl.sync.down.b32 %r156, %r157, %r158, %r159, %r160;
	// end inline asm
	mov.b64 	%rd92, {%r151, %r156};
	cvt.u16.u32 	%rs75, %r141;
	setp.gt.s32 	%p108, %r140, 30;
	@%p108 bra 	$L__BB9_101;
	and.b16  	%rs183, %rs391, 255;
	setp.eq.s16 	%p109, %rs183, 0;
	and.b16  	%rs184, %rs75, 255;
	setp.eq.s16 	%p110, %rs184, 0;
	or.pred  	%p111, %p109, %p110;
	@%p111 bra 	$L__BB9_100;
	min.s64 	%rd441, %rd92, %rd441;
	mov.b16 	%rs391, 1;
	bra.uni 	$L__BB9_101;
$L__BB9_100:
	setp.eq.s16 	%p112, %rs183, 0;
	selp.b16 	%rs391, %rs75, %rs391, %p112;
	selp.b64 	%rd441, %rd92, %rd441, %p112;
$L__BB9_101:
	cvt.u32.u16 	%r182, %rs391;
	and.b32  	%r163, %r182, 255;
	mov.b32 	%r179, 2;
	mov.b32 	%r180, 31;
	mov.b32 	%r181, -1;
	// begin inline asm
	shfl.sync.down.b32 %r162, %r163, %r179, %r180, %r181;
	// end inline asm
	// begin inline asm
	shfl.sync.down.b32 %r167, %r168, %r179, %r180, %r181;
	// end inline asm
	mov.b64 	{%r173, %r178}, %rd441;
	// begin inline asm
	shfl.sync.down.b32 %r172, %r173, %r179, %r180, %r181;
	// end inline asm
	// begin inline asm
	shfl.sync.down.b32 %r177, %r178, %r179, %r180, %r181;
	// end inline asm
	mov.b64 	%rd96, {%r172, %r177};
	cvt.u16.u32 	%rs78, %r162;
	setp.gt.s32 	%p113, %r140, 29;
	@%p113 bra 	$L__BB9_105;
	and.b16  	%rs187, %rs391, 255;
	setp.eq.s16 	%p114, %rs187, 0;
	and.b16  	%rs188, %rs78, 255;
	setp.eq.s16 	%p115, %rs188, 0;
	or.pred  	%p116, %p114, %p115;
	@%p116 bra 	$L__BB9_104;
	min.s64 	%rd441, %rd96, %rd441;
	mov.b16 	%rs391, 1;
	bra.uni 	$L__BB9_105;
$L__BB9_104:
	setp.eq.s16 	%p117, %rs187, 0;
	selp.b16 	%rs391, %rs78, %rs391, %p117;
	selp.b64 	%rd441, %rd96, %rd441, %p117;
$L__BB9_105:
	cvt.u32.u16 	%r203, %rs391;
	and.b32  	%r184, %r203, 255;
	mov.b32 	%r200, 4;
	mov.b32 	%r201, 31;
	mov.b32 	%r202, -1;
	// begin inline asm
	shfl.sync.down.b32 %r183, %r184, %r200, %r201, %r202;
	// end inline asm
	// begin inline asm
	shfl.sync.down.b32 %r188, %r189, %r200, %r201, %r202;
	// end inline asm
	mov.b64 	{%r194, %r199}, %rd441;
	// begin inline asm
	shfl.sync.down.b32 %r193, %r194, %r200, %r201, %r202;
	// end inline asm
	// begin inline asm
	shfl.sync.down.b32 %r198, %r199, %r200, %r201, %r202;
	// end inline asm
	mov.b64 	%rd100, {%r193, %r198};
	cvt.u16.u32 	%rs81, %r183;
	setp.gt.s32 	%p118, %r140, 27;
	@%p118 bra 	$L__BB9_109;
	and.b16  	%rs191, %rs391, 255;
	setp.eq.s16 	%p119, %rs191, 0;
	and.b16  	%rs192, %rs81, 255;
	setp.eq.s16 	%p120, %rs192, 0;
	or.pred  	%p121, %p119, %p120;
	@%p121 bra 	$L__BB9_108;
	min.s64 	%rd441, %rd100, %rd441;
	mov.b16 	%rs391, 1;
	bra.uni 	$L__BB9_109;
$L__BB9_108:
	setp.eq.s16 	%p122, %rs191, 0;
	selp.b16 	%rs391, %rs81, %rs391, %p122;
	selp.b64 	%rd441, %rd100, %rd441, %p122;
$L__BB9_109:
	cvt.u32.u16 	%r224, %rs391;
	and.b32  	%r205, %r224, 255;
	mov.b32 	%r221, 8;
	mov.b32 	%r222, 31;
	mov.b32 	%r223, -1;
	// begin inline asm
	shfl.sync.down.b32 %r204, %r205, %r221, %r222, %r223;
	// end inline asm
	// begin inline asm
	shfl.sync.down.b32 %r209, %r210, %r221, %r222, %r223;
	// end inline asm
	mov.b64 	{%r215, %r220}, %rd441;
	// begin inline asm
	shfl.sync.down.b32 %r214, %r215, %r221, %r222, %r223;
	// end inline asm
	// begin inline asm
	shfl.sync.down.b32 %r219, %r220, %r221, %r222, %r223;
	// end inline asm
	mov.b64 	%rd104, {%r214, %r219};
	cvt.u16.u32 	%rs84, %r204;
	setp.gt.s32 	%p123, %r140, 23;
	@%p123 bra 	$L__BB9_113;
	and.b16  	%rs195, %rs391, 255;
	setp.eq.s16 	%p124, %rs195, 0;
	and.b16  	%rs196, %rs84, 255;
	setp.eq.s16 	%p125, %rs196, 0;
	or.pred  	%p126, %p124, %p125;
	@%p126 bra 	$L__BB9_112;
	min.s64 	%rd441, %rd104, %rd441;
	mov.b16 	%rs391, 1;
	bra.uni 	$L__BB9_113;
$L__BB9_112:
	setp.eq.s16 	%p127, %rs195, 0;
	selp.b16 	%rs391, %rs84, %rs391, %p127;
	selp.b64 	%rd441, %rd104, %rd441, %p127;
$L__BB9_113:
	cvt.u32.u16 	%r245, %rs391;
	and.b32  	%r226, %r245, 255;
	mov.b32 	%r242, 16;
	mov.b32 	%r243, 31;
	mov.b32 	%r244, -1;
	// begin inline asm
	shfl.sync.down.b32 %r225, %r226, %r242, %r243, %r244;
	// end inline asm
	// begin inline asm
	shfl.sync.down.b32 %r230, %r231, %r242, %r243, %r244;
	// end inline asm
	mov.b64 	{%r236, %r241}, %rd441;
	// begin inline asm
	shfl.sync.down.b32 %r235, %r236, %r242, %r243, %r244;
	// end inline asm
	// begin inline asm
	shfl.sync.down.b32 %r240, %r241, %r242, %r243, %r244;
	// end inline asm
	mov.b64 	%rd108, {%r235, %r240};
	cvt.u16.u32 	%rs87, %r225;
	setp.gt.s32 	%p128, %r140, 15;
	@%p128 bra 	$L__BB9_117;
	and.b16  	%rs199, %rs391, 255;
	setp.eq.s16 	%p129, %rs199, 0;
	and.b16  	%rs200, %rs87, 255;
	setp.eq.s16 	%p130, %rs200, 0;
	or.pred  	%p131, %p129, %p130;
	@%p131 bra 	$L__BB9_116;
	min.s64 	%rd441, %rd108, %rd441;
	mov.b16 	%rs391, 1;
	bra.uni 	$L__BB9_117;
$L__BB9_116:
	setp.eq.s16 	%p132, %rs199, 0;
	selp.b16 	%rs391, %rs87, %rs391, %p132;
	selp.b64 	%rd441, %rd108, %rd441, %p132;
$L__BB9_117:
	setp.ne.s32 	%p133, %r140, 0;
	@%p133 bra 	$L__BB9_119;
	shr.u32 	%r246, %r20, 1;
	and.b32  	%r247, %r246, 496;
	mov.u32 	%r248, _ZZN3cub18CUB_300001_SM_10006detail6reduce28DeviceReduceSingleTileKernelINS2_10policy_hubIN4cuda3std3__45tupleIJblEEEjN6thrust24THRUST_300001_SM_1000_NS8cuda_cub9__find_if7functorIS9_EEE10Policy1000ENSB_12zip_iteratorINS8_IJNSD_26transform_input_iterator_tIbNSC_6detail35transform_pair_of_input_iterators_tIbNSB_6detail15normal_iteratorINSB_10device_ptrIjEEEESQ_NS7_8equal_toIjEEEENS7_10__not_fn_tINS7_10__identityEEEEENSB_17counting_iteratorIlNSB_11use_defaultESZ_SZ_EEEEEEEPS9_jSF_S9_S9_SV_EEvT0_T1_T2_T3_T4_T6_E12temp_storage;
	add.s32 	%r249, %r248, %r247;
	st.shared.u8 	[%r249+8], %rs391;
	st.shared.u64 	[%r249+16], %rd441;
$L__BB9_119:
	bar.sync 	0;
	setp.ne.s32 	%p134, %r20, 0;
	@%p134 bra 	$L__BB9_121;
	ld.shared.u8 	%rs203, [_ZZN3cub18CUB_300001_SM_10006detail6reduce28DeviceReduceSingleTileKernelINS2_10policy_hubIN4cuda3std3__45tupleIJblEEEjN6thrust24THRUST_300001_SM_1000_NS8cuda_cub9__find_if7functorIS9_EEE10Policy1000ENSB_12zip_iteratorINS8_IJNSD_26transform_input_iterator_tIbNSC_6detail35transform_pair_of_input_iterators_tIbNSB_6detail15normal_iteratorINSB_10device_ptrIjEEEESQ_NS7_8equal_toIjEEEENS7_10__not_fn_tINS7_10__identityEEEEENSB_17counting_iteratorIlNSB_11use_defaultESZ_SZ_EEEEEEEPS9_jSF_S9_S9_SV_EEvT0_T1_T2_T3_T4_T6_E12temp_storage+24];
	ld.shared.u64 	%rd270, [_ZZN3cub18CUB_300001_SM_10006detail6reduce28DeviceReduceSingleTileKernelINS2_10policy_hubIN4cuda3std3__45tupleIJblEEEjN6thrust24THRUST_300001_SM_1000_NS8cuda_cub9__find_if7functorIS9_EEE10Policy1000ENSB_12zip_iteratorINS8_IJNSD_26transform_input_iterator_tIbNSC_6detail35transform_pair_of_input_iterators_tIbNSB_6detail15normal_iteratorINSB_10device_ptrIjEEEESQ_NS7_8equal_toIjEEEENS7_10__not_fn_tINS7_10__identityEEEEENSB_17counting_iteratorIlNSB_11use_defaultESZ_SZ_EEEEEEEPS9_jSF_S9_S9_SV_EEvT0_T1_T2_T3_T4_T6_E12temp_storage+32];
	and.b16  	%rs204, %rs391, 255;
	setp.eq.s16 	%p135, %rs204, 0;
	setp.eq.s16 	%p136, %rs203, 0;
	min.s64 	%rd271, %rd270, %rd441;
	selp.b16 	%rs205, %rs391, 1, %p136;
	selp.b16 	%rs206, %rs203, %rs205, %p135;
	and.b16  	%rs207, %rs206, 255;
	selp.b64 	%rd272, %rd441, %rd271, %p136;
	selp.b64 	%rd273, %rd270, %rd272, %p135;
	ld.shared.u8 	%rs208, [_ZZN3cub18CUB_300001_SM_10006detail6reduce28DeviceReduceSingleTileKernelINS2_10policy_hubIN4cuda3std3__45tupleIJblEEEjN6thrust24THRUST_300001_SM_1000_NS8cuda_cub9__find_if7functorIS9_EEE10Policy1000ENSB_12zip_iteratorINS8_IJNSD_26transform_input_iterator_tIbNSC_6detail35transform_pair_of_input_iterators_tIbNSB_6detail15normal_iteratorINSB_10device_ptrIjEEEESQ_NS7_8equal_toIjEEEENS7_10__not_fn_tINS7_10__identityEEEEENSB_17counting_iteratorIlNSB_11use_defaultESZ_SZ_EEEEEEEPS9_jSF_S9_S9_SV_EEvT0_T1_T2_T3_T4_T6_E12temp_storage+40];
	ld.shared.u64 	%rd274, [_ZZN3cub18CUB_300001_SM_10006detail6reduce28DeviceReduceSingleTileKernelINS2_10policy_hubIN4cuda3std3__45tupleIJblEEEjN6thrust24THRUST_300001_SM_1000_NS8cuda_cub9__find_if7functorIS9_EEE10Policy1000ENSB_12zip_iteratorINS8_IJNSD_26transform_input_iterator_tIbNSC_6detail35transform_pair_of_input_iterators_tIbNSB_6detail15normal_iteratorINSB_10device_ptrIjEEEESQ_NS7_8equal_toIjEEEENS7_10__not_fn_tINS7_10__identityEEEEENSB_17counting_iteratorIlNSB_11use_defaultESZ_SZ_EEEEEEEPS9_jSF_S9_S9_SV_EEvT0_T1_T2_T3_T4_T6_E12temp_storage+48];
	setp.eq.s16 	%p137, %rs207, 0;
	setp.eq.s16 	%p138, %rs208, 0;
	min.s64 	%rd275, %rd274, %rd273;
	selp.b16 	%rs209, %rs206, 1, %p138;
	selp.b16 	%rs210, %rs208, %rs209, %p137;
	and.b16  	%rs211, %rs210, 255;
	selp.b64 	%rd276, %rd273, %rd275, %p138;
	selp.b64 	%rd277, %rd274, %rd276, %p137;
	ld.shared.u8 	%rs212, [_ZZN3cub18CUB_300001_SM_10006detail6reduce28DeviceReduceSingleTileKernelINS2_10policy_hubIN4cuda3std3__45tupleIJblEEEjN6thrust24THRUST_300001_SM_1000_NS8cuda_cub9__find_if7functorIS9_EEE10Policy1000ENSB_12zip_iteratorINS8_IJNSD_26transform_input_iterator_tIbNSC_6detail35transform_pair_of_input_iterators_tIbNSB_6detail15normal_iteratorINSB_10device_ptrIjEEEESQ_NS7_8equal_toIjEEEENS7_10__not_fn_tINS7_10__identityEEEEENSB_17counting_iteratorIlNSB_11use_defaultESZ_SZ_EEEEEEEPS9_jSF_S9_S9_SV_EEvT0_T1_T2_T3_T4_T6_E12temp_storage+56];
	ld.shared.u64 	%rd278, [_ZZN3cub18CUB_300001_SM_10006detail6reduce28DeviceReduceSingleTileKernelINS2_10policy_hubIN4cuda3std3__45tupleIJblEEEjN6thrust24THRUST_300001_SM_1000_NS8cuda_cub9__find_if7functorIS9_EEE10Policy1000ENSB_12zip_iteratorINS8_IJNSD_26transform_input_iterator_tIbNSC_6detail35transform_pair_of_input_iterators_tIbNSB_6detail15normal_iteratorINSB_10device_ptrIjEEEESQ_NS7_8equal_toIjEEEENS7_10__not_fn_tINS7_10__identityEEEEENSB_17counting_iteratorIlNSB_11use_defaultESZ_SZ_EEEEEEEPS9_jSF_S9_S9_SV_EEvT0_T1_T2_T3_T4_T6_E12temp_storage+64];
	setp.eq.s16 	%p139, %rs211, 0;
	setp.eq.s16 	%p140, %rs212, 0;
	min.s64 	%rd279, %rd278, %rd277;
	selp.b16 	%rs213, %rs210, 1, %p140;
	selp.b16 	%rs214, %rs212, %rs213, %p139;
	and.b16  	%rs215, %rs214, 255;
	selp.b64 	%rd280, %rd277, %rd279, %p140;
	selp.b64 	%rd281, %rd278, %rd280, %p139;
	ld.shared.u8 	%rs216, [_ZZN3cub18CUB_300001_SM_10006detail6reduce28DeviceReduceSingleTileKernelINS2_10policy_hubIN4cuda3std3__45tupleIJblEEEjN6thrust24THRUST_300001_SM_1000_NS8cuda_cub9__find_if7functorIS9_EEE10Policy1000ENSB_12zip_iteratorINS8_IJNSD_26transform_input_iterator_tIbNSC_6detail35transform_pair_of_input_iterators_tIbNSB_6detail15normal_iteratorINSB_10device_ptrIjEEEESQ_NS7_8equal_toIjEEEENS7_10__not_fn_tINS7_10__identityEEEEENSB_17counting_iteratorIlNSB_11use_defaultESZ_SZ_EEEEEEEPS9_jSF_S9_S9_SV_EEvT0_T1_T2_T3_T4_T6_E12temp_storage+72];
	ld.shared.u64 	%rd282, [_ZZN3cub18CUB_300001_SM_10006detail6reduce28DeviceReduceSingleTileKernelINS2_10policy_hubIN4cuda3std3__45tupleIJblEEEjN6thrust24THRUST_300001_SM_1000_NS8cuda_cub9__find_if7functorIS9_EEE10Policy1000ENSB_12zip_iteratorINS8_IJNSD_26transform_input_iterator_tIbNSC_6detail35transform_pair_of_input_iterators_tIbNSB_6detail15normal_iteratorINSB_10device_ptrIjEEEESQ_NS7_8equal_toIjEEEENS7_10__not_fn_tINS7_10__identityEEEEENSB_17counting_iteratorIlNSB_11use_defaultESZ_SZ_EEEEEEEPS9_jSF_S9_S9_SV_EEvT0_T1_T2_T3_T4_T6_E12temp_storage+80];
	setp.eq.s16 	%p141, %rs215, 0;
	setp.eq.s16 	%p142, %rs216, 0;
	min.s64 	%rd283, %rd282, %rd281;
	selp.b16 	%rs217, %rs214, 1, %p142;
	selp.b16 	%rs218, %rs216, %rs217, %p141;
	and.b16  	%rs219, %rs218, 255;
	selp.b64 	%rd284, %rd281, %rd283, %p142;
	selp.b64 	%rd285, %rd282, %rd284, %p141;
	ld.shared.u8 	%rs220, [_ZZN3cub18CUB_300001_SM_10006detail6reduce28DeviceReduceSingleTileKernelINS2_10policy_hubIN4cuda3std3__45tupleIJblEEEjN6thrust24THRUST_300001_SM_1000_NS8cuda_cub9__find_if7functorIS9_EEE10Policy1000ENSB_12zip_iteratorINS8_IJNSD_26transform_input_iterator_tIbNSC_6detail35transform_pair_of_input_iterators_tIbNSB_6detail15normal_iteratorINSB_10device_ptrIjEEEESQ_NS7_8equal_toIjEEEENS7_10__not_fn_tINS7_10__identityEEEEENSB_17counting_iteratorIlNSB_11use_defaultESZ_SZ_EEEEEEEPS9_jSF_S9_S9_SV_EEvT0_T1_T2_T3_T4_T6_E12temp_storage+88];
	ld.shared.u64 	%rd286, [_ZZN3cub18CUB_300001_SM_10006detail6reduce28DeviceReduceSingleTileKernelINS2_10policy_hubIN4cuda3std3__45tupleIJblEEEjN6thrust24THRUST_300001_SM_1000_NS8cuda_cub9__find_if7functorIS9_EEE10Policy1000ENSB_12zip_iteratorINS8_IJNSD_26transform_input_iterator_tIbNSC_6detail35transform_pair_of_input_iterators_tIbNSB_6detail15normal_iteratorINSB_10device_ptrIjEEEESQ_NS7_8equal_toIjEEEENS7_10__not_fn_tINS7_10__identityEEEEENSB_17counting_iteratorIlNSB_11use_defaultESZ_SZ_EEEEEEEPS9_jSF_S9_S9_SV_EEvT0_T1_T2_T3_T4_T6_E12temp_storage+96];
	setp.eq.s16 	%p143, %rs219, 0;
	setp.eq.s16 	%p144, %rs220, 0;
	min.s64 	%rd287, %rd286, %rd285;
	selp.b16 	%rs221, %rs218, 1, %p144;
	selp.b16 	%rs222, %rs220, %rs221, %p143;
	and.b16  	%rs223, %rs222, 255;
	selp.b64 	%rd288, %rd285, %rd287, %p144;
	selp.b64 	%rd289, %rd286, %rd288, %p143;
	ld.shared.u8 	%rs224, [_ZZN3cub18CUB_300001_SM_10006detail6reduce28DeviceReduceSingleTileKernelINS2_10policy_hubIN4cuda3std3__45tupleIJblEEEjN6thrust24THRUST_300001_SM_1000_NS8cuda_cub9__find_if7functorIS9_EEE10Policy1000ENSB_12zip_iteratorINS8_IJNSD_26transform_input_iterator_tIbNSC_6detail35transform_pair_of_input_iterators_tIbNSB_6detail15normal_iteratorINSB_10device_ptrIjEEEESQ_NS7_8equal_toIjEEEENS7_10__not_fn_tINS7_10__identityEEEEENSB_17counting_iteratorIlNSB_11use_defaultESZ_SZ_EEEEEEEPS9_jSF_S9_S9_SV_EEvT0_T1_T2_T3_T4_T6_E12temp_storage+104];
	ld.shared.u64 	%rd290, [_ZZN3cub18CUB_300001_SM_10006detail6reduce28DeviceReduceSingleTileKernelINS2_10policy_hubIN4cuda3std3__45tupleIJblEEEjN6thrust24THRUST_300001_SM_1000_NS8cuda_cub9__find_if7functorIS9_EEE10Policy1000ENSB_12zip_iteratorINS8_IJNSD_26transform_input_iterator_tIbNSC_6detail35transform_pair_of_input_iterators_tIbNSB_6detail15normal_iteratorINSB_10device_ptrIjEEEESQ_NS7_8equal_toIjEEEENS7_10__not_fn_tINS7_10__identityEEEEENSB_17counting_iteratorIlNSB_11use_defaultESZ_SZ_EEEEEEEPS9_jSF_S9_S9_SV_EEvT0_T1_T2_T3_T4_T6_E12temp_storage+112];
	setp.eq.s16 	%p145, %rs223, 0;
	setp.eq.s16 	%p146, %rs224, 0;
	min.s64 	%rd291, %rd290, %rd289;
	selp.b16 	%rs225, %rs222, 1, %p146;
	selp.b16 	%rs226, %rs224, %rs225, %p145;
	and.b16  	%rs227, %rs226, 255;
	selp.b64 	%rd292, %rd289, %rd291, %p146;
	selp.b64 	%rd293, %rd290, %rd292, %p145;
	ld.shared.u8 	%rs228, [_ZZN3cub18CUB_300001_SM_10006detail6reduce28DeviceReduceSingleTileKernelINS2_10policy_hubIN4cuda3std3__45tupleIJblEEEjN6thrust24THRUST_300001_SM_1000_NS8cuda_cub9__find_if7functorIS9_EEE10Policy1000ENSB_12zip_iteratorINS8_IJNSD_26transform_input_iterator_tIbNSC_6detail35transform_pair_of_input_iterators_tIbNSB_6detail15normal_iteratorINSB_10device_ptrIjEEEESQ_NS7_8equal_toIjEEEENS7_10__not_fn_tINS7_10__identityEEEEENSB_17counting_iteratorIlNSB_11use_defaultESZ_SZ_EEEEEEEPS9_jSF_S9_S9_SV_EEvT0_T1_T2_T3_T4_T6_E12temp_storage+120];
	ld.shared.u64 	%rd294, [_ZZN3cub18CUB_300001_SM_10006detail6reduce28DeviceReduceSingleTileKernelINS2_10policy_hubIN4cuda3std3__45tupleIJblEEEjN6thrust24THRUST_300001_SM_1000_NS8cuda_cub9__find_if7functorIS9_EEE10Policy1000ENSB_12zip_iteratorINS8_IJNSD_26transform_input_iterator_tIbNSC_6detail35transform_pair_of_input_iterators_tIbNSB_6detail15normal_iteratorINSB_10device_ptrIjEEEESQ_NS7_8equal_toIjEEEENS7_10__not_fn_tINS7_10__identityEEEEENSB_17counting_iteratorIlNSB_11use_defaultESZ_SZ_EEEEEEEPS9_jSF_S9_S9_SV_EEvT0_T1_T2_T3_T4_T6_E12temp_storage+128];
	setp.eq.s16 	%p147, %rs227, 0;
	setp.eq.s16 	%p148, %rs228, 0;
	min.s64 	%rd295, %rd294, %rd293;
	selp.b16 	%rs229, %rs226, 1, %p148;
	selp.b16 	%rs391, %rs228, %rs229, %p147;
	selp.b64 	%rd296, %rd293, %rd295, %p148;
	selp.b64 	%rd441, %rd294, %rd296, %p147;
$L__BB9_121:
	mov.u32 	%r519, %tid.x;
	setp.ne.s32 	%p325, %r519, 0;
	@%p325 bra 	$L__BB9_123;
	setp.eq.s16 	%p326, %rs108, 0;
	and.b16  	%rs379, %rs391, 255;
	setp.eq.s16 	%p327, %rs379, 0;
	min.s64 	%rd429, %rd441, %rd117;
	selp.b16 	%rs380, %rs108, 1, %p327;
	selp.b16 	%rs381, %rs391, %rs380, %p326;
	selp.b64 	%rd430, %rd117, %rd429, %p327;
	selp.b64 	%rd431, %rd441, %rd430, %p326;
	st.global.u8 	[%rd1], %rs381;
	st.global.u64 	[%rd1+8], %rd431;
$L__BB9_123:
	ret;

}
	// .globl	_ZN3cub18CUB_300001_SM_10006detail6reduce18DeviceReduceKernelINS2_10policy_hubIN4cuda3std3__45tupleIJblEEEjN6thrust24THRUST_300001_SM_1000_NS8cuda_cub9__find_if7functorIS9_EEE10Policy1000ENSB_12zip_iteratorINS8_IJNSD_26transform_input_iterator_tIbNSC_6detail35transform_pair_of_input_iterators_tIbNSB_6detail15normal_iteratorINSB_10device_ptrIjEEEESQ_NS7_8equal_toIjEEEENS7_10__not_fn_tINS7_10__identityEEEEENSB_17counting_iteratorIlNSB_11use_defaultESZ_SZ_EEEEEEEjSF_S9_SV_EEvT0_PT3_T1_NS0_13GridEvenShareIS16_EET2_T4_
.visible .entry _ZN3cub18CUB_300001_SM_10006detail6reduce18DeviceReduceKernelINS2_10policy_hubIN4cuda3std3__45tupleIJblEEEjN6thrust24THRUST_300001_SM_1000_NS8cuda_cub9__find_if7functorIS9_EEE10Policy1000ENSB_12zip_iteratorINS8_IJNSD_26transform_input_iterator_tIbNSC_6detail35transform_pair_of_input_iterators_tIbNSB_6detail15normal_iteratorINSB_10device_ptrIjEEEESQ_NS7_8equal_toIjEEEENS7_10__not_fn_tINS7_10__identityEEEEENSB_17counting_iteratorIlNSB_11use_defaultESZ_SZ_EEEEEEEjSF_S9_SV_EEvT0_PT3_T1_NS0_13GridEvenShareIS16_EET2_T4_(
	.param .align 8 .b8 _ZN3cub18CUB_300001_SM_10006detail6reduce18DeviceReduceKernelINS2_10policy_hubIN4cuda3std3__45tupleIJblEEEjN6thrust24THRUST_300001_SM_1000_NS8cuda_cub9__find_if7functorIS9_EEE10Policy1000ENSB_12zip_iteratorINS8_IJNSD_26transform_input_iterator_tIbNSC_6detail35transform_pair_of_input_iterators_tIbNSB_6detail15normal_iteratorINSB_10device_ptrIjEEEESQ_NS7_8equal_toIjEEEENS7_10__not_fn_tINS7_10__identityEEEEENSB_17counting_iteratorIlNSB_11use_defaultESZ_SZ_EEEEEEEjSF_S9_SV_EEvT0_PT3_T1_NS0_13GridEvenShareIS16_EET2_T4__param_0[40],
	.param .u64 .ptr .align 1 _ZN3cub18CUB_300001_SM_10006detail6reduce18DeviceReduceKernelINS2_10policy_hubIN4cuda3std3__45tupleIJblEEEjN6thrust24THRUST_300001_SM_1000_NS8cuda_cub9__find_if7functorIS9_EEE10Policy1000ENSB_12zip_iteratorINS8_IJNSD_26transform_input_iterator_tIbNSC_6detail35transform_pair_of_input_iterators_tIbNSB_6detail15normal_iteratorINSB_10device_ptrIjEEEESQ_NS7_8equal_toIjEEEENS7_10__not_fn_tINS7_10__identityEEEEENSB_17counting_iteratorIlNSB_11use_defaultESZ_SZ_EEEEEEEjSF_S9_SV_EEvT0_PT3_T1_NS0_13GridEvenShareIS16_EET2_T4__param_1,
	.param .u32 _ZN3cub18CUB_300001_SM_10006detail6reduce18DeviceReduceKernelINS2_10policy_hubIN4cuda3std3__45tupleIJblEEEjN6thrust24THRUST_300001_SM_1000_NS8cuda_cub9__find_if7functorIS9_EEE10Policy1000ENSB_12zip_iteratorINS8_IJNSD_26transform_input_iterator_tIbNSC_6detail35transform_pair_of_input_iterators_tIbNSB_6detail15normal_iteratorINSB_10device_ptrIjEEEESQ_NS7_8equal_toIjEEEENS7_10__not_fn_tINS7_10__identityEEEEENSB_17counting_iteratorIlNSB_11use_defaultESZ_SZ_EEEEEEEjSF_S9_SV_EEvT0_PT3_T1_NS0_13GridEvenShareIS16_EET2_T4__param_2,
	.param .align 4 .b8 _ZN3cub18CUB_300001_SM_10006detail6reduce18DeviceReduceKernelINS2_10policy_hubIN4cuda3std3__45tupleIJblEEEjN6thrust24THRUST_300001_SM_1000_NS8cuda_cub9__find_if7functorIS9_EEE10Policy1000ENSB_12zip_iteratorINS8_IJNSD_26transform_input_iterator_tIbNSC_6detail35transform_pair_of_input_iterators_tIbNSB_6detail15normal_iteratorINSB_10device_ptrIjEEEESQ_NS7_8equal_toIjEEEENS7_10__not_fn_tINS7_10__identityEEEEENSB_17counting_iteratorIlNSB_11use_defaultESZ_SZ_EEEEEEEjSF_S9_SV_EEvT0_PT3_T1_NS0_13GridEvenShareIS16_EET2_T4__param_3[40],
	.param .align 1 .b8 _ZN3cub18CUB_300001_SM_10006detail6reduce18DeviceReduceKernelINS2_10policy_hubIN4cuda3std3__45tupleIJblEEEjN6thrust24THRUST_300001_SM_1000_NS8cuda_cub9__find_if7functorIS9_EEE10Policy1000ENSB_12zip_iteratorINS8_IJNSD_26transform_input_iterator_tIbNSC_6detail35transform_pair_of_input_iterators_tIbNSB_6detail15normal_iteratorINSB_10device_ptrIjEEEESQ_NS7_8equal_toIjEEEENS7_10__not_fn_tINS7_10__identityEEEEENSB_17counting_iteratorIlNSB_11use_defaultESZ_SZ_EEEEEEEjSF_S9_SV_EEvT0_PT3_T1_NS0_13GridEvenShareIS16_EET2_T4__param_4[1],
	.param .align 1 .b8 _ZN3cub18CUB_300001_SM_10006detail6reduce18DeviceReduceKernelINS2_10policy_hubIN4cuda3std3__45tupleIJblEEEjN6thrust24THRUST_300001_SM_1000_NS8cuda_cub9__find_if7functorIS9_EEE10Policy1000ENSB_12zip_iteratorINS8_IJNSD_26transform_input_iterator_tIbNSC_6detail35transform_pair_of_input_iterators_tIbNSB_6detail15normal_iteratorINSB_10device_ptrIjEEEESQ_NS7_8equal_toIjEEEENS7_10__not_fn_tINS7_10__identityEEEEENSB_17counting_iteratorIlNSB_11use_defaultESZ_SZ_EEEEEEEjSF_S9_SV_EEvT0_PT3_T1_NS0_13GridEvenShareIS16_EET2_T4__param_5[1]
)
.maxntid 256
{
	.reg .pred 	%p<325>;
	.reg .b16 	%rs<416>;
	.reg .b32 	%r<578>;
	.reg .b64 	%rd<513>;
	// demoted variable
	.shared .align 8 .b8 _ZZN3cub18CUB_300001_SM_10006detail6reduce18DeviceReduceKernelINS2_10policy_hubIN4cuda3std3__45tupleIJblEEEjN6thrust24THRUST_300001_SM_1000_NS8cuda_cub9__find_if7functorIS9_EEE10Policy1000ENSB_12zip_iteratorINS8_IJNSD_26transform_input_iterator_tIbNSC_6detail35transform_pair_of_input_iterators_tIbNSB_6detail15normal_iteratorINSB_10device_ptrIjEEEESQ_NS7_8equal_toIjEEEENS7_10__not_fn_tINS7_10__identityEEEEENSB_17counting_iteratorIlNSB_11use_defaultESZ_SZ_EEEEEEEjSF_S9_SV_EEvT0_PT3_T1_NS0_13GridEvenShareIS16_EET2_T4_E12temp_storage[152];
	ld.param.u64 	%rd112, [_ZN3cub18CUB_300001_SM_10006detail6reduce18DeviceReduceKernelINS2_10policy_hubIN4cuda3std3__45tupleIJblEEEjN6thrust24THRUST_300001_SM_1000_NS8cuda_cub9__find_if7functorIS9_EEE10Policy1000ENSB_12zip_iteratorINS8_IJNSD_26transform_input_iterator_tIbNSC_6detail35transform_pair_of_input_iterators_tIbNSB_6detail15normal_iteratorINSB_10device_ptrIjEEEESQ_NS7_8equal_toIjEEEENS7_10__not_fn_tINS7_10__identityEEEEENSB_17counting_iteratorIlNSB_11use_defaultESZ_SZ_EEEEEEEjSF_S9_SV_EEvT0_PT3_T1_NS0_13GridEvenShareIS16_EET2_T4__param_0+32];
	ld.param.u32 	%r2, [_ZN3cub18CUB_300001_SM_10006detail6reduce18DeviceReduceKernelINS2_10policy_hubIN4cuda3std3__45tupleIJblEEEjN6thrust24THRUST_300001_SM_1000_NS8cuda_cub9__find_if7functorIS9_EEE10Policy1000ENSB_12zip_iteratorINS8_IJNSD_26transform_input_iterator_tIbNSC_6detail35transform_pair_of_input_iterators_tIbNSB_6detail15normal_iteratorINSB_10device_ptrIjEEEESQ_NS7_8equal_toIjEEEENS7_10__not_fn_tINS7_10__identityEEEEENSB_17counting_iteratorIlNSB_11use_defaultESZ_SZ_EEEEEEEjSF_S9_SV_EEvT0_PT3_T1_NS0_13GridEvenShareIS16_EET2_T4__param_3+24];
	ld.param.u32 	%r1, [_ZN3cub18CUB_300001_SM_10006detail6reduce18DeviceReduceKernelINS2_10policy_hubIN4cuda3std3__45tupleIJblEEEjN6thrust24THRUST_300001_SM_1000_NS8cuda_cub9__find_if7functorIS9_EEE10Policy1000ENSB_12zip_iteratorINS8_IJNSD_26transform_input_iterator_tIbNSC_6detail35transform_pair_of_input_iterators_tIbNSB_6detail15normal_iteratorINSB_10device_ptrIjEEEESQ_NS7_8equal_toIjEEEENS7_10__not_fn_tINS7_10__identityEEEEENSB_17counting_iteratorIlNSB_11use_defaultESZ_SZ_EEEEEEEjSF_S9_SV_EEvT0_PT3_T1_NS0_13GridEvenShareIS16_EET2_T4__param_3+20];
	ld.param.u64 	%rd111, [_ZN3cub18CUB_300001_SM_10006detail6reduce18DeviceReduceKernelINS2_10policy_hubIN4cuda3std3__45tupleIJblEEEjN6thrust24THRUST_300001_SM_1000_NS8cuda_cub9__find_if7functorIS9_EEE10Policy1000ENSB_12zip_iteratorINS8_IJNSD_26transform_input_iterator_tIbNSC_6detail35transform_pair_of_input_iterators_tIbNSB_6detail15normal_iteratorINSB_10device_ptrIjEEEESQ_NS7_8equal_toIjEEEENS7_10__not_fn_tINS7_10__identityEEEEENSB_17counting_iteratorIlNSB_11use_defaultESZ_SZ_EEEEEEEjSF_S9_SV_EEvT0_PT3_T1_NS0_13GridEvenShareIS16_EET2_T4__param_0+8];
	ld.param.u64 	%rd110, [_ZN3cub18CUB_300001_SM_10006detail6reduce18DeviceReduceKernelINS2_10policy_hubIN4cuda3std3__45tupleIJblEEEjN6thrust24THRUST_300001_SM_1000_NS8cuda_cub9__find_if7functorIS9_EEE10Policy1000ENSB_12zip_iteratorINS8_IJNSD_26transform_input_iterator_tIbNSC_6detail35transform_pair_of_input_iterators_tIbNSB_6detail15normal_iteratorINSB_10device_ptrIjEEEESQ_NS7_8equal_toIjEEEENS7_10__not_fn_tINS7_10__identityEEEEENSB_17counting_iteratorIlNSB_11use_defaultESZ_SZ_EEEEEEEjSF_S9_SV_EEvT0_PT3_T1_NS0_13GridEvenShareIS16_EET2_T4__param_0];
	cvta.to.global.u64 	%rd1, %rd110;
	cvta.to.global.u64 	%rd2, %rd111;
	mov.u32 	%r3, %ctaid.x;
	shl.b32 	%r4, %r3, 10;
	sub.s32 	%r5, %r1, %r4;
	setp.gt.u32 	%p1, %r5, 1023;
	@%p1 bra 	$L__BB10_78;
	mov.u32 	%r6, %tid.x;
	setp.ge.u32 	%p148, %r6, %r5;
	mov.b16 	%rs385, 0;
	mov.b64 	%rd482, 0;
	mov.u32 	%r565, %r6;
	@%p148 bra 	$L__BB10_3;
	add.s32 	%r279, %r4, %r6;
	cvt.u64.u32 	%rd298, %r279;
	mul.wide.u32 	%rd299, %r279, 4;
	add.s64 	%rd300, %rd1, %rd299;
	add.s64 	%rd301, %rd2, %rd299;
	add.s64 	%rd482, %rd112, %rd298;
	ld.global.u32 	%r280, [%rd300];
	ld.global.u32 	%r281, [%rd301];
	setp.ne.s32 	%p149, %r280, %r281;
	selp.u16 	%rs385, 1, 0, %p149;
	add.s32 	%r565, %r6, 256;
$L__BB10_3:
	setp.ge.u32 	%p150, %r565, %r5;
	@%p150 bra 	$L__BB10_16;
	not.b32 	%r282, %r565;
	add.s32 	%r9, %r1, %r282;
	sub.s32 	%r283, %r9, %r4;
	shr.u32 	%r284, %r283, 8;
	add.s32 	%r10, %r284, 1;
	and.b32  	%r11, %r10, 7;
	setp.lt.u32 	%p151, %r283, 1792;
	@%p151 bra 	$L__BB10_8;
	add.s32 	%r564, %r565, 1024;
	add.s32 	%r563, %r565, %r4;
	and.b32  	%r285, %r10, 33554424;
	neg.s32 	%r562, %r285;
$L__BB10_6:
	.pragma "nounroll";
	cvt.u64.u32 	%rd303, %r563;
	mul.wide.u32 	%rd304, %r563, 4;
	add.s64 	%rd305, %rd1, %rd304;
	add.s64 	%rd306, %rd2, %rd304;
	add.s64 	%rd307, %rd112, %rd303;
	ld.global.u32 	%r286, [%rd305];
	ld.global.u32 	%r287, [%rd306];
	setp.ne.s32 	%p152, %r286, %r287;
	selp.u16 	%rs230, 1, 0, %p152;
	and.b16  	%rs231, %rs385, 255;
	setp.ne.s16 	%p154, %rs231, 0;
	and.pred  	%p155, %p154, %p152;
	min.s64 	%rd308, %rd307, %rd482;
	setp.eq.s16 	%p156, %rs231, 0;
	selp.b64 	%rd309, %rd307, %rd482, %p156;
	selp.b16 	%rs232, %rs230, %rs385, %p156;
	selp.b64 	%rd310, %rd308, %rd309, %p155;
	selp.b16 	%rs233, 1, %rs232, %p155;
	and.b16  	%rs234, %rs233, 255;
	add.s32 	%r288, %r563, 256;
	cvt.u64.u32 	%rd311, %r288;
	mul.wide.u32 	%rd312, %r288, 4;
	add.s64 	%rd313, %rd1, %rd312;
	add.s64 	%rd314, %rd2, %rd312;
	add.s64 	%rd315, %rd112, %rd311;
	ld.global.u32 	%r289, [%rd313];
	ld.global.u32 	%r290, [%rd314];
	setp.ne.s32 	%p157, %r289, %r290;
	selp.u16 	%rs235, 1, 0, %p157;
	setp.ne.s16 	%p159, %rs234, 0;
	and.pred  	%p160, %p159, %p157;
	min.s64 	%rd316, %rd315, %rd310;
	setp.eq.s16 	%p161, %rs234, 0;
	selp.b64 	%rd317, %rd315, %rd310, %p161;
	selp.b16 	%rs236, %rs235, %rs233, %p161;
	selp.b64 	%rd318, %rd316, %rd317, %p160;
	selp.b16 	%rs237, 1, %rs236, %p160;
	and.b16  	%rs238, %rs237, 255;
	add.s32 	%r291, %r563, 512;
	cvt.u64.u32 	%rd319, %r291;
	mul.wide.u32 	%rd320, %r291, 4;
	add.s64 	%rd321, %rd1, %rd320;
	add.s64 	%rd322, %rd2, %rd320;
	add.s64 	%rd323, %rd112, %rd319;
	ld.global.u32 	%r292, [%rd321];
	ld.global.u32 	%r293, [%rd322];
	setp.ne.s32 	%p162, %r292, %r293;
	selp.u16 	%rs239, 1, 0, %p162;
	setp.ne.s16 	%p164, %rs238, 0;
	and.pred  	%p165, %p164, %p162;
	min.s64 	%rd324, %rd323, %rd318;
	setp.eq.s16 	%p166, %rs238, 0;
	selp.b64 	%rd325, %rd323, %rd318, %p166;
	selp.b16 	%rs240, %rs239, %rs237, %p166;
	selp.b64 	%rd326, %rd324, %rd325, %p165;
	selp.b16 	%rs241, 1, %rs240, %p165;
	and.b16  	%rs242, %rs241, 255;
	add.s32 	%r294, %r563, 768;
	cvt.u64.u32 	%rd327, %r294;
	mul.wide.u32 	%rd328, %r294, 4;
	add.s64 	%rd329, %rd1, %rd328;
	add.s64 	%rd330, %rd2, %rd328;
	add.s64 	%rd331, %rd112, %rd327;
	ld.global.u32 	%r295, [%rd329];
	ld.global.u32 	%r296, [%rd330];
	setp.ne.s32 	%p167, %r295, %r296;
	selp.u16 	%rs243, 1, 0, %p167;
	setp.ne.s16 	%p169, %rs242, 0;
	and.pred  	%p170, %p169, %p167;
	min.s64 	%rd332, %rd331, %rd326;
	setp.eq.s16 	%p171, %rs242, 0;
	selp.b64 	%rd333, %rd331, %rd326, %p171;
	selp.b16 	%rs244, %rs243, %rs241, %p171;
	selp.b64 	%rd334, %rd332, %rd333, %p170;
	selp.b16 	%rs245, 1, %rs244, %p170;
	and.b16  	%rs246, %rs245, 255;
	add.s32 	%r297, %r563, 1024;
	cvt.u64.u32 	%rd335, %r297;
	mul.wide.u32 	%rd336, %r297, 4;
	add.s64 	%rd337, %rd1, %rd336;
	add.s64 	%rd338, %rd2, %rd336;
	add.s64 	%rd339, %rd112, %rd335;
	ld.global.u32 	%r298, [%rd337];
	ld.global.u32 	%r299, [%rd338];
	setp.ne.s32 	%p172, %r298, %r299;
	selp.u16 	%rs247, 1, 0, %p172;
	setp.ne.s16 	%p174, %rs246, 0;
	and.pred  	%p175, %p174, %p172;
	min.s64 	%rd340, %rd339, %rd334;
	setp.eq.s16 	%p176, %rs246, 0;
	selp.b64 	%rd341, %rd339, %rd334, %p176;
	selp.b16 	%rs248, %rs247, %rs245, %p176;
	selp.b64 	%rd342, %rd340, %rd341, %p175;
	selp.b16 	%rs249, 1, %rs248, %p175;
	and.b16  	%rs250, %rs249, 255;
	add.s32 	%r300, %r563, 1280;
	cvt.u64.u32 	%rd343, %r300;
	mul.wide.u32 	%rd344, %r300, 4;
	add.s64 	%rd345, %rd1, %rd344;
	add.s64 	%rd346, %rd2, %rd344;
	add.s64 	%rd347, %rd112, %rd343;
	ld.global.u32 	%r301, [%rd345];
	ld.global.u32 	%r302, [%rd346];
	setp.ne.s32 	%p177, %r301, %r302;
	selp.u16 	%rs251, 1, 0, %p177;
	setp.ne.s16 	%p179, %rs250, 0;
	and.pred  	%p180, %p179, %p177;
	min.s64 	%rd348, %rd347, %rd342;
	setp.eq.s16 	%p181, %rs250, 0;
	selp.b64 	%rd349, %rd347, %rd342, %p181;
	selp.b16 	%rs252, %rs251, %rs249, %p181;
	selp.b64 	%rd350, %rd348, %rd349, %p180;
	selp.b16 	%rs253, 1, %rs252, %p180;
	and.b16  	%rs254, %rs253, 255;
	add.s32 	%r303, %r563, 1536;
	cvt.u64.u32 	%rd351, %r303;
	mul.wide.u32 	%rd352, %r303, 4;
	add.s64 	%rd353, %rd1, %rd352;
	add.s64 	%rd354, %rd2, %rd352;
	add.s64 	%rd355, %rd112, %rd351;
	ld.global.u32 	%r304, [%rd353];
	ld.global.u32 	%r305, [%rd354];
	setp.ne.s32 	%p182, %r304, %r305;
	selp.u16 	%rs255, 1, 0, %p182;
	setp.ne.s16 	%p184, %rs254, 0;
	and.pred  	%p185, %p184, %p182;
	min.s64 	%rd356, %rd355, %rd350;
	setp.eq.s16 	%p186, %rs254, 0;
	selp.b64 	%rd357, %rd355, %rd350, %p186;
	selp.b16 	%rs256, %rs255, %rs253, %p186;
	selp.b64 	%rd358, %rd356, %rd357, %p185;
	selp.b16 	%rs257, 1, %rs256, %p185;
	and.b16  	%rs258, %rs257, 255;
	add.s32 	%r306, %r563, 1792;
	cvt.u64.u32 	%rd359, %r306;
	mul.wide.u32 	%rd360, %r306, 4;
	add.s64 	%rd361, %rd1, %rd360;
	add.s64 	%rd362, %rd2, %rd360;
	add.s64 	%rd363, %rd112, %rd359;
	ld.global.u32 	%r307, [%rd361];
	ld.global.u32 	%r308, [%rd362];
	setp.ne.s32 	%p187, %r307, %r308;
	selp.u16 	%rs259, 1, 0, %p187;
	setp.ne.s16 	%p189, %rs258, 0;
	and.pred  	%p190, %p189, %p187;
	min.s64 	%rd364, %rd363, %rd358;
	setp.eq.s16 	%p191, %rs258, 0;
	selp.b64 	%rd365, %rd363, %rd358, %p191;
	selp.b16 	%rs260, %rs259, %rs257, %p191;
	selp.b64 	%rd482, %rd364, %rd365, %p190;
	selp.b16 	%rs385, 1, %rs260, %p190;
	add.s32 	%r564, %r564, 2048;
	add.s32 	%r563, %r563, 2048;
	add.s32 	%r562, %r562, 8;
	setp.ne.s32 	%p192, %r562, 0;
	@%p192 bra 	$L__BB10_6;
	add.s32 	%r565, %r564, -1024;
$L__BB10_8:
	setp.eq.s32 	%p193, %r11, 0;
	@%p193 bra 	$L__BB10_16;
	setp.lt.u32 	%p194, %r11, 4;
	@%p194 bra 	$L__BB10_11;
	add.s32 	%r309, %r4, %r565;
	cvt.u64.u32 	%rd367, %r309;
	mul.wide.u32 	%rd368, %r309, 4;
	add.s64 	%rd369, %rd1, %rd368;
	add.s64 	%rd370, %rd2, %rd368;
	add.s64 	%rd371, %rd112, %rd367;
	ld.global.u32 	%r310, [%rd369];
	ld.global.u32 	%r311, [%rd370];
	setp.ne.s32 	%p195, %r310, %r311;
	selp.u16 	%rs262, 1, 0, %p195;
	and.b16  	%rs263, %rs385, 255;
	setp.ne.s16 	%p197, %rs263, 0;
	and.pred  	%p198, %p197, %p195;
	min.s64 	%rd372, %rd371, %rd482;
	setp.eq.s16 	%p199, %rs263, 0;
	selp.b64 	%rd373, %rd371, %rd482, %p199;
	selp.b16 	%rs264, %rs262, %rs385, %p199;
	selp.b64 	%rd374, %rd372, %rd373, %p198;
	selp.b16 	%rs265, 1, %rs264, %p198;
	and.b16  	%rs266, %rs265, 255;
	add.s32 	%r312, %r309, 256;
	cvt.u64.u32 	%rd375, %r312;
	mul.wide.u32 	%rd376, %r312, 4;
	add.s64 	%rd377, %rd1, %rd376;
	add.s64 	%rd378, %rd2, %rd376;
	add.s64 	%rd379, %rd112, %rd375;
	ld.global.u32 	%r313, [%rd377];
	ld.global.u32 	%r314, [%rd378];
	setp.ne.s32 	%p200, %r313, %r314;
	selp.u16 	%rs267, 1, 0, %p200;
	setp.ne.s16 	%p202, %rs266, 0;
	and.pred  	%p203, %p202, %p200;
	min.s64 	%rd380, %rd379, %rd374;
	setp.eq.s16 	%p204, %rs266, 0;
	selp.b64 	%rd381, %rd379, %rd374, %p204;
	selp.b16 	%rs268, %rs267, %rs265, %p204;
	selp.b64 	%rd382, %rd380, %rd381, %p203;
	selp.b16 	%rs269, 1, %rs268, %p203;
	and.b16  	%rs270, %rs269, 255;
	add.s32 	%r315, %r309, 512;
	cvt.u64.u32 	%rd383, %r315;
	mul.wide.u32 	%rd384, %r315, 4;
	add.s64 	%rd385, %rd1, %rd384;
	add.s64 	%rd386, %rd2, %rd384;
	add.s64 	%rd387, %rd112, %rd383;
	ld.global.u32 	%r316, [%rd385];
	ld.global.u32 	%r317, [%rd386];
	setp.ne.s32 	%p205, %r316, %r317;
	selp.u16 	%rs271, 1, 0, %p205;
	setp.ne.s16 	%p207, %rs270, 0;
	and.pred  	%p208, %p207, %p205;
	min.s64 	%rd388, %rd387, %rd382;
	setp.eq.s16 	%p209, %rs270, 0;
	selp.b64 	%rd389, %rd387, %rd382, %p209;
	selp.b16 	%rs272, %rs271, %rs269, %p209;
	selp.b64 	%rd390, %rd388, %rd389, %p208;
	selp.b16 	%rs273, 1, %rs272, %p208;
	and.b16  	%rs274, %rs273, 255;
	add.s32 	%r318, %r309, 768;
	cvt.u64.u32 	%rd391, %r318;
	mul.wide.u32 	%rd392, %r318, 4;
	add.s64 	%rd393, %rd1, %rd392;
	add.s64 	%rd394, %rd2, %rd392;
	add.s64 	%rd395, %rd112, %rd391;
	ld.global.u32 	%r319, [%rd393];
	ld.global.u32 	%r320, [%rd394];
	setp.ne.s32 	%p210, %r319, %r320;
	selp.u16 	%rs275, 1, 0, %p210;
	setp.ne.s16 	%p212, %rs274, 0;
	and.pred  	%p213, %p212, %p210;
	min.s64 	%rd396, %rd395, %rd390;
	setp.eq.s16 	%p214, %rs274, 0;
	selp.b64 	%rd397, %rd395, %rd390, %p214;
	selp.b16 	%rs276, %rs275, %rs273, %p214;
	selp.b64 	%rd482, %rd396, %rd397, %p213;
	selp.b16 	%rs385, 1, %rs276, %p213;
	add.s32 	%r565, %r565, 1024;
$L__BB10_11:
	and.b32  	%r321, %r10, 3;
	setp.eq.s32 	%p215, %r321, 0;
	@%p215 bra 	$L__BB10_16;
	setp.eq.s32 	%p216, %r321, 1;
	@%p216 bra 	$L__BB10_14;
	add.s32 	%r322, %r4, %r565;
	cvt.u64.u32 	%rd399, %r322;
	mul.wide.u32 	%rd400, %r322, 4;
	add.s64 	%rd401, %rd1, %rd400;
	add.s64 	%rd402, %rd2, %rd400;
	add.s64 	%rd403, %rd112, %rd399;
	ld.global.u32 	%r323, [%rd401];
	ld.global.u32 	%r324, [%rd402];
	setp.ne.s32 	%p217, %r323, %r324;
	selp.u16 	%rs278, 1, 0, %p217;
	and.b16  	%rs279, %rs385, 255;
	setp.ne.s16 	%p219, %rs279, 0;
	and.pred  	%p220, %p219, %p217;
	min.s64 	%rd404, %rd403, %rd482;
	setp.eq.s16 	%p221, %rs279, 0;
	selp.b64 	%rd405, %rd403, %rd482, %p221;
	selp.b16 	%rs280, %rs278, %rs385, %p221;
	selp.b64 	%rd406, %rd404, %rd405, %p220;
	selp.b16 	%rs281, 1, %rs280, %p220;
	and.b16  	%rs282, %rs281, 255;
	add.s32 	%r325, %r322, 256;
	cvt.u64.u32 	%rd407, %r325;
	mul.wide.u32 	%rd408, %r325, 4;
	add.s64 	%rd409, %rd1, %rd408;
	add.s64 	%rd410, %rd2, %rd408;
	add.s64 	%rd411, %rd112, %rd407;
	ld.global.u32 	%r326, [%rd409];
	ld.global.u32 	%r327, [%rd410];
	setp.ne.s32 	%p222, %r326, %r327;
	selp.u16 	%rs283, 1, 0, %p222;
	setp.ne.s16 	%p224, %rs282, 0;
	and.pred  	%p225, %p224, %p222;
	min.s64 	%rd412, %rd411, %rd406;
	setp.eq.s16 	%p226, %rs282, 0;
	selp.b64 	%rd413, %rd411, %rd406, %p226;
	selp.b16 	%rs284, %rs283, %rs281, %p226;
	selp.b64 	%rd482, %rd412, %rd413, %p225;
	selp.b16 	%rs385, 1, %rs284, %p225;
	add.s32 	%r565, %r565, 512;
$L__BB10_14:
	and.b32  	%r328, %r9, 256;
	setp.ne.s32 	%p227, %r328, 0;
	@%p227 bra 	$L__BB10_16;
	add.s32 	%r329, %r4, %r565;
	cvt.u64.u32 	%rd414, %r329;
	mul.wide.u32 	%rd415, %r329, 4;
	add.s64 	%rd416, %rd1, %rd415;
	add.s64 	%rd417, %rd2, %rd415;
	add.s64 	%rd418, %rd112, %rd414;
	ld.global.u32 	%r330, [%rd416];
	ld.global.u32 	%r331, [%rd417];
	setp.ne.s32 	%p228, %r330, %r331;
	selp.u16 	%rs285, 1, 0, %p228;
	and.b16  	%rs286, %rs385, 255;
	setp.ne.s16 	%p230, %rs286, 0;
	and.pred  	%p231, %p230, %p228;
	min.s64 	%rd419, %rd418, %rd482;
	setp.eq.s16 	%p232, %rs286, 0;
	selp.b64 	%rd420, %rd418, %rd482, %p232;
	selp.b16 	%rs287, %rs285, %rs385, %p232;
	selp.b64 	%rd482, %rd419, %rd420, %p231;
	selp.b16 	%rs385, 1, %rs287, %p231;
$L__BB10_16:
	setp.lt.u32 	%p233, %r5, 256;
	@%p233 bra 	$L__BB10_41;
	// begin inline asm
	mov.u32 %r450, %laneid;
	// end inline asm
	cvt.u32.u16 	%r471, %rs385;
	and.b32  	%r452, %r471, 255;
	mov.b32 	%r468, 1;
	mov.b32 	%r469, 31;
	mov.b32 	%r470, -1;
	// begin inline asm
	shfl.sync.down.b32 %r451, %r452, %r468, %r469, %r470;
	// end inline asm
	// begin inline asm
	shfl.sync.down.b32 %r456, %r457, %r468, %r469, %r470;
	// end inline asm
	mov.b64 	{%r462, %r467}, %rd482;
	// begin inline asm
	shfl.sync.down.b32 %r461, %r462, %r468, %r469, %r470;
	// end inline asm
	// begin inline asm
	shfl.sync.down.b32 %r466, %r467, %r468, %r469, %r470;
	// end inline asm
	mov.b64 	%rd18, {%r461, %r466};
	cvt.u16.u32 	%rs15, %r451;
	setp.gt.s32 	%p283, %r450, 30;
	@%p283 bra 	$L__BB10_21;
	and.b16  	%rs329, %rs385, 255;
	setp.eq.s16 	%p284, %rs329, 0;
	and.b16  	%rs330, %rs15, 255;
	setp.eq.s16 	%p285, %rs330, 0;
	or.pred  	%p286, %p284, %p285;
	@%p286 bra 	$L__BB10_20;
	min.s64 	%rd482, %rd18, %rd482;
	mov.b16 	%rs385, 1;
	bra.uni 	$L__BB10_21;
$L__BB10_20:
	setp.eq.s16 	%p287, %rs329, 0;
	selp.b64 	%rd482, %rd18, %rd482, %p287;
	selp.b16 	%rs385, %rs15, %rs385, %p287;
$L__BB10_21:
	cvt.u32.u16 	%r492, %rs385;
	and.b32  	%r473, %r492, 255;
	mov.b32 	%r489, 2;
	mov.b32 	%r490, 31;
	mov.b32 	%r491, -1;
	// begin inline asm
	shfl.sync.down.b32 %r472, %r473, %r489, %r490, %r491;
	// end inline asm
	// begin inline asm
	shfl.sync.down.b32 %r477, %r478, %r489, %r490, %r491;
	// end inline asm
	mov.b64 	{%r483, %r488}, %rd482;
	// begin inline asm
	shfl.sync.down.b32 %r482, %r483, %r489, %r490, %r491;
	// end inline asm
	// begin inline asm
	shfl.sync.down.b32 %r487, %r488, %r489, %r490, %r491;
	// end inline asm
	mov.b64 	%rd22, {%r482, %r487};
	cvt.u16.u32 	%rs18, %r472;
	setp.gt.s32 	%p288, %r450, 29;
	@%p288 bra 	$L__BB10_25;
	and.b16  	%rs333, %rs385, 255;
	setp.eq.s16 	%p289, %rs333, 0;
	and.b16  	%rs334, %rs18, 255;
	setp.eq.s16 	%p290, %rs334, 0;
	or.pred  	%p291, %p289, %p290;
	@%p291 bra 	$L__BB10_24;
	min.s64 	%rd482, %rd22, %rd482;
	mov.b16 	%rs385, 1;
	bra.uni 	$L__BB10_25;
$L__BB10_24:
	setp.eq.s16 	%p292, %rs333, 0;
	selp.b64 	%rd482, %rd22, %rd482, %p292;
	selp.b16 	%rs385, %rs18, %rs385, %p292;
$L__BB10_25:
	cvt.u32.u16 	%r513, %rs385;
	and.b32  	%r494, %r513, 255;
	mov.b32 	%r510, 4;
	mov.b32 	%r511, 31;
	mov.b32 	%r512, -1;
	// begin inline asm
	shfl.sync.down.b32 %r493, %r494, %r510, %r511, %r512;
	// end inline asm
	// begin inline asm
	shfl.sync.down.b32 %r498, %r499, %r510, %r511, %r512;
	// end inline asm
	mov.b64 	{%r504, %r509}, %rd482;
	// begin inline asm
	shfl.sync.down.b32 %r503, %r504, %r510, %r511, %r512;
	// end inline asm
	// begin inline asm
	shfl.sync.down.b32 %r508, %r509, %r510, %r511, %r512;
	// end inline asm
	mov.b64 	%rd26, {%r503, %r508};
	cvt.u16.u32 	%rs21, %r493;
	setp.gt.s32 	%p293, %r450, 27;
	@%p293 bra 	$L__BB10_29;
	and.b16  	%rs337, %rs385, 255;
	setp.eq.s16 	%p294, %rs337, 0;
	and.b16  	%rs338, %rs21, 255;
	setp.eq.s16 	%p295, %rs338, 0;
	or.pred  	%p296, %p294, %p295;
	@%p296 bra 	$L__BB10_28;
	min.s64 	%rd482, %rd26, %rd482;
	mov.b16 	%rs385, 1;
	bra.uni 	$L__BB10_29;
$L__BB10_28:
	setp.eq.s16 	%p297, %rs337, 0;
	selp.b16 	%rs385, %rs21, %rs385, %p297;
	selp.b64 	%rd482, %rd26, %rd482, %p297;
$L__BB10_29:
	cvt.u32.u16 	%r534, %rs385;
	and.b32  	%r515, %r534, 255;
	mov.b32 	%r531, 8;
	mov.b32 	%r532, 31;
	mov.b32 	%r533, -1;
	// begin inline asm
	shfl.sync.down.b32 %r514, %r515, %r531, %r532, %r533;
	// end inline asm
	// begin inline asm
	shfl.sync.down.b32 %r519, %r520, %r531, %r532, %r533;
	// end inline asm
	mov.b64 	{%r525, %r530}, %rd482;
	// begin inline asm
	shfl.sync.down.b32 %r524, %r525, %r531, %r532, %r533;
	// end inline asm
	// begin inline asm
	shfl.sync.down.b32 %r529, %r530, %r531, %r532, %r533;
	// end inline asm
	mov.b64 	%rd30, {%r524, %r529};
	cvt.u16.u32 	%rs24, %r514;
	setp.gt.s32 	%p298, %r450, 23;
	@%p298 bra 	$L__BB10_33;
	and.b16  	%rs341, %rs385, 255;
	setp.eq.s16 	%p299, %rs341, 0;
	and.b16  	%rs342, %rs24, 255;
	setp.eq.s16 	%p300, %rs342, 0;
	or.pred  	%p301, %p299, %p300;
	@%p301 bra 	$L__BB10_32;
	min.s64 	%rd482, %rd30, %rd482;
	mov.b16 	%rs385, 1;
	bra.uni 	$L__BB10_33;
$L__BB10_32:
	setp.eq.s16 	%p302, %rs341, 0;
	selp.b16 	%rs385, %rs24, %rs385, %p302;
	selp.b64 	%rd482, %rd30, %rd482, %p302;
$L__BB10_33:
	cvt.u32.u16 	%r555, %rs385;
	and.b32  	%r536, %r555, 255;
	mov.b32 	%r552, 16;
	mov.b32 	%r553, 31;
	mov.b32 	%r554, -1;
	// begin inline asm
	shfl.sync.down.b32 %r535, %r536, %r552, %r553, %r554;
	// end inline asm
	// begin inline asm
	shfl.sync.down.b32 %r540, %r541, %r552, %r553, %r554;
	// end inline asm
	mov.b64 	{%r546, %r551}, %rd482;
	// begin inline asm
	shfl.sync.down.b32 %r545, %r546, %r552, %r553, %r554;
	// end inline asm
	// begin inline asm
	shfl.sync.down.b32 %r550, %r551, %r552, %r553, %r554;
	// end inline asm
	mov.b64 	%rd34, {%r545, %r550};
	cvt.u16.u32 	%rs27, %r535;
	setp.gt.s32 	%p303, %r450, 15;
	@%p303 bra 	$L__BB10_37;
	and.b16  	%rs345, %rs385, 255;
	setp.eq.s16 	%p304, %rs345, 0;
	and.b16  	%rs346, %rs27, 255;
	setp.eq.s16 	%p305, %rs346, 0;
	or.pred  	%p306, %p304, %p305;
	@%p306 bra 	$L__BB10_36;
	min.s64 	%rd482, %rd34, %rd482;
	mov.b16 	%rs385, 1;
	bra.uni 	$L__BB10_37;
$L__BB10_36:
	setp.eq.s16 	%p307, %rs345, 0;
	selp.b16 	%rs385, %rs27, %rs385, %p307;
	selp.b64 	%rd482, %rd34, %rd482, %p307;
$L__BB10_37:
	setp.ne.s32 	%p308, %r450, 0;
	@%p308 bra 	$L__BB10_39;
	shr.u32 	%r556, %r6, 1;
	and.b32  	%r557, %r556, 496;
	mov.u32 	%r558, _ZZN3cub18CUB_300001_SM_10006detail6reduce18DeviceReduceKernelINS2_10policy_hubIN4cuda3std3__45tupleIJblEEEjN6thrust24THRUST_300001_SM_1000_NS8cuda_cub9__find_if7functorIS9_EEE10Policy1000ENSB_12zip_iteratorINS8_IJNSD_26transform_input_iterator_tIbNSC_6detail35transform_pair_of_input_iterators_tIbNSB_6detail15normal_iteratorINSB_10device_ptrIjEEEESQ_NS7_8equal_toIjEEEENS7_10__not_fn_tINS7_10__identityEEEEENSB_17counting_iteratorIlNSB_11use_defaultESZ_SZ_EEEEEEEjSF_S9_SV_EEvT0_PT3_T1_NS0_13GridEvenShareIS16_EET2_T4_E12temp_storage;
	add.s32 	%r559, %r558, %r557;
	st.shared.u8 	[%r559+8], %rs385;
	st.shared.u64 	[%r559+16], %rd482;
$L__BB10_39:
	bar.sync 	0;
	setp.ne.s32 	%p309, %r6, 0;
	@%p309 bra 	$L__BB10_119;
	ld.shared.u8 	%rs349, [_ZZN3cub18CUB_300001_SM_10006detail6reduce18DeviceReduceKernelINS2_10policy_hubIN4cuda3std3__45tupleIJblEEEjN6thrust24THRUST_300001_SM_1000_NS8cuda_cub9__find_if7functorIS9_EEE10Policy1000ENSB_12zip_iteratorINS8_IJNSD_26transform_input_iterator_tIbNSC_6detail35transform_pair_of_input_iterators_tIbNSB_6detail15normal_iteratorINSB_10device_ptrIjEEEESQ_NS7_8equal_toIjEEEENS7_10__not_fn_tINS7_10__identityEEEEENSB_17counting_iteratorIlNSB_11use_defaultESZ_SZ_EEEEEEEjSF_S9_SV_EEvT0_PT3_T1_NS0_13GridEvenShareIS16_EET2_T4_E12temp_storage+24];
	ld.shared.u64 	%rd442, [_ZZN3cub18CUB_300001_SM_10006detail6reduce18DeviceReduceKernelINS2_10policy_hubIN4cuda3std3__45tupleIJblEEEjN6thrust24THRUST_300001_SM_1000_NS8cuda_cub9__find_if7functorIS9_EEE10Policy1000ENSB_12zip_iteratorINS8_IJNSD_26transform_input_iterator_tIbNSC_6detail35transform_pair_of_input_iterators_tIbNSB_6detail15normal_iteratorINSB_10device_ptrIjEEEESQ_NS7_8equal_toIjEEEENS7_10__not_fn_tINS7_10__identityEEEEENSB_17counting_iteratorIlNSB_11use_defaultESZ_SZ_EEEEEEEjSF_S9_SV_EEvT0_PT3_T1_NS0_13GridEvenShareIS16_EET2_T4_E12temp_storage+32];
	and.b16  	%rs350, %rs385, 255;
	setp.eq.s16 	%p310, %rs350, 0;
	setp.eq.s16 	%p311, %rs349, 0;
	min.s64 	%rd443, %rd442, %rd482;
	selp.b16 	%rs351, %rs385, 1, %p311;
	selp.b16 	%rs352, %rs349, %rs351, %p310;
	and.b16  	%rs353, %rs352, 255;
	selp.b64 	%rd444, %rd482, %rd443, %p311;
	selp.b64 	%rd445, %rd442, %rd444, %p310;
	ld.shared.u8 	%rs354, [_ZZN3cub18CUB_300001_SM_10006detail6reduce18DeviceReduceKernelINS2_10policy_hubIN4cuda3std3__45tupleIJblEEEjN6thrust24THRUST_300001_SM_1000_NS8cuda_cub9__find_if7functorIS9_EEE10Policy1000ENSB_12zip_iteratorINS8_IJNSD_26transform_input_iterator_tIbNSC_6detail35transform_pair_of_input_iterators_tIbNSB_6detail15normal_iteratorINSB_10device_ptrIjEEEESQ_NS7_8equal_toIjEEEENS7_10__not_fn_tINS7_10__identityEEEEENSB_17counting_iteratorIlNSB_11use_defaultESZ_SZ_EEEEEEEjSF_S9_SV_EEvT0_PT3_T1_NS0_13GridEvenShareIS16_EET2_T4_E12temp_storage+40];
	ld.shared.u64 	%rd446, [_ZZN3cub18CUB_300001_SM_10006detail6reduce18DeviceReduceKernelINS2_10policy_hubIN4cuda3std3__45tupleIJblEEEjN6thrust24THRUST_300001_SM_1000_NS8cuda_cub9__find_if7functorIS9_EEE10Policy1000ENSB_12zip_iteratorINS8_IJNSD_26transform_input_iterator_tIbNSC_6detail35transform_pair_of_input_iterators_tIbNSB_6detail15normal_iteratorINSB_10device_ptrIjEEEESQ_NS7_8equal_toIjEEEENS7_10__not_fn_tINS7_10__identityEEEEENSB_17counting_iteratorIlNSB_11use_defaultESZ_SZ_EEEEEEEjSF_S9_SV_EEvT0_PT3_T1_NS0_13GridEvenShareIS16_EET2_T4_E12temp_storage+48];
	setp.eq.s16 	%p312, %rs353, 0;
	setp.eq.s16 	%p313, %rs354, 0;
	min.s64 	%rd447, %rd446, %rd445;
	selp.b16 	%rs355, %rs352, 1, %p313;
	selp.b16 	%rs356, %rs354, %rs355, %p312;
	and.b16  	%rs357, %rs356, 255;
	selp.b64 	%rd448, %rd445, %rd447, %p313;
	selp.b64 	%rd449, %rd446, %rd448, %p312;
	ld.shared.u8 	%rs358, [_ZZN3cub18CUB_300001_SM_10006detail6reduce18DeviceReduceKernelINS2_10policy_hubIN4cuda3std3__45tupleIJblEEEjN6thrust24THRUST_300001_SM_1000_NS8cuda_cub9__find_if7functorIS9_EEE10Policy1000ENSB_12zip_iteratorINS8_IJNSD_26transform_input_iterator_tIbNSC_6detail35transform_pair_of_input_iterators_tIbNSB_6detail15normal_iteratorINSB_10device_ptrIjEEEESQ_NS7_8equal_toIjEEEENS7_10__not_fn_tINS7_10__identityEEEEENSB_17counting_iteratorIlNSB_11use_defaultESZ_SZ_EEEEEEEjSF_S9_SV_EEvT0_PT3_T1_NS0_13GridEvenShareIS16_EET2_T4_E12temp_storage+56];
	ld.shared.u64 	%rd450, [_ZZN3cub18CUB_300001_SM_10006detail6reduce18DeviceReduceKernelINS2_10policy_hubIN4cuda3std3__45tupleIJblEEEjN6thrust24THRUST_300001_SM_1000_NS8cuda_cub9__find_if7functorIS9_EEE10Policy1000ENSB_12zip_iteratorINS8_IJNSD_26transform_input_iterator_tIbNSC_6detail35transform_pair_of_input_iterators_tIbNSB_6detail15normal_iteratorINSB_10device_ptrIjEEEESQ_NS7_8equal_toIjEEEENS7_10__not_fn_tINS7_10__identityEEEEENSB_17counting_iteratorIlNSB_11use_defaultESZ_SZ_EEEEEEEjSF_S9_SV_EEvT0_PT3_T1_NS0_13GridEvenShareIS16_EET2_T4_E12temp_storage+64];
	setp.eq.s16 	%p314, %rs357, 0;
	setp.eq.s16 	%p315, %rs358, 0;
	min.s64 	%rd451, %rd450, %rd449;
	selp.b16 	%rs359, %rs356, 1, %p315;
	selp.b16 	%rs360, %rs358, %rs359, %p314;
	and.b16  	%rs361, %rs360, 255;
	selp.b64 	%rd452, %rd449, %rd451, %p315;
	selp.b64 	%rd453, %rd450, %rd452, %p314;
	ld.shared.u8 	%rs362, [_ZZN3cub18CUB_300001_SM_10006detail6reduce18DeviceReduceKernelINS2_10policy_hubIN4cuda3std3__45tupleIJblEEEjN6thrust24THRUST_300001_SM_1000_NS8cuda_cub9__find_if7functorIS9_EEE10Policy1000ENSB_12zip_iteratorINS8_IJNSD_26transform_input_iterator_tIbNSC_6detail35transform_pair_of_input_iterators_tIbNSB_6detail15normal_iteratorINSB_10device_ptrIjEEEESQ_NS7_8equal_toIjEEEENS7_10__not_fn_tINS7_10__identityEEEEENSB_17counting_iteratorIlNSB_11use_defaultESZ_SZ_EEEEEEEjSF_S9_SV_EEvT0_PT3_T1_NS0_13GridEvenShareIS16_EET2_T4_E12temp_storage+72];
	ld.shared.u64 	%rd454, [_ZZN3cub18CUB_300001_SM_10006detail6reduce18DeviceReduceKernelINS2_10policy_hubIN4cuda3std3__45tupleIJblEEEjN6thrust24THRUST_300001_SM_1000_NS8cuda_cub9__find_if7functorIS9_EEE10Policy1000ENSB_12zip_iteratorINS8_IJNSD_26transform_input_iterator_tIbNSC_6detail35transform_pair_of_input_iterators_tIbNSB_6detail15normal_iteratorINSB_10device_ptrIjEEEESQ_NS7_8equal_toIjEEEENS7_10__not_fn_tINS7_10__identityEEEEENSB_17counting_iteratorIlNSB_11use_defaultESZ_SZ_EEEEEEEjSF_S9_SV_EEvT0_PT3_T1_NS0_13GridEvenShareIS16_EET2_T4_E12temp_storage+80];
	setp.eq.s16 	%p316, %rs361, 0;
	setp.eq.s16 	%p317, %rs362, 0;
	min.s64 	%rd455, %rd454, %rd453;
	selp.b16 	%rs363, %rs360, 1, %p317;
	selp.b16 	%rs364, %rs362, %rs363, %p316;
	and.b16  	%rs365, %rs364, 255;
	selp.b64 	%rd456, %rd453, %rd455, %p317;
	selp.b64 	%rd457, %rd454, %rd456, %p316;
	ld.shared.u8 	%rs366, [_ZZN3cub18CUB_300001_SM_10006detail6reduce18DeviceReduceKernelINS2_10policy_hubIN4cuda3std3__45tupleIJblEEEjN6thrust24THRUST_300001_SM_1000_NS8cuda_cub9__find_if7functorIS9_EEE10Policy1000ENSB_12zip_iteratorINS8_IJNSD_26transform_input_iterator_tIbNSC_6detail35transform_pair_of_input_iterators_tIbNSB_6detail15normal_iteratorINSB_10device_ptrIjEEEESQ_NS7_8equal_toIjEEEENS7_10__not_fn_tINS7_10__identityEEEEENSB_17counting_iteratorIlNSB_11use_defaultESZ_SZ_EEEEEEEjSF_S9_SV_EEvT0_PT3_T1_NS0_13GridEvenShareIS16_EET2_T4_E12temp_storage+88];
	ld.shared.u64 	%rd458, [_ZZN3cub18CUB_300001_SM_10006detail6reduce18DeviceReduceKernelINS2_10policy_hubIN4cuda3std3__45tupleIJblEEEjN6thrust24THRUST_300001_SM_1000_NS8cuda_cub9__find_if7functorIS9_EEE10Policy1000ENSB_12zip_iteratorINS8_IJNSD_26transform_input_iterator_tIbNSC_6detail35transform_pair_of_input_iterators_tIbNSB_6detail15normal_iteratorINSB_10device_ptrIjEEEESQ_NS7_8equal_toIjEEEENS7_10__not_fn_tINS7_10__identityEEEEENSB_17counting_iteratorIlNSB_11use_defaultESZ_SZ_EEEEEEEjSF_S9_SV_EEvT0_PT3_T1_NS0_13GridEvenShareIS16_EET2_T4_E12temp_storage+96];
	setp.eq.s16 	%p318, %rs365, 0;
	setp.eq.s16 	%p319, %rs366, 0;
	min.s64 	%rd459, %rd458, %rd457;
	selp.b16 	%rs367, %rs364, 1, %p319;
	selp.b16 	%rs368, %rs366, %rs367, %p318;
	and.b16  	%rs369, %rs368, 255;
	selp.b64 	%rd460, %rd457, %rd459, %p319;
	selp.b64 	%rd461, %rd458, %rd460, %p318;
	ld.shared.u8 	%rs370, [_ZZN3cub18CUB_300001_SM_10006detail6reduce18DeviceReduceKernelINS2_10policy_hubIN4cuda3std3__45tupleIJblEEEjN6thrust24THRUST_300001_SM_1000_NS8cuda_cub9__find_if7functorIS9_EEE10Policy1000ENSB_12zip_iteratorINS8_IJNSD_26transform_input_iterator_tIbNSC_6detail35transform_pair_of_input_iterators_tIbNSB_6detail15normal_iteratorINSB_10device_ptrIjEEEESQ_NS7_8equal_toIjEEEENS7_10__not_fn_tINS7_10__identityEEEEENSB_17counting_iteratorIlNSB_11use_defaultESZ_SZ_EEEEEEEjSF_S9_SV_EEvT0_PT3_T1_NS0_13GridEvenShareIS16_EET2_T4_E12temp_storage+104];
	ld.shared.u64 	%rd462, [_ZZN3cub18CUB_300001_SM_10006detail6reduce18DeviceReduceKernelINS2_10policy_hubIN4cuda3std3__45tupleIJblEEEjN6thrust24THRUST_300001_SM_1000_NS8cuda_cub9__find_if7functorIS9_EEE10Policy1000ENSB_12zip_iteratorINS8_IJNSD_26transform_input_iterator_tIbNSC_6detail35transform_pair_of_input_iterators_tIbNSB_6detail15normal_iteratorINSB_10device_ptrIjEEEESQ_NS7_8equal_toIjEEEENS7_10__not_fn_tINS7_10__identityEEEEENSB_17counting_iteratorIlNSB_11use_defaultESZ_SZ_EEEEEEEjSF_S9_SV_EEvT0_PT3_T1_NS0_13GridEvenShareIS16_EET2_T4_E12temp_storage+112];
	setp.eq.s16 	%p320, %rs369, 0;
	setp.eq.s16 	%p321, %rs370, 0;
	min.s64 	%rd463, %rd462, %rd461;
	selp.b16 	%rs371, %rs368, 1, %p321;
	selp.b16 	%rs372, %rs370, %rs371, %p320;
	and.b16  	%rs373, %rs372, 255;
	selp.b64 	%rd464, %rd461, %rd463, %p321;
	selp.b64 	%rd465, %rd462, %rd464, %p320;
	ld.shared.u8 	%rs374, [_ZZN3cub18CUB_300001_SM_10006detail6reduce18DeviceReduceKernelINS2_10policy_hubIN4cuda3std3__45tupleIJblEEEjN6thrust24THRUST_300001_SM_1000_NS8cuda_cub9__find_if7functorIS9_EEE10Policy1000ENSB_12zip_iteratorINS8_IJNSD_26transform_input_iterator_tIbNSC_6detail35transform_pair_of_input_iterators_tIbNSB_6detail15normal_iteratorINSB_10device_ptrIjEEEESQ_NS7_8equal_toIjEEEENS7_10__not_fn_tINS7_10__identityEEEEENSB_17counting_iteratorIlNSB_11use_defaultESZ_SZ_EEEEEEEjSF_S9_SV_EEvT0_PT3_T1_NS0_13GridEvenShareIS16_EET2_T4_E12temp_storage+120];
	ld.shared.u64 	%rd466, [_ZZN3cub18CUB_300001_SM_10006detail6reduce18DeviceReduceKernelINS2_10policy_hubIN4cuda3std3__45tupleIJblEEEjN6thrust24THRUST_300001_SM_1000_NS8cuda_cub9__find_if7functorIS9_EEE10Policy1000ENSB_12zip_iteratorINS8_IJNSD_26transform_input_iterator_tIbNSC_6detail35transform_pair_of_input_iterators_tIbNSB_6detail15normal_iteratorINSB_10device_ptrIjEEEESQ_NS7_8equal_toIjEEEENS7_10__not_fn_tINS7_10__identityEEEEENSB_17counting_iteratorIlNSB_11use_defaultESZ_SZ_EEEEEEEjSF_S9_SV_EEvT0_PT3_T1_NS0_13GridEvenShareIS16_EET2_T4_E12temp_storage+128];
	setp.eq.s16 	%p322, %rs373, 0;
	setp.eq.s16 	%p323, %rs374, 0;
	min.s64 	%rd467, %rd466, %rd465;
	selp.b16 	%rs375, %rs372, 1, %p323;
	selp.b16 	%rs385, %rs374, %rs375, %p322;
	selp.b64 	%rd468, %rd465, %rd467, %p323;
	selp.b64 	%rd482, %rd466, %rd468, %p322;
	bra.uni 	$L__BB10_119;
$L__BB10_41:
	// begin inline asm
	mov.u32 %r332, %laneid;
	// end inline asm
	and.b32  	%r353, %r6, 992;
	add.s32 	%r354, %r353, 32;
	setp.gt.u32 	%p234, %r354, %r5;
	not.b32 	%r355, %r353;
	add.s32 	%r356, %r5, %r355;
	selp.b32 	%r351, %r356, 31, %p234;
	cvt.u32.u16 	%r357, %rs385;
	and.b32  	%r334, %r357, 255;
	mov.b32 	%r350, 1;
	mov.b32 	%r352, -1;
	// begin inline asm
	shfl.sync.down.b32 %r333, %r334, %r350, %r351, %r352;
	// end inline asm
	// begin inline asm
	shfl.sync.down.b32 %r338, %r339, %r350, %r351, %r352;
	// end inline asm
	mov.b64 	{%r344, %r349}, %rd482;
	// begin inline asm
	shfl.sync.down.b32 %r343, %r344, %r350, %r351, %r352;
	// end inline asm
	// begin inline asm
	shfl.sync.down.b32 %r348, %r349, %r350, %r351, %r352;
	// end inline asm
	mov.b64 	%rd39, {%r343, %r348};
	cvt.u16.u32 	%rs31, %r333;
	setp.ge.s32 	%p235, %r332, %r351;
	@%p235 bra 	$L__BB10_45;
	and.b16  	%rs288, %rs385, 255;
	setp.eq.s16 	%p236, %rs288, 0;
	and.b16  	%rs289, %rs31, 255;
	setp.eq.s16 	%p237, %rs289, 0;
	or.pred  	%p238, %p236, %p237;
	@%p238 bra 	$L__BB10_44;
	min.s64 	%rd482, %rd39, %rd482;
	mov.b16 	%rs385, 1;
	bra.uni 	$L__BB10_45;
$L__BB10_44:
	setp.eq.s16 	%p239, %rs288, 0;
	selp.b16 	%rs385, %rs31, %rs385, %p239;
	selp.b64 	%rd482, %rd39, %rd482, %p239;
$L__BB10_45:
	cvt.u32.u16 	%r378, %rs385;
	and.b32  	%r359, %r378, 255;
	mov.b32 	%r375, 2;
	mov.b32 	%r377, -1;
	// begin inline asm
	shfl.sync.down.b32 %r358, %r359, %r375, %r351, %r377;
	// end inline asm
	// begin inline asm
	shfl.sync.down.b32 %r363, %r364, %r375, %r351, %r377;
	// end inline asm
	mov.b64 	{%r369, %r374}, %rd482;
	// begin inline asm
	shfl.sync.down.b32 %r368, %r369, %r375, %r351, %r377;
	// end inline asm
	// begin inline asm
	shfl.sync.down.b32 %r373, %r374, %r375, %r351, %r377;
	// end inline asm
	mov.b64 	%rd43, {%r368, %r373};
	cvt.u16.u32 	%rs34, %r358;
	add.s32 	%r379, %r332, 2;
	setp.gt.s32 	%p240, %r379, %r351;
	@%p240 bra 	$L__BB10_49;
	and.b16  	%rs292, %rs385, 255;
	setp.eq.s16 	%p241, %rs292, 0;
	and.b16  	%rs293, %rs34, 255;
	setp.eq.s16 	%p242, %rs293, 0;
	or.pred  	%p243, %p241, %p242;
	@%p243 bra 	$L__BB10_48;
	min.s64 	%rd482, %rd43, %rd482;
	mov.b16 	%rs385, 1;
	bra.uni 	$L__BB10_49;
$L__BB10_48:
	setp.eq.s16 	%p244, %rs292, 0;
	selp.b16 	%rs385, %rs34, %rs385, %p244;
	selp.b64 	%rd482, %rd43, %rd482, %p244;
$L__BB10_49:
	cvt.u32.u16 	%r400, %rs385;
	and.b32  	%r381, %r400, 255;
	mov.b32 	%r397, 4;
	mov.b32 	%r399, -1;
	// begin inline asm
	shfl.sync.down.b32 %r380, %r381, %r397, %r351, %r399;
	// end inline asm
	// begin inline asm
	shfl.sync.down.b32 %r385, %r386, %r397, %r351, %r399;
	// end inline asm
	mov.b64 	{%r391, %r396}, %rd482;
	// begin inline asm
	shfl.sync.down.b32 %r390, %r391, %r397, %r351, %r399;
	// end inline asm
	// begin inline asm
	shfl.sync.down.b32 %r395, %r396, %r397, %r351, %r399;
	// end inline asm
	mov.b64 	%rd47, {%r390, %r395};
	cvt.u16.u32 	%rs37, %r380;
	add.s32 	%r401, %r332, 4;
	setp.gt.s32 	%p245, %r401, %r351;
	@%p245 bra 	$L__BB10_53;
	and.b16  	%rs296, %rs385, 255;
	setp.eq.s16 	%p246, %rs296, 0;
	and.b16  	%rs297, %rs37, 255;
	setp.eq.s16 	%p247, %rs297, 0;
	or.pred  	%p248, %p246, %p247;
	@%p248 bra 	$L__BB10_52;
	min.s64 	%rd482, %rd47, %rd482;
	mov.b16 	%rs385, 1;
	bra.uni 	$L__BB10_53;
$L__BB10_52:
	setp.eq.s16 	%p249, %rs296, 0;
	selp.b16 	%rs385, %rs37, %rs385, %p249;
	selp.b64 	%rd482, %rd47, %rd482, %p249;
$L__BB10_53:
	cvt.u32.u16 	%r422, %rs385;
	and.b32  	%r403, %r422, 255;
	mov.b32 	%r419, 8;
	mov.b32 	%r421, -1;
	// begin inline asm
	shfl.sync.down.b32 %r402, %r403, %r419, %r351, %r421;
	// end inline asm
	// begin inline asm
	shfl.sync.down.b32 %r407, %r408, %r419, %r351, %r421;
	// end inline asm
	mov.b64 	{%r413, %r418}, %rd482;
	// begin inline asm
	shfl.sync.down.b32 %r412, %r413, %r419, %r351, %r421;
	// end inline asm
	// begin inline asm
	shfl.sync.down.b32 %r417, %r418, %r419, %r351, %r421;
	// end inline asm
	mov.b64 	%rd51, {%r412, %r417};
	cvt.u16.u32 	%rs40, %r402;
	add.s32 	%r423, %r332, 8;
	setp.gt.s32 	%p250, %r423, %r351;
	@%p250 bra 	$L__BB10_57;
	and.b16  	%rs300, %rs385, 255;
	setp.eq.s16 	%p251, %rs300, 0;
	and.b16  	%rs301, %rs40, 255;
	setp.eq.s16 	%p252, %rs301, 0;
	or.pred  	%p253, %p251, %p252;
	@%p253 bra 	$L__BB10_56;
	min.s64 	%rd482, %rd51, %rd482;
	mov.b16 	%rs385, 1;
	bra.uni 	$L__BB10_57;
$L__BB10_56:
	setp.eq.s16 	%p254, %rs300, 0;
	selp.b16 	%rs385, %rs40, %rs385, %p254;
	selp.b64 	%rd482, %rd51, %rd482, %p254;
$L__BB10_57:
	cvt.u32.u16 	%r444, %rs385;
	and.b32  	%r425, %r444, 255;
	mov.b32 	%r441, 16;
	mov.b32 	%r443, -1;
	// begin inline asm
	shfl.sync.down.b32 %r424, %r425, %r441, %r351, %r443;
	// end inline asm
	// begin inline asm
	shfl.sync.down.b32 %r429, %r430, %r441, %r351, %r443;
	// end inline asm
	mov.b64 	{%r435, %r440}, %rd482;
	// begin inline asm
	shfl.sync.down.b32 %r434, %r435, %r441, %r351, %r443;
	// end inline asm
	// begin inline asm
	shfl.sync.down.b32 %r439, %r440, %r441, %r351, %r443;
	// end inline asm
	mov.b64 	%rd55, {%r434, %r439};
	cvt.u16.u32 	%rs43, %r424;
	add.s32 	%r445, %r332, 16;
	setp.gt.s32 	%p255, %r445, %r351;
	@%p255 bra 	$L__BB10_61;
	and.b16  	%rs304, %rs385, 255;
	setp.eq.s16 	%p256, %rs304, 0;
	and.b16  	%rs305, %rs43, 255;
	setp.eq.s16 	%p257, %rs305, 0;
	or.pred  	%p258, %p256, %p257;
	@%p258 bra 	$L__BB10_60;
	min.s64 	%rd482, %rd55, %rd482;
	mov.b16 	%rs385, 1;
	bra.uni 	$L__BB10_61;
$L__BB10_60:
	setp.eq.s16 	%p259, %rs304, 0;
	selp.b16 	%rs385, %rs43, %rs385, %p259;
	selp.b64 	%rd482, %rd55, %rd482, %p259;
$L__BB10_61:
	setp.ne.s32 	%p260, %r332, 0;
	@%p260 bra 	$L__BB10_63;
	shr.u32 	%r446, %r6, 1;
	and.b32  	%r447, %r446, 496;
	mov.u32 	%r448, _ZZN3cub18CUB_300001_SM_10006detail6reduce18DeviceReduceKernelINS2_10policy_hubIN4cuda3std3__45tupleIJblEEEjN6thrust24THRUST_300001_SM_1000_NS8cuda_cub9__find_if7functorIS9_EEE10Policy1000ENSB_12zip_iteratorINS8_IJNSD_26transform_input_iterator_tIbNSC_6detail35transform_pair_of_input_iterators_tIbNSB_6detail15normal_iteratorINSB_10device_ptrIjEEEESQ_NS7_8equal_toIjEEEENS7_10__not_fn_tINS7_10__identityEEEEENSB_17counting_iteratorIlNSB_11use_defaultESZ_SZ_EEEEEEEjSF_S9_SV_EEvT0_PT3_T1_NS0_13GridEvenShareIS16_EET2_T4_E12temp_storage;
	add.s32 	%r449, %r448, %r447;
	st.shared.u8 	[%r449+8], %rs385;
	st.shared.u64 	[%r449+16], %rd482;
$L__BB10_63:
	bar.sync 	0;
	setp.ne.s32 	%p261, %r6, 0;
	@%p261 bra 	$L__BB10_119;
	setp.lt.u32 	%p262, %r5, 33;
	@%p262 bra 	$L__BB10_66;
	ld.shared.u8 	%rs308, [_ZZN3cub18CUB_300001_SM_10006detail6reduce18DeviceReduceKernelINS2_10policy_hubIN4cuda3std3__45tupleIJblEEEjN6thrust24THRUST_300001_SM_1000_NS8cuda_cub9__find_if7functorIS9_EEE10Policy1000ENSB_12zip_iteratorINS8_IJNSD_26transform_input_iterator_tIbNSC_6detail35transform_pair_of_input_iterators_tIbNSB_6detail15normal_iteratorINSB_10device_ptrIjEEEESQ_NS7_8equal_toIjEEEENS7_10__not_fn_tINS7_10__identityEEEEENSB_17counting_iteratorIlNSB_11use_defaultESZ_SZ_EEEEEEEjSF_S9_SV_EEvT0_PT3_T1_NS0_13GridEvenShareIS16_EET2_T4_E12temp_storage+24];
	ld.shared.u64 	%rd421, [_ZZN3cub18CUB_300001_SM_10006detail6reduce18DeviceReduceKernelINS2_10policy_hubIN4cuda3std3__45tupleIJblEEEjN6thrust24THRUST_300001_SM_1000_NS8cuda_cub9__find_if7functorIS9_EEE10Policy1000ENSB_12zip_iteratorINS8_IJNSD_26transform_input_iterator_tIbNSC_6detail35transform_pair_of_input_iterators_tIbNSB_6detail15normal_iteratorINSB_10device_ptrIjEEEESQ_NS7_8equal_toIjEEEENS7_10__not_fn_tINS7_10__identityEEEEENSB_17counting_iteratorIlNSB_11use_defaultESZ_SZ_EEEEEEEjSF_S9_SV_EEvT0_PT3_T1_NS0_13GridEvenShareIS16_EET2_T4_E12temp_storage+32];
	and.b16  	%rs309, %rs385, 255;
	setp.eq.s16 	%p263, %rs309, 0;
	setp.eq.s16 	%p264, %rs308, 0;
	min.s64 	%rd422, %rd421, %rd482;
	selp.b16 	%rs310, %rs385, 1, %p264;
	selp.b16 	%rs385, %rs308, %rs310, %p263;
	selp.b64 	%rd423, %rd482, %rd422, %p264;
	selp.b64 	%rd482, %rd421, %rd423, %p263;
$L__BB10_66:
	setp.lt.u32 	%p265, %r5, 65;
	@%p265 bra 	$L__BB10_68;
	ld.shared.u8 	%rs311, [_ZZN3cub18CUB_300001_SM_10006detail6reduce18DeviceReduceKernelINS2_10policy_hubIN4cuda3std3__45tupleIJblEEEjN6thrust24THRUST_300001_SM_1000_NS8cuda_cub9__find_if7functorIS9_EEE10Policy1000ENSB_12zip_iteratorINS8_IJNSD_26transform_input_iterator_tIbNSC_6detail35transform_pair_of_input_iterators_tIbNSB_6detail15normal_iteratorINSB_10device_ptrIjEEEESQ_NS7_8equal_toIjEEEENS7_10__not_fn_tINS7_10__identityEEEEENSB_17counting_iteratorIlNSB_11use_defaultESZ_SZ_EEEEEEEjSF_S9_SV_EEvT0_PT3_T1_NS0_13GridEvenShareIS16_EET2_T4_E12temp_storage+40];
	ld.shared.u64 	%rd424, [_ZZN3cub18CUB_300001_SM_10006detail6reduce18DeviceReduceKernelINS2_10policy_hubIN4cuda3std3__45tupleIJblEEEjN6thrust24THRUST_300001_SM_1000_NS8cuda_cub9__find_if7functorIS9_EEE10Policy1000ENSB_12zip_iteratorINS8_IJNSD_26transform_input_iterator_tIbNSC_6detail35transform_pair_of_input_iterators_tIbNSB_6detail15normal_iteratorINSB_10device_ptrIjEEEESQ_NS7_8equal_toIjEEEENS7_10__not_fn_tINS7_10__identityEEEEENSB_17counting_iteratorIlNSB_11use_defaultESZ_SZ_EEEEEEEjSF_S9_SV_EEvT0_PT3_T1_NS0_13GridEvenShareIS16_EET2_T4_E12temp_storage+48];
	and.b16  	%rs312, %rs385, 255;
	setp.eq.s16 	%p266, %rs312, 0;
	setp.eq.s16 	%p267, %rs311, 0;
	min.s64 	%rd425, %rd424, %rd482;
	selp.b16 	%rs313, %rs385, 1, %p267;
	selp.b16 	%rs385, %rs311, %rs313, %p266;
	selp.b64 	%rd426, %rd482, %rd425, %p267;
	selp.b64 	%rd482, %rd424, %rd426, %p266;
$L__BB10_68:
	setp.lt.u32 	%p268, %r5, 97;
	@%p268 bra 	$L__BB10_70;
	ld.shared.u8 	%rs314, [_ZZN3cub18CUB_300001_SM_10006detail6reduce18DeviceReduceKernelINS2_10policy_hubIN4cuda3std3__45tupleIJblEEEjN6thrust24THRUST_300001_SM_1000_NS8cuda_cub9__find_if7functorIS9_EEE10Policy1000ENSB_12zip_iteratorINS8_IJNSD_26transform_input_iterator_tIbNSC_6detail35transform_pair_of_input_iterators_tIbNSB_6detail15normal_iteratorINSB_10device_ptrIjEEEESQ_NS7_8equal_toIjEEEENS7_10__not_fn_tINS7_10__identityEEEEENSB_17counting_iteratorIlNSB_11use_defaultESZ_SZ_EEEEEEEjSF_S9_SV_EEvT0_PT3_T1_NS0_13GridEvenShareIS16_EET2_T4_E12temp_storage+56];
	ld.shared.u64 	%rd427, [_ZZN3cub18CUB_300001_SM_10006detail6reduce18DeviceReduceKernelINS2_10policy_hubIN4cuda3std3__45tupleIJblEEEjN6thrust24THRUST_300001_SM_1000_NS8cuda_cub9__find_if7functorIS9_EEE10Policy1000ENSB_12zip_iteratorINS8_IJNSD_26transform_input_iterator_tIbNSC_6detail35transform_pair_of_input_iterators_tIbNSB_6detail15normal_iteratorINSB_10device_ptrIjEEEESQ_NS7_8equal_toIjEEEENS7_10__not_fn_tINS7_10__identityEEEEENSB_17counting_iteratorIlNSB_11use_defaultESZ_SZ_EEEEEEEjSF_S9_SV_EEvT0_PT3_T1_NS0_13GridEvenShareIS16_EET2_T4_E12temp_storage+64];
	and.b16  	%rs315, %rs385, 255;
	setp.eq.s16 	%p269, %rs315, 0;
	setp.eq.s16 	%p270, %rs314, 0;
	min.s64 	%rd428, %rd427, %rd482;
	selp.b16 	%rs316, %rs385, 1, %p270;
	selp.b16 	%rs385, %rs314, %rs316, %p269;
	selp.b64 	%rd429, %rd482, %rd428, %p270;
	selp.b64 	%rd482, %rd427, %rd429, %p269;
$L__BB10_70:
	setp.lt.u32 	%p271, %r5, 129;
	@%p271 bra 	$L__BB10_72;
	ld.shared.u8 	%rs317, [_ZZN3cub18CUB_300001_SM_10006detail6reduce18DeviceReduceKernelINS2_10policy_hubIN4cuda3std3__45tupleIJblEEEjN6thrust24THRUST_300001_SM_1000_NS8cuda_cub9__find_if7functorIS9_EEE10Policy1000ENSB_12zip_iteratorINS8_IJNSD_26transform_input_iterator_tIbNSC_6detail35transform_pair_of_input_iterators_tIbNSB_6detail15normal_iteratorINSB_10device_ptrIjEEEESQ_NS7_8equal_toIjEEEENS7_10__not_fn_tINS7_10__identityEEEEENSB_17counting_iteratorIlNSB_11use_defaultESZ_SZ_EEEEEEEjSF_S9_SV_EEvT0_PT3_T1_NS0_13GridEvenShareIS16_EET2_T4_E12temp_storage+72];
	ld.shared.u64 	%rd430, [_ZZN3cub18CUB_300001_SM_10006detail6reduce18DeviceReduceKernelINS2_10policy_hubIN4cuda3std3__45tupleIJblEEEjN6thrust24THRUST_300001_SM_1000_NS8cuda_cub9__find_if7functorIS9_EEE10Policy1000ENSB_12zip_iteratorINS8_IJNSD_26transform_input_iterator_tIbNSC_6detail35transform_pair_of_input_iterators_tIbNSB_6detail15normal_iteratorINSB_10device_ptrIjEEEESQ_NS7_8equal_toIjEEEENS7_10__not_fn_tINS7_10__identityEEEEENSB_17counting_iteratorIlNSB_11use_defaultESZ_SZ_EEEEEEEjSF_S9_SV_EEvT0_PT3_T1_NS0_13GridEvenShareIS16_EET2_T4_E12temp_storage+80];
	and.b16  	%rs318, %rs385, 255;
	setp.eq.s16 	%p272, %rs318, 0;
	setp.eq.s16 	%p273, %rs317, 0;
	min.s64 	%rd431, %rd430, %rd482;
	selp.b16 	%rs319, %rs385, 1, %p273;
	selp.b16 	%rs385, %rs317, %rs319, %p272;
	selp.b64 	%rd432, %rd482, %rd431, %p273;
	selp.b64 	%rd482, %rd430, %rd432, %p272;
$L__BB10_72:
	setp.lt.u32 	%p274, %r5, 161;
	@%p274 bra 	$L__BB10_74;
	ld.shared.u8 	%rs320, [_ZZN3cub18CUB_300001_SM_10006detail6reduce18DeviceReduceKernelINS2_10policy_hubIN4cuda3std3__45tupleIJblEEEjN6thrust24THRUST_300001_SM_1000_NS8cuda_cub9__find_if7functorIS9_EEE10Policy1000ENSB_12zip_iteratorINS8_IJNSD_26transform_input_iterator_tIbNSC_6detail35transform_pair_of_input_iterators_tIbNSB_6detail15normal_iteratorINSB_10device_ptrIjEEEESQ_NS7_8equal_toIjEEEENS7_10__not_fn_tINS7_10__identityEEEEENSB_17counting_iteratorIlNSB_11use_defaultESZ_SZ_EEEEEEEjSF_S9_SV_EEvT0_PT3_T1_NS0_13GridEvenShareIS16_EET2_T4_E12temp_storage+88];
	ld.shared.u64 	%rd433, [_ZZN3cub18CUB_300001_SM_10006detail6reduce18DeviceReduceKernelINS2_10policy_hubIN4cuda3std3__45tupleIJblEEEjN6thrust24THRUST_300001_SM_1000_NS8cuda_cub9__find_if7functorIS9_EEE10Policy1000ENSB_12zip_iteratorINS8_IJNSD_26transform_input_iterator_tIbNSC_6detail35transform_pair_of_input_iterators_tIbNSB_6detail15normal_iteratorINSB_10device_ptrIjEEEESQ_NS7_8equal_toIjEEEENS7_10__not_fn_tINS7_10__identityEEEEENSB_17counting_iteratorIlNSB_11use_defaultESZ_SZ_EEEEEEEjSF_S9_SV_EEvT0_PT3_T1_NS0_13GridEvenShareIS16_EET2_T4_E12temp_storage+96];
	and.b16  	%rs321, %rs385, 255;
	setp.eq.s16 	%p275, %rs321, 0;
	setp.eq.s16 	%p276, %rs320, 0;
	min.s64 	%rd434, %rd433, %rd482;
	selp.b16 	%rs322, %rs385, 1, %p276;
	selp.b16 	%rs385, %rs320, %rs322, %p275;
	selp.b64 	%rd435, %rd482, %rd434, %p276;
	selp.b64 	%rd482, %rd433, %rd435, %p275;
$L__BB10_74:
	setp.lt.u32 	%p277, %r5, 193;
	@%p277 bra 	$L__BB10_76;
	ld.shared.u8 	%rs323, [_ZZN3cub18CUB_300001_SM_10006detail6reduce18DeviceReduceKernelINS2_10policy_hubIN4cuda3std3__45tupleIJblEEEjN6thrust24THRUST_300001_SM_1000_NS8cuda_cub9__find_if7functorIS9_EEE10Policy1000ENSB_12zip_iteratorINS8_IJNSD_26transform_input_iterator_tIbNSC_6detail35transform_pair_of_input_iterators_tIbNSB_6detail15normal_iteratorINSB_10device_ptrIjEEEESQ_NS7_8equal_toIjEEEENS7_10__not_fn_tINS7_10__identityEEEEENSB_17counting_iteratorIlNSB_11use_defaultESZ_SZ_EEEEEEEjSF_S9_SV_EEvT0_PT3_T1_NS0_13GridEvenShareIS16_EET2_T4_E12temp_storage+104];
	ld.shared.u64 	%rd436, [_ZZN3cub18CUB_300001_SM_10006detail6reduce18DeviceReduceKernelINS2_10policy_hubIN4cuda3std3__45tupleIJblEEEjN6thrust24THRUST_300001_SM_1000_NS8cuda_cub9__find_if7functorIS9_EEE10Policy1000ENSB_12zip_iteratorINS8_IJNSD_26transform_input_iterator_tIbNSC_6detail35transform_pair_of_input_iterators_tIbNSB_6detail15normal_iteratorINSB_10device_ptrIjEEEESQ_NS7_8equal_toIjEEEENS7_10__not_fn_tINS7_10__identityEEEEENSB_17counting_iteratorIlNSB_11use_defaultESZ_SZ_EEEEEEEjSF_S9_SV_EEvT0_PT3_T1_NS0_13GridEvenShareIS16_EET2_T4_E12temp_storage+112];
	and.b16  	%rs324, %rs385, 255;
	setp.eq.s16 	%p278, %rs324, 0;
	setp.eq.s16 	%p279, %rs323, 0;
	min.s64 	%rd437, %rd436, %rd482;
	selp.b16 	%rs325, %rs385, 1, %p279;
	selp.b16 	%rs385, %rs323, %rs325, %p278;
	selp.b64 	%rd438, %rd482, %rd437, %p279;
	selp.b64 	%rd482, %rd436, %rd438, %p278;
$L__BB10_76:
	setp.lt.u32 	%p280, %r5, 225;
	@%p280 bra 	$L__BB10_119;
	ld.shared.u8 	%rs326, [_ZZN3cub18CUB_300001_SM_10006detail6reduce18DeviceReduceKernelINS2_10policy_hubIN4cuda3std3__45tupleIJblEEEjN6thrust24THRUST_300001_SM_1000_NS8cuda_cub9__find_if7functorIS9_EEE10Policy1000ENSB_12zip_iteratorINS8_IJNSD_26transform_input_iterator_tIbNSC_6detail35transform_pair_of_input_iterators_tIbNSB_6detail15normal_iteratorINSB_10device_ptrIjEEEESQ_NS7_8equal_toIjEEEENS7_10__not_fn_tINS7_10__identityEEEEENSB_17counting_iteratorIlNSB_11use_defaultESZ_SZ_EEEEEEEjSF_S9_SV_EEvT0_PT3_T1_NS0_13GridEvenShareIS16_EET2_T4_E12temp_storage+120];
	ld.shared.u64 	%rd439, [_ZZN3cub18CUB_300001_SM_10006detail6reduce18DeviceReduceKernelINS2_10policy_hubIN4cuda3std3__45tupleIJblEEEjN6thrust24THRUST_300001_SM_1000_NS8cuda_cub9__find_if7functorIS9_EEE10Policy1000ENSB_12zip_iteratorINS8_IJNSD_26transform_input_iterator_tIbNSC_6detail35transform_pair_of_input_iterators_tIbNSB_6detail15normal_iteratorINSB_10device_ptrIjEEEESQ_NS7_8equal_toIjEEEENS7_10__not_fn_tINS7_10__identityEEEEENSB_17counting_iteratorIlNSB_11use_defaultESZ_SZ_EEEEEEEjSF_S9_SV_EEvT0_PT3_T1_NS0_13GridEvenShareIS16_EET2_T4_E12temp_storage+128];
	and.b16  	%rs327, %rs385, 255;
	setp.eq.s16 	%p281, %rs327, 0;
	setp.eq.s16 	%p282, %rs326, 0;
	min.s64 	%rd440, %rd439, %rd482;
	selp.b16 	%rs328, %rs385, 1, %p282;
	selp.b16 	%rs385, %rs326, %rs328, %p281;
	selp.b64 	%rd441, %rd482, %rd440, %p282;
	selp.b64 	%rd482, %rd439, %rd441, %p281;
	bra.uni 	$L__BB10_119;
$L__BB10_78:
	mov.u32 	%r30, %tid.x;
	cvt.u64.u32 	%rd114, %r4;
	add.s64 	%rd115, %rd112, %rd114;
	cvt.u64.u32 	%rd116, %r30;
	add.s64 	%rd117, %rd116, %rd114;
	shl.b64 	%rd118, %rd117, 2;
	add.s64 	%rd119, %rd1, %rd118;
	add.s64 	%rd120, %rd2, %rd118;
	ld.global.u32 	%r81, [%rd119];
	ld.global.u32 	%r82, [%rd120];
	setp.ne.s32 	%p2, %r81, %r82;
	add.s32 	%r83, %r30, 256;
	cvt.u64.u32 	%rd121, %r83;
	ld.global.u32 	%r84, [%rd119+1024];
	ld.global.u32 	%r86, [%rd120+1024];
	setp.ne.s32 	%p3, %r84, %r86;
	add.s32 	%r88, %r30, 512;
	cvt.u64.u32 	%rd122, %r88;
	add.s64 	%rd123, %rd115, %rd122;
	ld.global.u32 	%r89, [%rd119+2048];
	ld.global.u32 	%r90, [%rd120+2048];
	setp.ne.s32 	%p4, %r89, %r90;
	add.s64 	%rd124, %rd123, 256;
	ld.global.u32 	%r91, [%rd119+3072];
	ld.global.u32 	%r92, [%rd120+3072];
	setp.ne.s32 	%p6, %r91, %r92;
	or.pred  	%p8, %p2, %p3;
	selp.b64 	%rd125, %rd116, %rd121, %p2;
	add.s64 	%rd126, %rd115, %rd125;
	min.s64 	%rd127, %rd123, %rd126;
	selp.b64 	%rd128, %rd127, %rd126, %p4;
	or.pred  	%p9, %p8, %p4;
	selp.b64 	%rd129, %rd128, %rd123, %p8;
	min.s64 	%rd130, %rd124, %rd129;
	selp.b64 	%rd131, %rd130, %rd129, %p6;
	or.pred  	%p10, %p9, %p6;
	selp.u16 	%rs385, 1, 0, %p10;
	selp.b64 	%rd482, %rd131, %rd124, %p9;
	shl.b32 	%r31, %r2, 10;
	setp.lt.u32 	%p11, %r5, %r31;
	@%p11 bra 	$L__BB10_95;
	add.s32 	%r94, %r30, %r31;
	add.s32 	%r95, %r94, %r4;
	add.s32 	%r569, %r95, 1024;
	not.b32 	%r96, %r30;
	add.s32 	%r97, %r96, %r1;
	sub.s32 	%r98, %r97, %r31;
	sub.s32 	%r568, %r98, %r4;
	mov.b32 	%r570, 0;
	mov.u32 	%r571, %r4;
$L__BB10_80:
	shl.b32 	%r38, %r2, 10;
	add.s32 	%r571, %r571, %r38;
	add.s32 	%r99, %r1, -1024;
	setp.gt.u32 	%p12, %r571, %r99;
	@%p12 bra 	$L__BB10_82;
	add.s32 	%r100, %r30, %r571;
	cvt.u64.u32 	%rd132, %r100;
	mul.wide.u32 	%rd133, %r100, 4;
	add.s64 	%rd134, %rd1, %rd133;
	add.s64 	%rd135, %rd2, %rd133;
	add.s64 	%rd136, %rd112, %rd132;
	ld.global.u32 	%r101, [%rd134];
	ld.global.u32 	%r102, [%rd135];
	setp.ne.s32 	%p13, %r101, %r102;
	add.s64 	%rd137, %rd136, 256;
	ld.global.u32 	%r103, [%rd134+1024];
	ld.global.u32 	%r104, [%rd135+1024];
	setp.ne.s32 	%p14, %r103, %r104;
	selp.u16 	%rs107, 1, 0, %p14;
	add.s64 	%rd138, %rd136, 512;
	ld.global.u32 	%r105, [%rd134+2048];
	ld.global.u32 	%r106, [%rd135+2048];
	setp.ne.s32 	%p15, %r105, %r106;
	selp.u16 	%rs108, 1, 0, %p15;
	add.s64 	%rd139, %rd136, 768;
	ld.global.u32 	%r107, [%rd134+3072];
	ld.global.u32 	%r108, [%rd135+3072];
	setp.ne.s32 	%p16, %r107, %r108;
	selp.u16 	%rs109, 1, 0, %p16;
	and.b16  	%rs110, %rs385, 255;
	setp.eq.s16 	%p17, %rs110, 0;
	selp.u16 	%rs111, 1, 0, %p13;
	min.s64 	%rd140, %rd136, %rd482;
	selp.b16 	%rs112, 1, %rs385, %p13;
	selp.b64 	%rd141, %rd140, %rd482, %p13;
	selp.b16 	%rs113, %rs111, %rs112, %p17;
	and.b16  	%rs114, %rs113, 255;
	selp.b64 	%rd142, %rd136, %rd141, %p17;
	setp.eq.s16 	%p18, %rs114, 0;
	min.s64 	%rd143, %rd137, %rd142;
	selp.b16 	%rs115, 1, %rs113, %p14;
	selp.b64 	%rd144, %rd143, %rd142, %p14;
	selp.b16 	%rs116, %rs107, %rs115, %p18;
	and.b16  	%rs117, %rs116, 255;
	selp.b64 	%rd145, %rd137, %rd144, %p18;
	setp.eq.s16 	%p19, %rs117, 0;
	min.s64 	%rd146, %rd138, %rd145;
	selp.b16 	%rs118, 1, %rs116, %p15;
	selp.b64 	%rd147, %rd146, %rd145, %p15;
	selp.b16 	%rs119, %rs108, %rs118, %p19;
	and.b16  	%rs120, %rs119, 255;
	selp.b64 	%rd148, %rd138, %rd147, %p19;
	setp.eq.s16 	%p20, %rs120, 0;
	min.s64 	%rd149, %rd139, %rd148;
	selp.b16 	%rs121, 1, %rs119, %p16;
	selp.b64 	%rd150, %rd149, %rd148, %p16;
	selp.b16 	%rs385, %rs109, %rs121, %p20;
	selp.b64 	%rd482, %rd139, %rd150, %p20;
	sub.s32 	%r109, %r1, %r571;
	shl.b32 	%r110, %r2, 10;
	setp.lt.u32 	%p21, %r109, %r110;
	add.s32 	%r570, %r570, 1;
	add.s32 	%r569, %r569, %r110;
	sub.s32 	%r568, %r568, %r110;
	@%p21 bra 	$L__BB10_95;
	bra.uni 	$L__BB10_80;
$L__BB10_82:
	setp.le.u32 	%p22, %r1, %r571;
	sub.s32 	%r111, %r1, %r571;
	setp.ge.s32 	%p23, %r30, %r111;
	or.pred  	%p24, %p22, %p23;
	@%p24 bra 	$L__BB10_95;
	not.b32 	%r113, %r30;
	add.s32 	%r43, %r1, %r113;
	add.s32 	%r114, %r38, %r4;
	sub.s32 	%r115, %r43, %r114;
	mul.lo.s32 	%r116, %r2, %r570;
	shl.b32 	%r117, %r116, 10;
	sub.s32 	%r118, %r115, %r117;
	shr.u32 	%r119, %r118, 8;
	add.s32 	%r44, %r119, 1;
	and.b32  	%r45, %r44, 7;
	setp.lt.u32 	%p25, %r118, 1792;
	mov.u32 	%r576, %r30;
	@%p25 bra 	$L__BB10_87;
	or.b32  	%r574, %r30, 1024;
	shr.u32 	%r120, %r568, 8;
	add.s32 	%r121, %r120, 1;
	and.b32  	%r122, %r121, 33554424;
	neg.s32 	%r572, %r122;
$L__BB10_85:
	.pragma "nounroll";
	add.s32 	%r123, %r569, -1024;
	cvt.u64.u32 	%rd152, %r123;
	mul.wide.u32 	%rd153, %r123, 4;
	add.s64 	%rd154, %rd1, %rd153;
	add.s64 	%rd155, %rd2, %rd153;
	add.s64 	%rd156, %rd112, %rd152;
	ld.global.u32 	%r124, [%rd154];
	ld.global.u32 	%r125, [%rd155];
	setp.ne.s32 	%p26, %r124, %r125;
	selp.u16 	%rs123, 1, 0, %p26;
	and.b16  	%rs124, %rs385, 255;
	setp.ne.s16 	%p28, %rs124, 0;
	and.pred  	%p29, %p28, %p26;
	min.s64 	%rd157, %rd156, %rd482;
	setp.eq.s16 	%p30, %rs124, 0;
	selp.b16 	%rs125, %rs123, %rs385, %p30;
	selp.b64 	%rd158, %rd156, %rd482, %p30;
	selp.b16 	%rs126, 1, %rs125, %p29;
	and.b16  	%rs127, %rs126, 255;
	selp.b64 	%rd159, %rd157, %rd158, %p29;
	add.s32 	%r126, %r569, -768;
	cvt.u64.u32 	%rd160, %r126;
	mul.wide.u32 	%rd161, %r126, 4;
	add.s64 	%rd162, %rd1, %rd161;
	add.s64 	%rd163, %rd2, %rd161;
	add.s64 	%rd164, %rd112, %rd160;
	ld.global.u32 	%r127, [%rd162];
	ld.global.u32 	%r128, [%rd163];
	setp.ne.s32 	%p31, %r127, %r128;
	selp.u16 	%rs128, 1, 0, %p31;
	setp.ne.s16 	%p33, %rs127, 0;
	and.pred  	%p34, %p33, %p31;
	min.s64 	%rd165, %rd164, %rd159;
	setp.eq.s16 	%p35, %rs127, 0;
	selp.b16 	%rs129, %rs128, %rs126, %p35;
	selp.b64 	%rd166, %rd164, %rd159, %p35;
	selp.b16 	%rs130, 1, %rs129, %p34;
	and.b16  	%rs131, %rs130, 255;
	selp.b64 	%rd167, %rd165, %rd166, %p34;
	add.s32 	%r129, %r569, -512;
	cvt.u64.u32 	%rd168, %r129;
	mul.wide.u32 	%rd169, %r129, 4;
	add.s64 	%rd170, %rd1, %rd169;
	add.s64 	%rd171, %rd2, %rd169;
	add.s64 	%rd172, %rd112, %rd168;
	ld.global.u32 	%r130, [%rd170];
	ld.global.u32 	%r131, [%rd171];
	setp.ne.s32 	%p36, %r130, %r131;
	selp.u16 	%rs132, 1, 0, %p36;
	setp.ne.s16 	%p38, %rs131, 0;
	and.pred  	%p39, %p38, %p36;
	min.s64 	%rd173, %rd172, %rd167;
	setp.eq.s16 	%p40, %rs131, 0;
	selp.b16 	%rs133, %rs132, %rs130, %p40;
	selp.b64 	%rd174, %rd172, %rd167, %p40;
	selp.b16 	%rs134, 1, %rs133, %p39;
	and.b16  	%rs135, %rs134, 255;
	selp.b64 	%rd175, %rd173, %rd174, %p39;
	add.s32 	%r132, %r569, 768;
	add.s32 	%r133, %r569, -256;
	cvt.u64.u32 	%rd176, %r133;
	mul.wide.u32 	%rd177, %r133, 4;
	add.s64 	%rd178, %rd1, %rd177;
	add.s64 	%rd179, %rd2, %rd177;
	add.s64 	%rd180, %rd112, %rd176;
	ld.global.u32 	%r134, [%rd178];
	ld.global.u32 	%r135, [%rd179];
	setp.ne.s32 	%p41, %r134, %r135;
	selp.u16 	%rs136, 1, 0, %p41;
	setp.ne.s16 	%p43, %rs135, 0;
	and.pred  	%p44, %p43, %p41;
	min.s64 	%rd181, %rd180, %rd175;
	setp.eq.s16 	%p45, %rs135, 0;
	selp.b16 	%rs137, %rs136, %rs134, %p45;
	selp.b64 	%rd182, %rd180, %rd175, %p45;
	selp.b16 	%rs138, 1, %rs137, %p44;
	and.b16  	%rs139, %rs138, 255;
	selp.b64 	%rd183, %rd181, %rd182, %p44;
	cvt.u64.u32 	%rd184, %r569;
	mul.wide.u32 	%rd185, %r569, 4;
	add.s64 	%rd186, %rd1, %rd185;
	add.s64 	%rd187, %rd2, %rd185;
	add.s64 	%rd188, %rd112, %rd184;
	ld.global.u32 	%r136, [%rd186];
	ld.global.u32 	%r137, [%rd187];
	setp.ne.s32 	%p46, %r136, %r137;
	selp.u16 	%rs140, 1, 0, %p46;
	setp.ne.s16 	%p48, %rs139, 0;
	and.pred  	%p49, %p48, %p46;
	min.s64 	%rd189, %rd188, %rd183;
	setp.eq.s16 	%p50, %rs139, 0;
	selp.b16 	%rs141, %rs140, %rs138, %p50;
	selp.b64 	%rd190, %rd188, %rd183, %p50;
	selp.b16 	%rs142, 1, %rs141, %p49;
	and.b16  	%rs143, %rs142, 255;
	selp.b64 	%rd191, %rd189, %rd190, %p49;
	add.s32 	%r138, %r569, 256;
	cvt.u64.u32 	%rd192, %r138;
	mul.wide.u32 	%rd193, %r138, 4;
	add.s64 	%rd194, %rd1, %rd193;
	add.s64 	%rd195, %rd2, %rd193;
	add.s64 	%rd196, %rd112, %rd192;
	ld.global.u32 	%r139, [%rd194];
	ld.global.u32 	%r140, [%rd195];
	setp.ne.s32 	%p51, %r139, %r140;
	selp.u16 	%rs144, 1, 0, %p51;
	setp.ne.s16 	%p53, %rs143, 0;
	and.pred  	%p54, %p53, %p51;
	min.s64 	%rd197, %rd196, %rd191;
	setp.eq.s16 	%p55, %rs143, 0;
	selp.b16 	%rs145, %rs144, %rs142, %p55;
	selp.b64 	%rd198, %rd196, %rd191, %p55;
	selp.b16 	%rs146, 1, %rs145, %p54;
	and.b16  	%rs147, %rs146, 255;
	selp.b64 	%rd199, %rd197, %rd198, %p54;
	add.s32 	%r141, %r569, 512;
	cvt.u64.u32 	%rd200, %r141;
	mul.wide.u32 	%rd201, %r141, 4;
	add.s64 	%rd202, %rd1, %rd201;
	add.s64 	%rd203, %rd2, %rd201;
	add.s64 	%rd204, %rd112, %rd200;
	ld.global.u32 	%r142, [%rd202];
	ld.global.u32 	%r143, [%rd203];
	setp.ne.s32 	%p56, %r142, %r143;
	selp.u16 	%rs148, 1, 0, %p56;
	setp.ne.s16 	%p58, %rs147, 0;
	and.pred  	%p59, %p58, %p56;
	min.s64 	%rd205, %rd204, %rd199;
	setp.eq.s16 	%p60, %rs147, 0;
	selp.b16 	%rs149, %rs148, %rs146, %p60;
	selp.b64 	%rd206, %rd204, %rd199, %p60;
	selp.b16 	%rs150, 1, %rs149, %p59;
	and.b16  	%rs151, %rs150, 255;
	selp.b64 	%rd207, %rd205, %rd206, %p59;
	cvt.u64.u32 	%rd208, %r132;
	mul.wide.u32 	%rd209, %r132, 4;
	add.s64 	%rd210, %rd1, %rd209;
	add.s64 	%rd211, %rd2, %rd209;
	add.s64 	%rd212, %rd112, %rd208;
	ld.global.u32 	%r144, [%rd210];
	ld.global.u32 	%r145, [%rd211];
	setp.ne.s32 	%p61, %r144, %r145;
	selp.u16 	%rs152, 1, 0, %p61;
	setp.ne.s16 	%p63, %rs151, 0;
	and.pred  	%p64, %p63, %p61;
	min.s64 	%rd213, %rd212, %rd207;
	setp.eq.s16 	%p65, %rs151, 0;
	selp.b16 	%rs153, %rs152, %rs150, %p65;
	selp.b64 	%rd214, %rd212, %rd207, %p65;
	selp.b16 	%rs385, 1, %rs153, %p64;
	selp.b64 	%rd482, %rd213, %rd214, %p64;
	add.s32 	%r574, %r574, 2048;
	add.s32 	%r569, %r569, 2048;
	add.s32 	%r572, %r572, 8;
	setp.ne.s32 	%p66, %r572, 0;
	@%p66 bra 	$L__BB10_85;
	add.s32 	%r576, %r574, -1024;
$L__BB10_87:
	setp.eq.s32 	%p67, %r45, 0;
	@%p67 bra 	$L__BB10_95;
	setp.lt.u32 	%p68, %r45, 4;
	@%p68 bra 	$L__BB10_90;
	add.s32 	%r146, %r576, %r571;
	cvt.u64.u32 	%rd216, %r146;
	mul.wide.u32 	%rd217, %r146, 4;
	add.s64 	%rd218, %rd1, %rd217;
	add.s64 	%rd219, %rd2, %rd217;
	add.s64 	%rd220, %rd112, %rd216;
	ld.global.u32 	%r147, [%rd218];
	ld.global.u32 	%r148, [%rd219];
	setp.ne.s32 	%p69, %r147, %r148;
	selp.u16 	%rs155, 1, 0, %p69;
	and.b16  	%rs156, %rs385, 255;
	setp.ne.s16 	%p71, %rs156, 0;
	and.pred  	%p72, %p71, %p69;
	min.s64 	%rd221, %rd220, %rd482;
	setp.eq.s16 	%p73, %rs156, 0;
	selp.b16 	%rs157, %rs155, %rs385, %p73;
	selp.b64 	%rd222, %rd220, %rd482, %p73;
	selp.b16 	%rs158, 1, %rs157, %p72;
	and.b16  	%rs159, %rs158, 255;
	selp.b64 	%rd223, %rd221, %rd222, %p72;
	add.s32 	%r149, %r146, 256;
	cvt.u64.u32 	%rd224, %r149;
	mul.wide.u32 	%rd225, %r149, 4;
	add.s64 	%rd226, %rd1, %rd225;
	add.s64 	%rd227, %rd2, %rd225;
	add.s64 	%rd228, %rd112, %rd224;
	ld.global.u32 	%r150, [%rd226];
	ld.global.u32 	%r151, [%rd227];
	setp.ne.s32 	%p74, %r150, %r151;
	selp.u16 	%rs160, 1, 0, %p74;
	setp.ne.s16 	%p76, %rs159, 0;
	and.pred  	%p77, %p76, %p74;
	min.s64 	%rd229, %rd228, %rd223;
	setp.eq.s16 	%p78, %rs159, 0;
	selp.b16 	%rs161, %rs160, %rs158, %p78;
	selp.b64 	%rd230, %rd228, %rd223, %p78;
	selp.b16 	%rs162, 1, %rs161, %p77;
	and.b16  	%rs163, %rs162, 255;
	selp.b64 	%rd231, %rd229, %rd230, %p77;
	add.s32 	%r152, %r146, 512;
	cvt.u64.u32 	%rd232, %r152;
	mul.wide.u32 	%rd233, %r152, 4;
	add.s64 	%rd234, %rd1, %rd233;
	add.s64 	%rd235, %rd2, %rd233;
	add.s64 	%rd236, %rd112, %rd232;
	ld.global.u32 	%r153, [%rd234];
	ld.global.u32 	%r154, [%rd235];
	setp.ne.s32 	%p79, %r153, %r154;
	selp.u16 	%rs164, 1, 0, %p79;
	setp.ne.s16 	%p81, %rs163, 0;
	and.pred  	%p82, %p81, %p79;
	min.s64 	%rd237, %rd236, %rd231;
	setp.eq.s16 	%p83, %rs163, 0;
	selp.b16 	%rs165, %rs164, %rs162, %p83;
	selp.b64 	%rd238, %rd236, %rd231, %p83;
	selp.b16 	%rs166, 1, %rs165, %p82;
	and.b16  	%rs167, %rs166, 255;
	selp.b64 	%rd239, %rd237, %rd238, %p82;
	add.s32 	%r155, %r146, 768;
	cvt.u64.u32 	%rd240, %r155;
	mul.wide.u32 	%rd241, %r155, 4;
	add.s64 	%rd242, %rd1, %rd241;
	add.s64 	%rd243, %rd2, %rd241;
	add.s64 	%rd244, %rd112, %rd240;
	ld.global.u32 	%r156, [%rd242];
	ld.global.u32 	%r157, [%rd243];
	setp.ne.s32 	%p84, %r156, %r157;
	selp.u16 	%rs168, 1, 0, %p84;
	setp.ne.s16 	%p86, %rs167, 0;
	and.pred  	%p87, %p86, %p84;
	min.s64 	%rd245, %rd244, %rd239;
	setp.eq.s16 	%p88, %rs167, 0;
	selp.b16 	%rs169, %rs168, %rs166, %p88;
	selp.b64 	%rd246, %rd244, %rd239, %p88;
	selp.b16 	%rs385, 1, %rs169, %p87;
	selp.b64 	%rd482, %rd245, %rd246, %p87;
	add.s32 	%r576, %r576, 1024;
$L__BB10_90:
	and.b32  	%r158, %r44, 3;
	setp.eq.s32 	%p89, %r158, 0;
	@%p89 bra 	$L__BB10_95;
	setp.eq.s32 	%p90, %r158, 1;
	@%p90 bra 	$L__BB10_93;
	add.s32 	%r159, %r576, %r571;
	cvt.u64.u32 	%rd248, %r159;
	mul.wide.u32 	%rd249, %r159, 4;
	add.s64 	%rd250, %rd1, %rd249;
	add.s64 	%rd251, %rd2, %rd249;
	add.s64 	%rd252, %rd112, %rd248;
	ld.global.u32 	%r160, [%rd250];
	ld.global.u32 	%r161, [%rd251];
	setp.ne.s32 	%p91, %r160, %r161;
	selp.u16 	%rs171, 1, 0, %p91;
	and.b16  	%rs172, %rs385, 255;
	setp.ne.s16 	%p93, %rs172, 0;
	and.pred  	%p94, %p93, %p91;
	min.s64 	%rd253, %rd252, %rd482;
	setp.eq.s16 	%p95, %rs172, 0;
	selp.b16 	%rs173, %rs171, %rs385, %p95;
	selp.b64 	%rd254, %rd252, %rd482, %p95;
	selp.b16 	%rs174, 1, %rs173, %p94;
	and.b16  	%rs175, %rs174, 255;
	selp.b64 	%rd255, %rd253, %rd254, %p94;
	add.s32 	%r162, %r159, 256;
	cvt.u64.u32 	%rd256, %r162;
	mul.wide.u32 	%rd257, %r162, 4;
	add.s64 	%rd258, %rd1, %rd257;
	add.s64 	%rd259, %rd2, %rd257;
	add.s64 	%rd260, %rd112, %rd256;
	ld.global.u32 	%r163, [%rd258];
	ld.global.u32 	%r164, [%rd259];
	setp.ne.s32 	%p96, %r163, %r164;
	selp.u16 	%rs176, 1, 0, %p96;
	setp.ne.s16 	%p98, %rs175, 0;
	and.pred  	%p99, %p98, %p96;
	min.s64 	%rd261, %rd260, %rd255;
	setp.eq.s16 	%p100, %rs175, 0;
	selp.b16 	%rs177, %rs176, %rs174, %p100;
	selp.b64 	%rd262, %rd260, %rd255, %p100;
	selp.b16 	%rs385, 1, %rs177, %p99;
	selp.b64 	%rd482, %rd261, %rd262, %p99;
	add.s32 	%r576, %r576, 512;
$L__BB10_93:
	and.b32  	%r165, %r43, 256;
	setp.ne.s32 	%p101, %r165, 0;
	@%p101 bra 	$L__BB10_95;
	add.s32 	%r166, %r576, %r571;
	cvt.u64.u32 	%rd263, %r166;
	mul.wide.u32 	%rd264, %r166, 4;
	add.s64 	%rd265, %rd1, %rd264;
	add.s64 	%rd266, %rd2, %rd264;
	add.s64 	%rd267, %rd112, %rd263;
	ld.global.u32 	%r167, [%rd265];
	ld.global.u32 	%r168, [%rd266];
	setp.ne.s32 	%p102, %r167, %r168;
	selp.u16 	%rs178, 1, 0, %p102;
	and.b16  	%rs179, %rs385, 255;
	setp.ne.s16 	%p104, %rs179, 0;
	and.pred  	%p105, %p104, %p102;
	min.s64 	%rd268, %rd267, %rd482;
	setp.eq.s16 	%p106, %rs179, 0;
	selp.b16 	%rs180, %rs178, %rs385, %p106;
	selp.b64 	%rd269, %rd267, %rd482, %p106;
	selp.b16 	%rs385, 1, %rs180, %p105;
	selp.b64 	%rd482, %rd268, %rd269, %p105;
$L__BB10_95:
	// begin inline asm
	mov.u32 %r169, %laneid;
	// end inline asm
	cvt.u32.u16 	%r190, %rs385;
	and.b32  	%r171, %r190, 255;
	mov.b32 	%r187, 1;
	mov.b32 	%r188, 31;
	mov.b32 	%r189, -1;
	// begin inline asm
	shfl.sync.down.b32 %r170, %r171, %r187, %r188, %r189;
	// end inline asm
	// begin inline asm
	shfl.sync.down.b32 %r175, %r176, %r187, %r188, %r189;
	// end inline asm
	mov.b64 	{%r181, %r186}, %rd482;
	// begin inline asm
	shfl.sync.down.b32 %r180, %r181, %r187, %r188, %r189;
	// end inline asm
	// begin inline asm
	shfl.sync.down.b32 %r185, %r186, %r187, %r188, %r189;
	// end inline asm
	mov.b64 	%rd88, {%r180, %r185};
	cvt.u16.u32 	%rs74, %r170;
	setp.gt.s32 	%p107, %r169, 30;
	@%p107 bra 	$L__BB10_99;
	and.b16  	%rs181, %rs385, 255;
	setp.eq.s16 	%p108, %rs181, 0;
	and.b16  	%rs182, %rs74, 255;
	setp.eq.s16 	%p109, %rs182, 0;
	or.pred  	%p110, %p108, %p109;
	@%p110 bra 	$L__BB10_98;
	min.s64 	%rd482, %rd88, %rd482;
	mov.b16 	%rs385, 1;
	bra.uni 	$L__BB10_99;
$L__BB10_98:
	setp.eq.s16 	%p111, %rs181, 0;
	selp.b16 	%rs385, %rs74, %rs385, %p111;
	selp.b64 	%rd482, %rd88, %rd482, %p111;
$L__BB10_99:
	cvt.u32.u16 	%r211, %rs385;
	and.b32  	%r192, %r211, 255;
	mov.b32 	%r208, 2;
	mov.b32 	%r209, 31;
	mov.b32 	%r210, -1;
	// begin inline asm
	shfl.sync.down.b32 %r191, %r192, %r208, %r209, %r210;
	// end inline asm
	// begin inline asm
	shfl.sync.down.b32 %r196, %r197, %r208, %r209, %r210;
	// end inline asm
	mov.b64 	{%r202, %r207}, %rd482;
	// begin inline asm
	shfl.sync.down.b32 %r201, %r202, %r208, %r209, %r210;
	// end inline asm
	// begin inline asm
	shfl.sync.down.b32 %r206, %r207, %r208, %r209, %r210;
	// end inline asm
	mov.b64 	%rd92, {%r201, %r206};
	cvt.u16.u32 	%rs77, %r191;
	setp.gt.s32 	%p112, %r169, 29;
	@%p112 bra 	$L__BB10_103;
	and.b16  	%rs185, %rs385, 255;
	setp.eq.s16 	%p113, %rs185, 0;
	and.b16  	%rs186, %rs77, 255;
	setp.eq.s16 	%p114, %rs186, 0;
	or.pred  	%p115, %p113, %p114;
	@%p115 bra 	$L__BB10_102;
	min.s64 	%rd482, %rd92, %rd482;
	mov.b16 	%rs385, 1;
	bra.uni 	$L__BB10_103;
$L__BB10_102:
	setp.eq.s16 	%p116, %rs185, 0;
	selp.b16 	%rs385, %rs77, %rs385, %p116;
	selp.b64 	%rd482, %rd92, %rd482, %p116;
$L__BB10_103:
	cvt.u32.u16 	%r232, %rs385;
	and.b32  	%r213, %r232, 255;
	mov.b32 	%r229, 4;
	mov.b32 	%r230, 31;
	mov.b32 	%r231, -1;
	// begin inline asm
	shfl.sync.down.b32 %r212, %r213, %r229, %r230, %r231;
	// end inline asm
	// begin inline asm
	shfl.sync.down.b32 %r217, %r218, %r229, %r230, %r231;
	// end inline asm
	mov.b64 	{%r223, %r228}, %rd482;
	// begin inline asm
	shfl.sync.down.b32 %r222, %r223, %r229, %r230, %r231;
	// end inline asm
	// begin inline asm
	shfl.sync.down.b32 %r227, %r228, %r229, %r230, %r231;
	// end inline asm
	mov.b64 	%rd96, {%r222, %r227};
	cvt.u16.u32 	%rs80, %r212;
	setp.gt.s32 	%p117, %r169, 27;
	@%p117 bra 	$L__BB10_107;
	and.b16  	%rs189, %rs385, 255;
	setp.eq.s16 	%p118, %rs189, 0;
	and.b16  	%rs190, %rs80, 255;
	setp.eq.s16 	%p119, %rs190, 0;
	or.pred  	%p120, %p118, %p119;
	@%p120 bra 	$L__BB10_106;
	min.s64 	%rd482, %rd96, %rd482;
	mov.b16 	%rs385, 1;
	bra.uni 	$L__BB10_107;
$L__BB10_106:
	setp.eq.s16 	%p121, %rs189, 0;
	selp.b16 	%rs385, %rs80, %rs385, %p121;
	selp.b64 	%rd482, %rd96, %rd482, %p121;
$L__BB10_107:
	cvt.u32.u16 	%r253, %rs385;
	and.b32  	%r234, %r253, 255;
	mov.b32 	%r250, 8;
	mov.b32 	%r251, 31;
	mov.b32 	%r252, -1;
	// begin inline asm
	shfl.sync.down.b32 %r233, %r234, %r250, %r251, %r252;
	// end inline asm
	// begin inline asm
	shfl.sync.down.b32 %r238, %r239, %r250, %r251, %r252;
	// end inline asm
	mov.b64 	{%r244, %r249}, %rd482;
	// begin inline asm
	shfl.sync.down.b32 %r243, %r244, %r250, %r251, %r252;
	// end inline asm
	// begin inline asm
	shfl.sync.down.b32 %r248, %r249, %r250, %r251, %r252;
	// end inline asm
	mov.b64 	%rd100, {%r243, %r248};
	cvt.u16.u32 	%rs83, %r233;
	setp.gt.s32 	%p122, %r169, 23;
	@%p122 bra 	$L__BB10_111;
	and.b16  	%rs193, %rs385, 255;
	setp.eq.s16 	%p123, %rs193, 0;
	and.b16  	%rs194, %rs83, 255;
	setp.eq.s16 	%p124, %rs194, 0;
	or.pred  	%p125, %p123, %p124;
	@%p125 bra 	$L__BB10_110;
	min.s64 	%rd482, %rd100, %rd482;
	mov.b16 	%rs385, 1;
	bra.uni 	$L__BB10_111;
$L__BB10_110:
	setp.eq.s16 	%p126, %rs193, 0;
	selp.b16 	%rs385, %rs83, %rs385, %p126;
	selp.b64 	%rd482, %rd100, %rd482, %p126;
$L__BB10_111:
	cvt.u32.u16 	%r274, %rs385;
	and.b32  	%r255, %r274, 255;
	mov.b32 	%r271, 16;
	mov.b32 	%r272, 31;
	mov.b32 	%r273, -1;
	// begin inline asm
	shfl.sync.down.b32 %r254, %r255, %r271, %r272, %r273;
	// end inline asm
	// begin inline asm
	shfl.sync.down.b32 %r259, %r260, %r271, %r272, %r273;
	// end inline asm
	mov.b64 	{%r265, %r270}, %rd482;
	// begin inline asm
	shfl.sync.down.b32 %r264, %r265, %r271, %r272, %r273;
	// end inline asm
	// begin inline asm
	shfl.sync.down.b32 %r269, %r270, %r271, %r272, %r273;
	// end inline asm
	mov.b64 	%rd104, {%r264, %r269};
	cvt.u16.u32 	%rs86, %r254;
	setp.gt.s32 	%p127, %r169, 15;
	@%p127 bra 	$L__BB10_115;
	and.b16  	%rs197, %rs385, 255;
	setp.eq.s16 	%p128, %rs197, 0;
	and.b16  	%rs198, %rs86, 255;
	setp.eq.s16 	%p129, %rs198, 0;
	or.pred  	%p130, %p128, %p129;
	@%p130 bra 	$L__BB10_114;
	min.s64 	%rd482, %rd104, %rd482;
	mov.b16 	%rs385, 1;
	bra.uni 	$L__BB10_115;
$L__BB10_114:
	setp.eq.s16 	%p131, %rs197, 0;
	selp.b16 	%rs385, %rs86, %rs385, %p131;
	selp.b64 	%rd482, %rd104, %rd482, %p131;
$L__BB10_115:
	setp.ne.s32 	%p132, %r169, 0;
	@%p132 bra 	$L__BB10_117;
	shr.u32 	%r275, %r30, 1;
	and.b32  	%r276, %r275, 496;
	mov.u32 	%r277, _ZZN3cub18CUB_300001_SM_10006detail6reduce18DeviceReduceKernelINS2_10policy_hubIN4cuda3std3__45tupleIJblEEEjN6thrust24THRUST_300001_SM_1000_NS8cuda_cub9__find_if7functorIS9_EEE10Policy1000ENSB_12zip_iteratorINS8_IJNSD_26transform_input_iterator_tIbNSC_6detail35transform_pair_of_input_iterators_tIbNSB_6detail15normal_iteratorINSB_10device_ptrIjEEEESQ_NS7_8equal_toIjEEEENS7_10__not_fn_tINS7_10__identityEEEEENSB_17counting_iteratorIlNSB_11use_defaultESZ_SZ_EEEEEEEjSF_S9_SV_EEvT0_PT3_T1_NS0_13GridEvenShareIS16_EET2_T4_E12temp_storage;
	add.s32 	%r278, %r277, %r276;
	st.shared.u8 	[%r278+8], %rs385;
	st.shared.u64 	[%r278+16], %rd482;
$L__BB10_117:
	bar.sync 	0;
	setp.ne.s32 	%p133, %r30, 0;
	@%p133 bra 	$L__BB10_119;
	ld.shared.u8 	%rs201, [_ZZN3cub18CUB_300001_SM_10006detail6reduce18DeviceReduceKernelINS2_10policy_hubIN4cuda3std3__45tupleIJblEEEjN6thrust24THRUST_300001_SM_1000_NS8cuda_cub9__find_if7functorIS9_EEE10Policy1000ENSB_12zip_iteratorINS8_IJNSD_26transform_input_iterator_tIbNSC_6detail35transform_pair_of_input_iterators_tIbNSB_6detail15normal_iteratorINSB_10device_ptrIjEEEESQ_NS7_8equal_toIjEEEENS7_10__not_fn_tINS7_10__identityEEEEENSB_17counting_iteratorIlNSB_11use_defaultESZ_SZ_EEEEEEEjSF_S9_SV_EEvT0_PT3_T1_NS0_13GridEvenShareIS16_EET2_T4_E12temp_storage+24];
	ld.shared.u64 	%rd270, [_ZZN3cub18CUB_300001_SM_10006detail6reduce18DeviceReduceKernelINS2_10policy_hubIN4cuda3std3__45tupleIJblEEEjN6thrust24THRUST_300001_SM_1000_NS8cuda_cub9__find_if7functorIS9_EEE10Policy1000ENSB_12zip_iteratorINS8_IJNSD_26transform_input_iterator_tIbNSC_6detail35transform_pair_of_input_iterators_tIbNSB_6detail15normal_iteratorINSB_10device_ptrIjEEEESQ_NS7_8equal_toIjEEEENS7_10__not_fn_tINS7_10__identityEEEEENSB_17counting_iteratorIlNSB_11use_defaultESZ_SZ_EEEEEEEjSF_S9_SV_EEvT0_PT3_T1_NS0_13GridEvenShareIS16_EET2_T4_E12temp_storage+32];
	and.b16  	%rs202, %rs385, 255;
	setp.eq.s16 	%p134, %rs202, 0;
	setp.eq.s16 	%p135, %rs201, 0;
	min.s64 	%rd271, %rd270, %rd482;
	selp.b16 	%rs203, %rs385, 1, %p135;
	selp.b16 	%rs204, %rs201, %rs203, %p134;
	and.b16  	%rs205, %rs204, 255;
	selp.b64 	%rd272, %rd482, %rd271, %p135;
	selp.b64 	%rd273, %rd270, %rd272, %p134;
	ld.shared.u8 	%rs206, [_ZZN3cub18CUB_300001_SM_10006detail6reduce18DeviceReduceKernelINS2_10policy_hubIN4cuda3std3__45tupleIJblEEEjN6thrust24THRUST_300001_SM_1000_NS8cuda_cub9__find_if7functorIS9_EEE10Policy1000ENSB_12zip_iteratorINS8_IJNSD_26transform_input_iterator_tIbNSC_6detail35transform_pair_of_input_iterators_tIbNSB_6detail15normal_iteratorINSB_10device_ptrIjEEEESQ_NS7_8equal_toIjEEEENS7_10__not_fn_tINS7_10__identityEEEEENSB_17counting_iteratorIlNSB_11use_defaultESZ_SZ_EEEEEEEjSF_S9_SV_EEvT0_PT3_T1_NS0_13GridEvenShareIS16_EET2_T4_E12temp_storage+40];
	ld.shared.u64 	%rd274, [_ZZN3cub18CUB_300001_SM_10006detail6reduce18DeviceReduceKernelINS2_10policy_hubIN4cuda3std3__45tupleIJblEEEjN6thrust24THRUST_300001_SM_1000_NS8cuda_cub9__find_if7functorIS9_EEE10Policy1000ENSB_12zip_iteratorINS8_IJNSD_26transform_input_iterator_tIbNSC_6detail35transform_pair_of_input_iterators_tIbNSB_6detail15normal_iteratorINSB_10device_ptrIjEEEESQ_NS7_8equal_toIjEEEENS7_10__not_fn_tINS7_10__identityEEEEENSB_17counting_iteratorIlNSB_11use_defaultESZ_SZ_EEEEEEEjSF_S9_SV_EEvT0_PT3_T1_NS0_13GridEvenShareIS16_EET2_T4_E12temp_storage+48];
	setp.eq.s16 	%p136, %rs205, 0;
	setp.eq.s16 	%p137, %rs206, 0;
	min.s64 	%rd275, %rd274, %rd273;
	selp.b16 	%rs207, %rs204, 1, %p137;
	selp.b16 	%rs208, %rs206, %rs207, %p136;
	and.b16  	%rs209, %rs208, 255;
	selp.b64 	%rd276, %rd273, %rd275, %p137;
	selp.b64 	%rd277, %rd274, %rd276, %p136;
	ld.shared.u8 	%rs210, [_ZZN3cub18CUB_300001_SM_10006detail6reduce18DeviceReduceKernelINS2_10policy_hubIN4cuda3std3__45tupleIJblEEEjN6thrust24THRUST_300001_SM_1000_NS8cuda_cub9__find_if7functorIS9_EEE10Policy1000ENSB_12zip_iteratorINS8_IJNSD_26transform_input_iterator_tIbNSC_6detail35transform_pair_of_input_iterators_tIbNSB_6detail15normal_iteratorINSB_10device_ptrIjEEEESQ_NS7_8equal_toIjEEEENS7_10__not_fn_tINS7_10__identityEEEEENSB_17counting_iteratorIlNSB_11use_defaultESZ_SZ_EEEEEEEjSF_S9_SV_EEvT0_PT3_T1_NS0_13GridEvenShareIS16_EET2_T4_E12temp_storage+56];
	ld.shared.u64 	%rd278, [_ZZN3cub18CUB_300001_SM_10006detail6reduce18DeviceReduceKernelINS2_10policy_hubIN4cuda3std3__45tupleIJblEEEjN6thrust24THRUST_300001_SM_1000_NS8cuda_cub9__find_if7functorIS9_EEE10Policy1000ENSB_12zip_iteratorINS8_IJNSD_26transform_input_iterator_tIbNSC_6detail35transform_pair_of_input_iterators_tIbNSB_6detail15normal_iteratorINSB_10device_ptrIjEEEESQ_NS7_8equal_toIjEEEENS7_10__not_fn_tINS7_10__identityEEEEENSB_17counting_iteratorIlNSB_11use_defaultESZ_SZ_EEEEEEEjSF_S9_SV_EEvT0_PT3_T1_NS0_13GridEvenShareIS16_EET2_T4_E12temp_storage+64];
	setp.eq.s16 	%p138, %rs209, 0;
	setp.eq.s16 	%p139, %rs210, 0;
	min.s64 	%rd279, %rd278, %rd277;
	selp.b16 	%rs211, %rs208, 1, %p139;
	selp.b16 	%rs212, %rs210, %rs211, %p138;
	and.b16  	%rs213, %rs212, 255;
	selp.b64 	%rd280, %rd277, %rd279, %p139;
	selp.b64 	%rd281, %rd278, %rd280, %p138;
	ld.shared.u8 	%rs214, [_ZZN3cub18CUB_300001_SM_10006detail6reduce18DeviceReduceKernelINS2_10policy_hubIN4cuda3std3__45tupleIJblEEEjN6thrust24THRUST_300001_SM_1000_NS8cuda_cub9__find_if7functorIS9_EEE10Policy1000ENSB_12zip_iteratorINS8_IJNSD_26transform_input_iterator_tIbNSC_6detail35transform_pair_of_input_iterators_tIbNSB_6detail15normal_iteratorINSB_10device_ptrIjEEEESQ_NS7_8equal_toIjEEEENS7_10__not_fn_tINS7_10__identityEEEEENSB_17counting_iteratorIlNSB_11use_defaultESZ_SZ_EEEEEEEjSF_S9_SV_EEvT0_PT3_T1_NS0_13GridEvenShareIS16_EET2_T4_E12temp_storage+72];
	ld.shared.u64 	%rd282, [_ZZN3cub18CUB_300001_SM_10006detail6reduce18DeviceReduceKernelINS2_10policy_hubIN4cuda3std3__45tupleIJblEEEjN6thrust24THRUST_300001_SM_1000_NS8cuda_cub9__find_if7functorIS9_EEE10Policy1000ENSB_12zip_iteratorINS8_IJNSD_26transform_input_iterator_tIbNSC_6detail35transform_pair_of_input_iterators_tIbNSB_6detail15normal_iteratorINSB_10device_ptrIjEEEESQ_NS7_8equal_toIjEEEENS7_10__not_fn_tINS7_10__identityEEEEENSB_17counting_iteratorIlNSB_11use_defaultESZ_SZ_EEEEEEEjSF_S9_SV_EEvT0_PT3_T1_NS0_13GridEvenShareIS16_EET2_T4_E12temp_storage+80];
	setp.eq.s16 	%p140, %rs213, 0;
	setp.eq.s16 	%p141, %rs214, 0;
	min.s64 	%rd283, %rd282, %rd281;
	selp.b16 	%rs215, %rs212, 1, %p141;
	selp.b16 	%rs216, %rs214, %rs215, %p140;
	and.b16  	%rs217, %rs216, 255;
	selp.b64 	%rd284, %rd281, %rd283, %p141;
	selp.b64 	%rd285, %rd282, %rd284, %p140;
	ld.shared.u8 	%rs218, [_ZZN3cub18CUB_300001_SM_10006detail6reduce18DeviceReduceKernelINS2_10policy_hubIN4cuda3std3__45tupleIJblEEEjN6thrust24THRUST_300001_SM_1000_NS8cuda_cub9__find_if7functorIS9_EEE10Policy1000ENSB_12zip_iteratorINS8_IJNSD_26transform_input_iterator_tIbNSC_6detail35transform_pair_of_input_iterators_tIbNSB_6detail15normal_iteratorINSB_10device_ptrIjEEEESQ_NS7_8equal_toIjEEEENS7_10__not_fn_tINS7_10__identityEEEEENSB_17counting_iteratorIlNSB_11use_defaultESZ_SZ_EEEEEEEjSF_S9_SV_EEvT0_PT3_T1_NS0_13GridEvenShareIS16_EET2_T4_E12temp_storage+88];
	ld.shared.u64 	%rd286, [_ZZN3cub18CUB_300001_SM_10006detail6reduce18DeviceReduceKernelINS2_10policy_hubIN4cuda3std3__45tupleIJblEEEjN6thrust24THRUST_300001_SM_1000_NS8cuda_cub9__find_if7functorIS9_EEE10Policy1000ENSB_12zip_iteratorINS8_IJNSD_26transform_input_iterator_tIbNSC_6detail35transform_pair_of_input_iterators_tIbNSB_6detail15normal_iteratorINSB_10device_ptrIjEEEESQ_NS7_8equal_toIjEEEENS7_10__not_fn_tINS7_10__identityEEEEENSB_17counting_iteratorIlNSB_11use_defaultESZ_SZ_EEEEEEEjSF_S9_SV_EEvT0_PT3_T1_NS0_13GridEvenShareIS16_EET2_T4_E12temp_storage+96];
	setp.eq.s16 	%p142, %rs217, 0;
	setp.eq.s16 	%p143, %rs218, 0;
	min.s64 	%rd287, %rd286, %rd285;
	selp.b16 	%rs219, %rs216, 1, %p143;
	selp.b16 	%rs220, %rs218, %rs219, %p142;
	and.b16  	%rs221, %rs220, 255;
	selp.b64 	%rd288, %rd285, %rd287, %p143;
	selp.b64 	%rd289, %rd286, %rd288, %p142;
	ld.shared.u8 	%rs222, [_ZZN3cub18CUB_300001_SM_10006detail6reduce18DeviceReduceKernelINS2_10policy_hubIN4cuda3std3__45tupleIJblEEEjN6thrust24THRUST_300001_SM_1000_NS8cuda_cub9__find_if7functorIS9_EEE10Policy1000ENSB_12zip_iteratorINS8_IJNSD_26transform_input_iterator_tIbNSC_6detail35transform_pair_of_input_iterators_tIbNSB_6detail15normal_iteratorINSB_10device_ptrIjEEEESQ_NS7_8equal_toIjEEEENS7_10__not_fn_tINS7_10__identityEEEEENSB_17counting_iteratorIlNSB_11use_defaultESZ_SZ_EEEEEEEjSF_S9_SV_EEvT0_PT3_T1_NS0_13GridEvenShareIS16_EET2_T4_E12temp_storage+104];
	ld.shared.u64 	%rd290, [_ZZN3cub18CUB_300001_SM_10006detail6reduce18DeviceReduceKernelINS2_10policy_hubIN4cuda3std3__45tupleIJblEEEjN6thrust24THRUST_300001_SM_1000_NS8cuda_cub9__find_if7functorIS9_EEE10Policy1000ENSB_12zip_iteratorINS8_IJNSD_26transform_input_iterator_tIbNSC_6detail35transform_pair_of_input_iterators_tIbNSB_6detail15normal_iteratorINSB_10device_ptrIjEEEESQ_NS7_8equal_toIjEEEENS7_10__not_fn_tINS7_10__identityEEEEENSB_17counting_iteratorIlNSB_11use_defaultESZ_SZ_EEEEEEEjSF_S9_SV_EEvT0_PT3_T1_NS0_13GridEvenShareIS16_EET2_T4_E12temp_storage+112];
	setp.eq.s16 	%p144, %rs221, 0;
	setp.eq.s16 	%p145, %rs222, 0;
	min.s64 	%rd291, %rd290, %rd289;
	selp.b16 	%rs223, %rs220, 1, %p145;
	selp.b16 	%rs224, %rs222, %rs223, %p144;
	and.b16  	%rs225, %rs224, 255;
	selp.b64 	%rd292, %rd289, %rd291, %p145;
	selp.b64 	%rd293, %rd290, %rd292, %p144;
	ld.shared.u8 	%rs226, [_ZZN3cub18CUB_300001_SM_10006detail6reduce18DeviceReduceKernelINS2_10policy_hubIN4cuda3std3__45tupleIJblEEEjN6thrust24THRUST_300001_SM_1000_NS8cuda_cub9__find_if7functorIS9_EEE10Policy1000ENSB_12zip_iteratorINS8_IJNSD_26transform_input_iterator_tIbNSC_6detail35transform_pair_of_input_iterators_tIbNSB_6detail15normal_iteratorINSB_10device_ptrIjEEEESQ_NS7_8equal_toIjEEEENS7_10__not_fn_tINS7_10__identityEEEEENSB_17counting_iteratorIlNSB_11use_defaultESZ_SZ_EEEEEEEjSF_S9_SV_EEvT0_PT3_T1_NS0_13GridEvenShareIS16_EET2_T4_E12temp_storage+120];
	ld.shared.u64 	%rd294, [_ZZN3cub18CUB_300001_SM_10006detail6reduce18DeviceReduceKernelINS2_10policy_hubIN4cuda3std3__45tupleIJblEEEjN6thrust24THRUST_300001_SM_1000_NS8cuda_cub9__find_if7functorIS9_EEE10Policy1000ENSB_12zip_iteratorINS8_IJNSD_26transform_input_iterator_tIbNSC_6detail35transform_pair_of_input_iterators_tIbNSB_6detail15normal_iteratorINSB_10device_ptrIjEEEESQ_NS7_8equal_toIjEEEENS7_10__not_fn_tINS7_10__identityEEEEENSB_17counting_iteratorIlNSB_11use_defaultESZ_SZ_EEEEEEEjSF_S9_SV_EEvT0_PT3_T1_NS0_13GridEvenShareIS16_EET2_T4_E12temp_storage+128];
	setp.eq.s16 	%p146, %rs225, 0;
	setp.eq.s16 	%p147, %rs226, 0;
	min.s64 	%rd295, %rd294, %rd293;
	selp.b16 	%rs227, %rs224, 1, %p147;
	selp.b16 	%rs385, %rs226, %rs227, %p146;
	selp.b64 	%rd296, %rd293, %rd295, %p147;
	selp.b64 	%rd482, %rd294, %rd296, %p146;
$L__BB10_119:
	mov.u32 	%r560, %tid.x;
	setp.ne.s32 	%p324, %r560, 0;
	@%p324 bra 	$L__BB10_121;
	ld.param.u64 	%rd472, [_ZN3cub18CUB_300001_SM_10006detail6reduce18DeviceReduceKernelINS2_10policy_hubIN4cuda3std3__45tupleIJblEEEjN6thrust24THRUST_300001_SM_1000_NS8cuda_cub9__find_if7functorIS9_EEE10Policy1000ENSB_12zip_iteratorINS8_IJNSD_26transform_input_iterator_tIbNSC_6detail35transform_pair_of_input_iterators_tIbNSB_6detail15normal_iteratorINSB_10device_ptrIjEEEESQ_NS7_8equal_toIjEEEENS7_10__not_fn_tINS7_10__identityEEEEENSB_17counting_iteratorIlNSB_11use_defaultESZ_SZ_EEEEEEEjSF_S9_SV_EEvT0_PT3_T1_NS0_13GridEvenShareIS16_EET2_T4__param_1];
	cvta.to.global.u64 	%rd469, %rd472;
	mul.wide.u32 	%rd470, %r3, 16;
	add.s64 	%rd471, %rd469, %rd470;
	st.global.u8 	[%rd471], %rs385;
	st.global.u64 	[%rd471+8], %rd482;
$L__BB10_121:
	ret;

}
	// .globl	_ZN3cub18CUB_300001_SM_10006detail6reduce28DeviceReduceSingleTileKernelINS2_10policy_hubIN4cuda3std3__45tupleIJblEEEjN6thrust24THRUST_300001_SM_1000_NS8cuda_cub9__find_if7functorIS9_EEE10Policy1000EPS9_SI_iSF_S9_S9_NS7_10__identityEEEvT0_T1_T2_T3_T4_T6_
.visible .entry _ZN3cub18CUB_300001_SM_10006detail6reduce28DeviceReduceSingleTileKernelINS2_10policy_hubIN4cuda3std3__45tupleIJblEEEjN6thrust24THRUST_300001_SM_1000_NS8cuda_cub9__find_if7functorIS9_EEE10Policy1000EPS9_SI_iSF_S9_S9_NS7_10__identityEEEvT0_T1_T2_T3_T4_T6_(
	.param .u64 .ptr .align 1 _ZN3cub18CUB_300001_SM_10006detail6reduce28DeviceReduceSingleTileKernelINS2_10policy_hubIN4cuda3std3__45tupleIJblEEEjN6thrust24THRUST_300001_SM_1000_NS8cuda_cub9__find_if7functorIS9_EEE10Policy1000EPS9_SI_iSF_S9_S9_NS7_10__identityEEEvT0_T1_T2_T3_T4_T6__param_0,
	.param .u64 .ptr .align 1 _ZN3cub18CUB_300001_SM_10006detail6reduce28DeviceReduceSingleTileKernelINS2_10policy_hubIN4cuda3std3__45tupleIJblEEEjN6thrust24THRUST_300001_SM_1000_NS8cuda_cub9__find_if7functorIS9_EEE10Policy1000EPS9_SI_iSF_S9_S9_NS7_10__identityEEEvT0_T1_T2_T3_T4_T6__param_1,
	.param .u32 _ZN3cub18CUB_300001_SM_10006detail6reduce28DeviceReduceSingleTileKernelINS2_10policy_hubIN4cuda3std3__45tupleIJblEEEjN6thrust24THRUST_300001_SM_1000_NS8cuda_cub9__find_if7functorIS9_EEE10Policy1000EPS9_SI_iSF_S9_S9_NS7_10__identityEEEvT0_T1_T2_T3_T4_T6__param_2,
	.param .align 1 .b8 _ZN3cub18CUB_300001_SM_10006detail6reduce28DeviceReduceSingleTileKernelINS2_10policy_hubIN4cuda3std3__45tupleIJblEEEjN6thrust24THRUST_300001_SM_1000_NS8cuda_cub9__find_if7functorIS9_EEE10Policy1000EPS9_SI_iSF_S9_S9_NS7_10__identityEEEvT0_T1_T2_T3_T4_T6__param_3[1],
	.param .align 8 .b8 _ZN3cub18CUB_300001_SM_10006detail6reduce28DeviceReduceSingleTileKernelINS2_10policy_hubIN4cuda3std3__45tupleIJblEEEjN6thrust24THRUST_300001_SM_1000_NS8cuda_cub9__find_if7functorIS9_EEE10Policy1000EPS9_SI_iSF_S9_S9_NS7_10__identityEEEvT0_T1_T2_T3_T4_T6__param_4[16],
	.param .align 1 .b8 _ZN3cub18CUB_300001_SM_10006detail6reduce28DeviceReduceSingleTileKernelINS2_10policy_hubIN4cuda3std3__45tupleIJblEEEjN6thrust24THRUST_300001_SM_1000_NS8cuda_cub9__find_if7functorIS9_EEE10Policy1000EPS9_SI_iSF_S9_S9_NS7_10__identityEEEvT0_T1_T2_T3_T4_T6__param_5[1]
)
.maxntid 256
.minnctapersm 1
{
	.reg .pred 	%p<188>;
	.reg .b16 	%rs<340>;
	.reg .b32 	%r<406>;
	.reg .b64 	%rd<359>;
	// demoted variable
	.shared .align 8 .b8 _ZZN3cub18CUB_300001_SM_10006detail6reduce28DeviceReduceSingleTileKernelINS2_10policy_hubIN4cuda3std3__45tupleIJblEEEjN6thrust24THRUST_300001_SM_1000_NS8cuda_cub9__find_if7functorIS9_EEE10Policy1000EPS9_SI_iSF_S9_S9_NS7_10__identityEEEvT0_T1_T2_T3_T4_T6_E12temp_storage[152];
	ld.param.u64 	%rd106, [_ZN3cub18CUB_300001_SM_10006detail6reduce28DeviceReduceSingleTileKernelINS2_10policy_hubIN4cuda3std3__45tupleIJblEEEjN6thrust24THRUST_300001_SM_1000_NS8cuda_cub9__find_if7functorIS9_EEE10Policy1000EPS9_SI_iSF_S9_S9_NS7_10__identityEEEvT0_T1_T2_T3_T4_T6__param_4+8];
	ld.param.u64 	%rd105, [_ZN3cub18CUB_300001_SM_10006detail6reduce28DeviceReduceSingleTileKernelINS2_10policy_hubIN4cuda3std3__45tupleIJblEEEjN6thrust24THRUST_300001_SM_1000_NS8cuda_cub9__find_if7functorIS9_EEE10Policy1000EPS9_SI_iSF_S9_S9_NS7_10__identityEEEvT0_T1_T2_T3_T4_T6__param_0];
	ld.param.u64 	%rd107, [_ZN3cub18CUB_300001_SM_10006detail6reduce28DeviceReduceSingleTileKernelINS2_10policy_hubIN4cuda3std3__45tupleIJblEEEjN6thrust24THRUST_300001_SM_1000_NS8cuda_cub9__find_if7functorIS9_EEE10Policy1000EPS9_SI_iSF_S9_S9_NS7_10__identityEEEvT0_T1_T2_T3_T4_T6__param_1];
	ld.param.u32 	%r38, [_ZN3cub18CUB_300001_SM_10006detail6reduce28DeviceReduceSingleTileKernelINS2_10policy_hubIN4cuda3std3__45tupleIJblEEEjN6thrust24THRUST_300001_SM_1000_NS8cuda_cub9__find_if7functorIS9_EEE10Policy1000EPS9_SI_iSF_S9_S9_NS7_10__identityEEEvT0_T1_T2_T3_T4_T6__param_2];
	ld.param.u8 	%rs82, [_ZN3cub18CUB_300001_SM_10006detail6reduce28DeviceReduceSingleTileKernelINS2_10policy_hubIN4cuda3std3__45tupleIJblEEEjN6thrust24THRUST_300001_SM_1000_NS8cuda_cub9__find_if7functorIS9_EEE10Policy1000EPS9_SI_iSF_S9_S9_NS7_10__identityEEEvT0_T1_T2_T3_T4_T6__param_4];
	cvta.to.global.u64 	%rd1, %rd107;
	setp.ne.s32 	%p1, %r38, 0;
	@%p1 bra 	$L__BB11_3;
	mov.u32 	%r392, %tid.x;
	setp.ne.s32 	%p187, %r392, 0;
	@%p187 bra 	$L__BB11_112;
	st.global.u8 	[%rd1], %rs82;
	st.global.u64 	[%rd1+8], %rd106;
	bra.uni 	$L__BB11_112;
$L__BB11_3:
	setp.gt.s32 	%p2, %r38, 1023;
	@%p2 bra 	$L__BB11_74;
	mov.u32 	%r1, %tid.x;
	setp.ge.s32 	%p77, %r1, %r38;
	mov.b16 	%rs311, 0;
	mov.b64 	%rd329, 0;
	mov.u32 	%r396, %r1;
	@%p77 bra 	$L__BB11_6;
	mul.wide.u32 	%rd234, %r1, 16;
	add.s64 	%rd231, %rd105, %rd234;
	// begin inline asm
	ld.global.nc.u64 %rd230, [%rd231];
	// end inline asm
	add.s64 	%rd233, %rd231, 8;
	// begin inline asm
	ld.global.nc.u64 %rd329, [%rd233];
	// end inline asm
	cvt.u16.u64 	%rs311, %rd230;
	add.s32 	%r396, %r1, 256;
$L__BB11_6:
	setp.ge.s32 	%p78, %r396, %r38;
	@%p78 bra 	$L__BB11_12;
	not.b32 	%r158, %r396;
	add.s32 	%r4, %r38, %r158;
	and.b32  	%r159, %r4, 768;
	setp.eq.s32 	%p79, %r159, 768;
	@%p79 bra 	$L__BB11_10;
	mul.wide.u32 	%rd236, %r396, 16;
	add.s64 	%rd323, %rd105, %rd236;
	shr.u32 	%r160, %r4, 8;
	add.s32 	%r161, %r160, 1;
	and.b32  	%r162, %r161, 3;
	neg.s32 	%r394, %r162;
$L__BB11_9:
	.pragma "nounroll";
	// begin inline asm
	ld.global.nc.u64 %rd237, [%rd323];
	// end inline asm
	add.s64 	%rd240, %rd323, 8;
	// begin inline asm
	ld.global.nc.u64 %rd239, [%rd240];
	// end inline asm
	cvt.u16.u64 	%rs190, %rd237;
	and.b16  	%rs191, %rs190, 255;
	and.b16  	%rs192, %rs311, 255;
	setp.eq.s16 	%p80, %rs192, 0;
	setp.eq.s16 	%p81, %rs191, 0;
	min.s64 	%rd241, %rd239, %rd329;
	selp.b64 	%rd242, %rd329, %rd241, %p81;
	selp.b64 	%rd329, %rd239, %rd242, %p80;
	selp.b16 	%rs193, %rs311, 1, %p81;
	selp.b16 	%rs311, %rs190, %rs193, %p80;
	add.s32 	%r396, %r396, 256;
	add.s64 	%rd323, %rd323, 4096;
	add.s32 	%r394, %r394, 1;
	setp.ne.s32 	%p82, %r394, 0;
	@%p82 bra 	$L__BB11_9;
$L__BB11_10:
	setp.lt.u32 	%p83, %r4, 768;
	@%p83 bra 	$L__BB11_12;
$L__BB11_11:
	mul.wide.s32 	%rd259, %r396, 16;
	add.s64 	%rd244, %rd105, %rd259;
	// begin inline asm
	ld.global.nc.u64 %rd243, [%rd244];
	// end inline asm
	add.s64 	%rd246, %rd244, 8;
	// begin inline asm
	ld.global.nc.u64 %rd245, [%rd246];
	// end inline asm
	cvt.u16.u64 	%rs194, %rd243;
	and.b16  	%rs195, %rs194, 255;
	and.b16  	%rs196, %rs311, 255;
	setp.eq.s16 	%p84, %rs196, 0;
	setp.eq.s16 	%p85, %rs195, 0;
	min.s64 	%rd260, %rd245, %rd329;
	selp.b64 	%rd261, %rd329, %rd260, %p85;
	selp.b64 	%rd262, %rd245, %rd261, %p84;
	selp.b16 	%rs197, %rs311, 1, %p85;
	selp.b16 	%rs198, %rs194, %rs197, %p84;
	and.b16  	%rs199, %rs198, 255;
	add.s64 	%rd248, %rd244, 4096;
	// begin inline asm
	ld.global.nc.u64 %rd247, [%rd248];
	// end inline asm
	add.s64 	%rd250, %rd244, 4104;
	// begin inline asm
	ld.global.nc.u64 %rd249, [%rd250];
	// end inline asm
	cvt.u16.u64 	%rs200, %rd247;
	and.b16  	%rs201, %rs200, 255;
	setp.eq.s16 	%p86, %rs199, 0;
	setp.eq.s16 	%p87, %rs201, 0;
	min.s64 	%rd263, %rd249, %rd262;
	selp.b64 	%rd264, %rd262, %rd263, %p87;
	selp.b64 	%rd265, %rd249, %rd264, %p86;
	selp.b16 	%rs202, %rs198, 1, %p87;
	selp.b16 	%rs203, %rs200, %rs202, %p86;
	and.b16  	%rs204, %rs203, 255;
	add.s64 	%rd252, %rd244, 8192;
	// begin inline asm
	ld.global.nc.u64 %rd251, [%rd252];
	// end inline asm
	add.s64 	%rd254, %rd244, 8200;
	// begin inline asm
	ld.global.nc.u64 %rd253, [%rd254];
	// end inline asm
	cvt.u16.u64 	%rs205, %rd251;
	and.b16  	%rs206, %rs205, 255;
	setp.eq.s16 	%p88, %rs204, 0;
	setp.eq.s16 	%p89, %rs206, 0;
	min.s64 	%rd266, %rd253, %rd265;
	selp.b64 	%rd267, %rd265, %rd266, %p89;
	selp.b64 	%rd268, %rd253, %rd267, %p88;
	selp.b16 	%rs207, %rs203, 1, %p89;
	selp.b16 	%rs208, %rs205, %rs207, %p88;
	and.b16  	%rs209, %rs208, 255;
	add.s64 	%rd256, %rd244, 12288;
	// begin inline asm
	ld.global.nc.u64 %rd255, [%rd256];
	// end inline asm
	add.s64 	%rd258, %rd244, 12296;
	// begin inline asm
	ld.global.nc.u64 %rd257, [%rd258];
	// end inline asm
	cvt.u16.u64 	%rs210, %rd255;
	and.b16  	%rs211, %rs210, 255;
	setp.eq.s16 	%p90, %rs209, 0;
	setp.eq.s16 	%p91, %rs211, 0;
	min.s64 	%rd269, %rd257, %rd268;
	selp.b64 	%rd270, %rd268, %rd269, %p91;
	selp.b64 	%rd329, %rd257, %rd270, %p90;
	selp.b16 	%rs212, %rs208, 1, %p91;
	selp.b16 	%rs311, %rs210, %rs212, %p90;
	add.s32 	%r396, %r396, 1024;
	setp.lt.s32 	%p92, %r396, %r38;
	@%p92 bra 	$L__BB11_11;
$L__BB11_12:
	setp.lt.s32 	%p93, %r38, 256;
	@%p93 bra 	$L__BB11_37;
	// begin inline asm
	mov.u32 %r281, %laneid;
	// end inline asm
	cvt.u32.u16 	%r302, %rs311;
	and.b32  	%r283, %r302, 255;
	mov.b32 	%r299, 1;
	mov.b32 	%r300, 31;
	mov.b32 	%r301, -1;
	// begin inline asm
	shfl.sync.down.b32 %r282, %r283, %r299, %r300, %r301;
	// end inline asm
	// begin inline asm
	shfl.sync.down.b32 %r287, %r288, %r299, %r300, %r301;
	// end inline asm
	mov.b64 	{%r293, %r298}, %rd329;
	// begin inline asm
	shfl.sync.down.b32 %r292, %r293, %r299, %r300, %r301;
	// end inline asm
	// begin inline asm
	shfl.sync.down.b32 %r297, %r298, %r299, %r300, %r301;
	// end inline asm
	mov.b64 	%rd14, {%r292, %r297};
	cvt.u16.u32 	%rs10, %r282;
	setp.gt.s32 	%p143, %r281, 30;
	@%p143 bra 	$L__BB11_17;
	and.b16  	%rs254, %rs311, 255;
	setp.eq.s16 	%p144, %rs254, 0;
	and.b16  	%rs255, %rs10, 255;
	setp.eq.s16 	%p145, %rs255, 0;
	or.pred  	%p146, %p144, %p145;
	@%p146 bra 	$L__BB11_16;
	min.s64 	%rd329, %rd14, %rd329;
	mov.b16 	%rs311, 1;
	bra.uni 	$L__BB11_17;
$L__BB11_16:
	setp.eq.s16 	%p147, %rs254, 0;
	selp.b64 	%rd329, %rd14, %rd329, %p147;
	selp.b16 	%rs311, %rs10, %rs311, %p147;
$L__BB11_17:
	cvt.u32.u16 	%r323, %rs311;
	and.b32  	%r304, %r323, 255;
	mov.b32 	%r320, 2;
	mov.b32 	%r321, 31;
	mov.b32 	%r322, -1;
	// begin inline asm
	shfl.sync.down.b32 %r303, %r304, %r320, %r321, %r322;
	// end inline asm
	// begin inline asm
	shfl.sync.down.b32 %r308, %r309, %r320, %r321, %r322;
	// end inline asm
	mov.b64 	{%r314, %r319}, %rd329;
	// begin inline asm
	shfl.sync.down.b32 %r313, %r314, %r320, %r321, %r322;
	// end inline asm
	// begin inline asm
	shfl.sync.down.b32 %r318, %r319, %r320, %r321, %r322;
	// end inline asm
	mov.b64 	%rd18, {%r313, %r318};
	cvt.u16.u32 	%rs13, %r303;
	setp.gt.s32 	%p148, %r281, 29;
	@%p148 bra 	$L__BB11_21;
	and.b16  	%rs258, %rs311, 255;
	setp.eq.s16 	%p149, %rs258, 0;
	and.b16  	%rs259, %rs13, 255;
	setp.eq.s16 	%p150, %rs259, 0;
	or.pred  	%p151, %p149, %p150;
	@%p151 bra 	$L__BB11_20;
	min.s64 	%rd329, %rd18, %rd329;
	mov.b16 	%rs311, 1;
	bra.uni 	$L__BB11_21;
$L__BB11_20:
	setp.eq.s16 	%p152, %rs258, 0;
	selp.b64 	%rd329, %rd18, %rd329, %p152;
	selp.b16 	%rs311, %rs13, %rs311, %p152;
$L__BB11_21:
	cvt.u32.u16 	%r344, %rs311;
	and.b32  	%r325, %r344, 255;
	mov.b32 	%r341, 4;
	mov.b32 	%r342, 31;
	mov.b32 	%r343, -1;
	// begin inline asm
	shfl.sync.down.b32 %r324, %r325, %r341, %r342, %r343;
	// end inline asm
	// begin inline asm
	shfl.sync.down.b32 %r329, %r330, %r341, %r342, %r343;
	// end inline asm
	mov.b64 	{%r335, %r340}, %rd329;
	// begin inline asm
	shfl.sync.down.b32 %r334, %r335, %r341, %r342, %r343;
	// end inline asm
	// begin inline asm
	shfl.sync.down.b32 %r339, %r340, %r341, %r342, %r343;
	// end inline asm
	mov.b64 	%rd22, {%r334, %r339};
	cvt.u16.u32 	%rs16, %r324;
	setp.gt.s32 	%p153, %r281, 27;
	@%p153 bra 	$L__BB11_25;
	and.b16  	%rs262, %rs311, 255;
	setp.eq.s16 	%p154, %rs262, 0;
	and.b16  	%rs263, %rs16, 255;
	setp.eq.s16 	%p155, %rs263, 0;
	or.pred  	%p156, %p154, %p155;
	@%p156 bra 	$L__BB11_24;
	min.s64 	%rd329, %rd22, %rd329;
	mov.b16 	%rs311, 1;
	bra.uni 	$L__BB11_25;
$L__BB11_24:
	setp.eq.s16 	%p157, %rs262, 0;
	selp.b64 	%rd329, %rd22, %rd329, %p157;
	selp.b16 	%rs311, %rs16, %rs311, %p157;
$L__BB11_25:
	cvt.u32.u16 	%r365, %rs311;
	and.b32  	%r346, %r365, 255;
	mov.b32 	%r362, 8;
	mov.b32 	%r363, 31;
	mov.b32 	%r364, -1;
	// begin inline asm
	shfl.sync.down.b32 %r345, %r346, %r362, %r363, %r364;
	// end inline asm
	// begin inline asm
	shfl.sync.down.b32 %r350, %r351, %r362, %r363, %r364;
	// end inline asm
	mov.b64 	{%r356, %r361}, %rd329;
	// begin inline asm
	shfl.sync.down.b32 %r355, %r356, %r362, %r363, %r364;
	// end inline asm
	// begin inline asm
	shfl.sync.down.b32 %r360, %r361, %r362, %r363, %r364;
	// end inline asm
	mov.b64 	%rd26, {%r355, %r360};
	cvt.u16.u32 	%rs19, %r345;
	setp.gt.s32 	%p158, %r281, 23;
	@%p158 bra 	$L__BB11_29;
	and.b16  	%rs266, %rs311, 255;
	setp.eq.s16 	%p159, %rs266, 0;
	and.b16  	%rs267, %rs19, 255;
	setp.eq.s16 	%p160, %rs267, 0;
	or.pred  	%p161, %p159, %p160;
	@%p161 bra 	$L__BB11_28;
	min.s64 	%rd329, %rd26, %rd329;
	mov.b16 	%rs311, 1;
	bra.uni 	$L__BB11_29;
$L__BB11_28:
	setp.eq.s16 	%p162, %rs266, 0;
	selp.b64 	%rd329, %rd26, %rd329, %p162;
	selp.b16 	%rs311, %rs19, %rs311, %p162;
$L__BB11_29:
	cvt.u32.u16 	%r386, %rs311;
	and.b32  	%r367, %r386, 255;
	mov.b32 	%r383, 16;
	mov.b32 	%r384, 31;
	mov.b32 	%r385, -1;
	// begin inline asm
	shfl.sync.down.b32 %r366, %r367, %r383, %r384, %r385;
	// end inline asm
	// begin inline asm
	shfl.sync.down.b32 %r371, %r372, %r383, %r384, %r385;
	// end inline asm
	mov.b64 	{%r377, %r382}, %rd329;
	// begin inline asm
	shfl.sync.down.b32 %r376, %r377, %r383, %r384, %r385;
	// end inline asm
	// begin inline asm
	shfl.sync.down.b32 %r381, %r382, %r383, %r384, %r385;
	// end inline asm
	mov.b64 	%rd30, {%r376, %r381};
	cvt.u16.u32 	%rs22, %r366;
	setp.gt.s32 	%p163, %r281, 15;
	@%p163 bra 	$L__BB11_33;
	and.b16  	%rs270, %rs311, 255;
	setp.eq.s16 	%p164, %rs270, 0;
	and.b16  	%rs271, %rs22, 255;
	setp.eq.s16 	%p165, %rs271, 0;
	or.pred  	%p166, %p164, %p165;
	@%p166 bra 	$L__BB11_32;
	min.s64 	%rd329, %rd30, %rd329;
	mov.b16 	%rs311, 1;
	bra.uni 	$L__BB11_33;
$L__BB11_32:
	setp.eq.s16 	%p167, %rs270, 0;
	selp.b64 	%rd329, %rd30, %rd329, %p167;
	selp.b16 	%rs311, %rs22, %rs311, %p167;
$L__BB11_33:
	setp.ne.s32 	%p168, %r281, 0;
	@%p168 bra 	$L__BB11_35;
	shr.u32 	%r387, %r1, 1;
	and.b32  	%r388, %r387, 496;
	mov.u32 	%r389, _ZZN3cub18CUB_300001_SM_10006detail6reduce28DeviceReduceSingleTileKernelINS2_10policy_hubIN4cuda3std3__45tupleIJblEEEjN6thrust24THRUST_300001_SM_1000_NS8cuda_cub9__find_if7functorIS9_EEE10Policy1000EPS9_SI_iSF_S9_S9_NS7_10__identityEEEvT0_T1_T2_T3_T4_T6_E12temp_storage;
	add.s32 	%r390, %r389, %r388;
	st.shared.u8 	[%r390+8], %rs311;
	st.shared.u64 	[%r390+16], %rd329;
$L__BB11_35:
	bar.sync 	0;
	setp.ne.s32 	%p169, %r1, 0;
	@%p169 bra 	$L__BB11_110;
	ld.shared.u8 	%rs274, [_ZZN3cub18CUB_300001_SM_10006detail6reduce28DeviceReduceSingleTileKernelINS2_10policy_hubIN4cuda3std3__45tupleIJblEEEjN6thrust24THRUST_300001_SM_1000_NS8cuda_cub9__find_if7functorIS9_EEE10Policy1000EPS9_SI_iSF_S9_S9_NS7_10__identityEEEvT0_T1_T2_T3_T4_T6_E12temp_storage+24];
	ld.shared.u64 	%rd292, [_ZZN3cub18CUB_300001_SM_10006detail6reduce28DeviceReduceSingleTileKernelINS2_10policy_hubIN4cuda3std3__45tupleIJblEEEjN6thrust24THRUST_300001_SM_1000_NS8cuda_cub9__find_if7functorIS9_EEE10Policy1000EPS9_SI_iSF_S9_S9_NS7_10__identityEEEvT0_T1_T2_T3_T4_T6_E12temp_storage+32];
	and.b16  	%rs275, %rs311, 255;
	setp.eq.s16 	%p170, %rs275, 0;
	setp.eq.s16 	%p171, %rs274, 0;
	min.s64 	%rd293, %rd292, %rd329;
	selp.b64 	%rd294, %rd329, %rd293, %p171;
	selp.b64 	%rd295, %rd292, %rd294, %p170;
	selp.b16 	%rs276, %rs311, 1, %p171;
	selp.b16 	%rs277, %rs274, %rs276, %p170;
	and.b16  	%rs278, %rs277, 255;
	ld.shared.u8 	%rs279, [_ZZN3cub18CUB_300001_SM_10006detail6reduce28DeviceReduceSingleTileKernelINS2_10policy_hubIN4cuda3std3__45tupleIJblEEEjN6thrust24THRUST_300001_SM_1000_NS8cuda_cub9__find_if7functorIS9_EEE10Policy1000EPS9_SI_iSF_S9_S9_NS7_10__identityEEEvT0_T1_T2_T3_T4_T6_E12temp_storage+40];
	ld.shared.u64 	%rd296, [_ZZN3cub18CUB_300001_SM_10006detail6reduce28DeviceReduceSingleTileKernelINS2_10policy_hubIN4cuda3std3__45tupleIJblEEEjN6thrust24THRUST_300001_SM_1000_NS8cuda_cub9__find_if7functorIS9_EEE10Policy1000EPS9_SI_iSF_S9_S9_NS7_10__identityEEEvT0_T1_T2_T3_T4_T6_E12temp_storage+48];
	setp.eq.s16 	%p172, %rs278, 0;
	setp.eq.s16 	%p173, %rs279, 0;
	min.s64 	%rd297, %rd296, %rd295;
	selp.b64 	%rd298, %rd295, %rd297, %p173;
	selp.b64 	%rd299, %rd296, %rd298, %p172;
	selp.b16 	%rs280, %rs277, 1, %p173;
	selp.b16 	%rs281, %rs279, %rs280, %p172;
	and.b16  	%rs282, %rs281, 255;
	ld.shared.u8 	%rs283, [_ZZN3cub18CUB_300001_SM_10006detail6reduce28DeviceReduceSingleTileKernelINS2_10policy_hubIN4cuda3std3__45tupleIJblEEEjN6thrust24THRUST_300001_SM_1000_NS8cuda_cub9__find_if7functorIS9_EEE10Policy1000EPS9_SI_iSF_S9_S9_NS7_10__identityEEEvT0_T1_T2_T3_T4_T6_E12temp_storage+56];
	ld.shared.u64 	%rd300, [_ZZN3cub18CUB_300001_SM_10006detail6reduce28DeviceReduceSingleTileKernelINS2_10policy_hubIN4cuda3std3__45tupleIJblEEEjN6thrust24THRUST_300001_SM_1000_NS8cuda_cub9__find_if7functorIS9_EEE10Policy1000EPS9_SI_iSF_S9_S9_NS7_10__identityEEEvT0_T1_T2_T3_T4_T6_E12temp_storage+64];
	setp.eq.s16 	%p174, %rs282, 0;
	setp.eq.s16 	%p175, %rs283, 0;
	min.s64 	%rd301, %rd300, %rd299;
	selp.b16 	%rs284, %rs281, 1, %p175;
	selp.b16 	%rs285, %rs283, %rs284, %p174;
	and.b16  	%rs286, %rs285, 255;
	selp.b64 	%rd302, %rd299, %rd301, %p175;
	selp.b64 	%rd303, %rd300, %rd302, %p174;
	ld.shared.u8 	%rs287, [_ZZN3cub18CUB_300001_SM_10006detail6reduce28DeviceReduceSingleTileKernelINS2_10policy_hubIN4cuda3std3__45tupleIJblEEEjN6thrust24THRUST_300001_SM_1000_NS8cuda_cub9__find_if7functorIS9_EEE10Policy1000EPS9_SI_iSF_S9_S9_NS7_10__identityEEEvT0_T1_T2_T3_T4_T6_E12temp_storage+72];
	ld.shared.u64 	%rd304, [_ZZN3cub18CUB_300001_SM_10006detail6reduce28DeviceReduceSingleTileKernelINS2_10policy_hubIN4cuda3std3__45tupleIJblEEEjN6thrust24THRUST_300001_SM_1000_NS8cuda_cub9__find_if7functorIS9_EEE10Policy1000EPS9_SI_iSF_S9_S9_NS7_10__identityEEEvT0_T1_T2_T3_T4_T6_E12temp_storage+80];
	setp.eq.s16 	%p176, %rs286, 0;
	setp.eq.s16 	%p177, %rs287, 0;
	min.s64 	%rd305, %rd304, %rd303;
	selp.b16 	%rs288, %rs285, 1, %p177;
	selp.b16 	%rs289, %rs287, %rs288, %p176;
	and.b16  	%rs290, %rs289, 255;
	selp.b64 	%rd306, %rd303, %rd305, %p177;
	selp.b64 	%rd307, %rd304, %rd306, %p176;
	ld.shared.u8 	%rs291, [_ZZN3cub18CUB_300001_SM_10006detail6reduce28DeviceReduceSingleTileKernelINS2_10policy_hubIN4cuda3std3__45tupleIJblEEEjN6thrust24THRUST_300001_SM_1000_NS8cuda_cub9__find_if7functorIS9_EEE10Policy1000EPS9_SI_iSF_S9_S9_NS7_10__identityEEEvT0_T1_T2_T3_T4_T6_E12temp_storage+88];
	ld.shared.u64 	%rd308, [_ZZN3cub18CUB_300001_SM_10006detail6reduce28DeviceReduceSingleTileKernelINS2_10policy_hubIN4cuda3std3__45tupleIJblEEEjN6thrust24THRUST_300001_SM_1000_NS8cuda_cub9__find_if7functorIS9_EEE10Policy1000EPS9_SI_iSF_S9_S9_NS7_10__identityEEEvT0_T1_T2_T3_T4_T6_E12temp_storage+96];
	setp.eq.s16 	%p178, %rs290, 0;
	setp.eq.s16 	%p179, %rs291, 0;
	min.s64 	%rd309, %rd308, %rd307;
	selp.b16 	%rs292, %rs289, 1, %p179;
	selp.b16 	%rs293, %rs291, %rs292, %p178;
	and.b16  	%rs294, %rs293, 255;
	selp.b64 	%rd310, %rd307, %rd309, %p179;
	selp.b64 	%rd311, %rd308, %rd310, %p178;
	ld.shared.u8 	%rs295, [_ZZN3cub18CUB_300001_SM_10006detail6reduce28DeviceReduceSingleTileKernelINS2_10policy_hubIN4cuda3std3__45tupleIJblEEEjN6thrust24THRUST_300001_SM_1000_NS8cuda_cub9__find_if7functorIS9_EEE10Policy1000EPS9_SI_iSF_S9_S9_NS7_10__identityEEEvT0_T1_T2_T3_T4_T6_E12temp_storage+104];
	ld.shared.u64 	%rd312, [_ZZN3cub18CUB_300001_SM_10006detail6reduce28DeviceReduceSingleTileKernelINS2_10policy_hubIN4cuda3std3__45tupleIJblEEEjN6thrust24THRUST_300001_SM_1000_NS8cuda_cub9__find_if7functorIS9_EEE10Policy1000EPS9_SI_iSF_S9_S9_NS7_10__identityEEEvT0_T1_T2_T3_T4_T6_E12temp_storage+112];
	setp.eq.s16 	%p180, %rs294, 0;
	setp.eq.s16 	%p181, %rs295, 0;
	min.s64 	%rd313, %rd312, %rd311;
	selp.b16 	%rs296, %rs293, 1, %p181;
	selp.b16 	%rs297, %rs295, %rs296, %p180;
	and.b16  	%rs298, %rs297, 255;
	selp.b64 	%rd314, %rd311, %rd313, %p181;
	selp.b64 	%rd315, %rd312, %rd314, %p180;
	ld.shared.u8 	%rs299, [_ZZN3cub18CUB_300001_SM_10006detail6reduce28DeviceReduceSingleTileKernelINS2_10policy_hubIN4cuda3std3__45tupleIJblEEEjN6thrust24THRUST_300001_SM_1000_NS8cuda_cub9__find_if7functorIS9_EEE10Policy1000EPS9_SI_iSF_S9_S9_NS7_10__identityEEEvT0_T1_T2_T3_T4_T6_E12temp_storage+120];
	ld.shared.u64 	%rd316, [_ZZN3cub18CUB_300001_SM_10006detail6reduce28DeviceReduceSingleTileKernelINS2_10policy_hubIN4cuda3std3__45tupleIJblEEEjN6thrust24THRUST_300001_SM_1000_NS8cuda_cub9__find_if7functorIS9_EEE10Policy1000EPS9_SI_iSF_S9_S9_NS7_10__identityEEEvT0_T1_T2_T3_T4_T6_E12temp_storage+128];
	setp.eq.s16 	%p182, %rs298, 0;
	setp.eq.s16 	%p183, %rs299, 0;
	min.s64 	%rd317, %rd316, %rd315;
	selp.b16 	%rs300, %rs297, 1, %p183;
	selp.b16 	%rs311, %rs299, %rs300, %p182;
	selp.b64 	%rd318, %rd315, %rd317, %p183;
	selp.b64 	%rd329, %rd316, %rd318, %p182;
	bra.uni 	$L__BB11_110;
$L__BB11_37:
	// begin inline asm
	mov.u32 %r163, %laneid;
	// end inline asm
	and.b32  	%r184, %r1, 992;
	add.s32 	%r185, %r184, 32;
	setp.gt.s32 	%p94, %r185, %r38;
	not.b32 	%r186, %r184;
	add.s32 	%r187, %r38, %r186;
	selp.b32 	%r182, %r187, 31, %p94;
	cvt.u32.u16 	%r188, %rs311;
	and.b32  	%r165, %r188, 255;
	mov.b32 	%r181, 1;
	mov.b32 	%r183, -1;
	// begin inline asm
	shfl.sync.down.b32 %r164, %r165, %r181, %r182, %r183;
	// end inline asm
	// begin inline asm
	shfl.sync.down.b32 %r169, %r170, %r181, %r182, %r183;
	// end inline asm
	mov.b64 	{%r175, %r180}, %rd329;
	// begin inline asm
	shfl.sync.down.b32 %r174, %r175, %r181, %r182, %r183;
	// end inline asm
	// begin inline asm
	shfl.sync.down.b32 %r179, %r180, %r181, %r182, %r183;
	// end inline asm
	mov.b64 	%rd35, {%r174, %r179};
	cvt.u16.u32 	%rs26, %r164;
	setp.ge.s32 	%p95, %r163, %r182;
	@%p95 bra 	$L__BB11_41;
	and.b16  	%rs213, %rs311, 255;
	setp.eq.s16 	%p96, %rs213, 0;
	and.b16  	%rs214, %rs26, 255;
	setp.eq.s16 	%p97, %rs214, 0;
	or.pred  	%p98, %p96, %p97;
	@%p98 bra 	$L__BB11_40;
	min.s64 	%rd329, %rd35, %rd329;
	mov.b16 	%rs311, 1;
	bra.uni 	$L__BB11_41;
$L__BB11_40:
	setp.eq.s16 	%p99, %rs213, 0;
	selp.b16 	%rs311, %rs26, %rs311, %p99;
	selp.b64 	%rd329, %rd35, %rd329, %p99;
$L__BB11_41:
	cvt.u32.u16 	%r209, %rs311;
	and.b32  	%r190, %r209, 255;
	mov.b32 	%r206, 2;
	mov.b32 	%r208, -1;
	// begin inline asm
	shfl.sync.down.b32 %r189, %r190, %r206, %r182, %r208;
	// end inline asm
	// begin inline asm
	shfl.sync.down.b32 %r194, %r195, %r206, %r182, %r208;
	// end inline asm
	mov.b64 	{%r200, %r205}, %rd329;
	// begin inline asm
	shfl.sync.down.b32 %r199, %r200, %r206, %r182, %r208;
	// end inline asm
	// begin inline asm
	shfl.sync.down.b32 %r204, %r205, %r206, %r182, %r208;
	// end inline asm
	mov.b64 	%rd39, {%r199, %r204};
	cvt.u16.u32 	%rs29, %r189;
	add.s32 	%r210, %r163, 2;
	setp.gt.s32 	%p100, %r210, %r182;
	@%p100 bra 	$L__BB11_45;
	and.b16  	%rs217, %rs311, 255;
	setp.eq.s16 	%p101, %rs217, 0;
	and.b16  	%rs218, %rs29, 255;
	setp.eq.s16 	%p102, %rs218, 0;
	or.pred  	%p103, %p101, %p102;
	@%p103 bra 	$L__BB11_44;
	min.s64 	%rd329, %rd39, %rd329;
	mov.b16 	%rs311, 1;
	bra.uni 	$L__BB11_45;
$L__BB11_44:
	setp.eq.s16 	%p104, %rs217, 0;
	selp.b16 	%rs311, %rs29, %rs311, %p104;
	selp.b64 	%rd329, %rd39, %rd329, %p104;
$L__BB11_45:
	cvt.u32.u16 	%r231, %rs311;
	and.b32  	%r212, %r231, 255;
	mov.b32 	%r228, 4;
	mov.b32 	%r230, -1;
	// begin inline asm
	shfl.sync.down.b32 %r211, %r212, %r228, %r182, %r230;
	// end inline asm
	// begin inline asm
	shfl.sync.down.b32 %r216, %r217, %r228, %r182, %r230;
	// end inline asm
	mov.b64 	{%r222, %r227}, %rd329;
	// begin inline asm
	shfl.sync.down.b32 %r221, %r222, %r228, %r182, %r230;
	// end inline asm
	// begin inline asm
	shfl.sync.down.b32 %r226, %r227, %r228, %r182, %r230;
	// end inline asm
	mov.b64 	%rd43, {%r221, %r226};
	cvt.u16.u32 	%rs32, %r211;
	add.s32 	%r232, %r163, 4;
	setp.gt.s32 	%p105, %r232, %r182;
	@%p105 bra 	$L__BB11_49;
	and.b16  	%rs221, %rs311, 255;
	setp.eq.s16 	%p106, %rs221, 0;
	and.b16  	%rs222, %rs32, 255;
	setp.eq.s16 	%p107, %rs222, 0;
	or.pred  	%p108, %p106, %p107;
	@%p108 bra 	$L__BB11_48;
	min.s64 	%rd329, %rd43, %rd329;
	mov.b16 	%rs311, 1;
	bra.uni 	$L__BB11_49;
$L__BB11_48:
	setp.eq.s16 	%p109, %rs221, 0;
	selp.b16 	%rs311, %rs32, %rs311, %p109;
	selp.b64 	%rd329, %rd43, %rd329, %p109;
$L__BB11_49:
	cvt.u32.u16 	%r253, %rs311;
	and.b32  	%r234, %r253, 255;
	mov.b32 	%r250, 8;
	mov.b32 	%r252, -1;
	// begin inline asm
	shfl.sync.down.b32 %r233, %r234, %r250, %r182, %r252;
	// end inline asm
	// begin inline asm
	shfl.sync.down.b32 %r238, %r239, %r250, %r182, %r252;
	// end inline asm
	mov.b64 	{%r244, %r249}, %rd329;
	// begin inline asm
	shfl.sync.down.b32 %r243, %r244, %r250, %r182, %r252;
	// end inline asm
	// begin inline asm
	shfl.sync.down.b32 %r248, %r249, %r250, %r182, %r252;
	// end inline asm
	mov.b64 	%rd47, {%r243, %r248};
	cvt.u16.u32 	%rs35, %r233;
	add.s32 	%r254, %r163, 8;
	setp.gt.s32 	%p110, %r254, %r182;
	@%p110 bra 	$L__BB11_53;
	and.b16  	%rs225, %rs311, 255;
	setp.eq.s16 	%p111, %rs225, 0;
	and.b16  	%rs226, %rs35, 255;
	setp.eq.s16 	%p112, %rs226, 0;
	or.pred  	%p113, %p111, %p112;
	@%p113 bra 	$L__BB11_52;
	min.s64 	%rd329, %rd47, %rd329;
	mov.b16 	%rs311, 1;
	bra.uni 	$L__BB11_53;
$L__BB11_52:
	setp.eq.s16 	%p114, %rs225, 0;
	selp.b16 	%rs311, %rs35, %rs311, %p114;
	selp.b64 	%rd329, %rd47, %rd329, %p114;
$L__BB11_53:
	cvt.u32.u16 	%r275, %rs311;
	and.b32  	%r256, %r275, 255;
	mov.b32 	%r272, 16;
	mov.b32 	%r274, -1;
	// begin inline asm
	shfl.sync.down.b32 %r255, %r256, %r272, %r182, %r274;
	// end inline asm
	// begin inline asm
	shfl.sync.down.b32 %r260, %r261, %r272, %r182, %r274;
	// end inline asm
	mov.b64 	{%r266, %r271}, %rd329;
	// begin inline asm
	shfl.sync.down.b32 %r265, %r266, %r272, %r182, %r274;
	// end inline asm
	// begin inline asm
	shfl.sync.down.b32 %r270, %r271, %r272, %r182, %r274;
	// end inline asm
	mov.b64 	%rd51, {%r265, %r270};
	cvt.u16.u32 	%rs38, %r255;
	add.s32 	%r276, %r163, 16;
	setp.gt.s32 	%p115, %r276, %r182;
	@%p115 bra 	$L__BB11_57;
	and.b16  	%rs229, %rs311, 255;
	setp.eq.s16 	%p116, %rs229, 0;
	and.b16  	%rs230, %rs38, 255;
	setp.eq.s16 	%p117, %rs230, 0;
	or.pred  	%p118, %p116, %p117;
	@%p118 bra 	$L__BB11_56;
	min.s64 	%rd329, %rd51, %rd329;
	mov.b16 	%rs311, 1;
	bra.uni 	$L__BB11_57;
$L__BB11_56:
	setp.eq.s16 	%p119, %rs229, 0;
	selp.b16 	%rs311, %rs38, %rs311, %p119;
	selp.b64 	%rd329, %rd51, %rd329, %p119;
$L__BB11_57:
	setp.ne.s32 	%p120, %r163, 0;
	@%p120 bra 	$L__BB11_59;
	shr.u32 	%r277, %r1, 1;
	and.b32  	%r278, %r277, 496;
	mov.u32 	%r279, _ZZN3cub18CUB_300001_SM_10006detail6reduce28DeviceReduceSingleTileKernelINS2_10policy_hubIN4cuda3std3__45tupleIJblEEEjN6thrust24THRUST_300001_SM_1000_NS8cuda_cub9__find_if7functorIS9_EEE10Policy1000EPS9_SI_iSF_S9_S9_NS7_10__identityEEEvT0_T1_T2_T3_T4_T6_E12temp_storage;
	add.s32 	%r280, %r279, %r278;
	st.shared.u8 	[%r280+8], %rs311;
	st.shared.u64 	[%r280+16], %rd329;
$L__BB11_59:
	bar.sync 	0;
	setp.ne.s32 	%p121, %r1, 0;
	@%p121 bra 	$L__BB11_110;
	setp.lt.s32 	%p122, %r38, 33;
	@%p122 bra 	$L__BB11_62;
	ld.shared.u8 	%rs233, [_ZZN3cub18CUB_300001_SM_10006detail6reduce28DeviceReduceSingleTileKernelINS2_10policy_hubIN4cuda3std3__45tupleIJblEEEjN6thrust24THRUST_300001_SM_1000_NS8cuda_cub9__find_if7functorIS9_EEE10Policy1000EPS9_SI_iSF_S9_S9_NS7_10__identityEEEvT0_T1_T2_T3_T4_T6_E12temp_storage+24];
	ld.shared.u64 	%rd271, [_ZZN3cub18CUB_300001_SM_10006detail6reduce28DeviceReduceSingleTileKernelINS2_10policy_hubIN4cuda3std3__45tupleIJblEEEjN6thrust24THRUST_300001_SM_1000_NS8cuda_cub9__find_if7functorIS9_EEE10Policy1000EPS9_SI_iSF_S9_S9_NS7_10__identityEEEvT0_T1_T2_T3_T4_T6_E12temp_storage+32];
	and.b16  	%rs234, %rs311, 255;
	setp.eq.s16 	%p123, %rs234, 0;
	setp.eq.s16 	%p124, %rs233, 0;
	min.s64 	%rd272, %rd271, %rd329;
	selp.b16 	%rs235, %rs311, 1, %p124;
	selp.b16 	%rs311, %rs233, %rs235, %p123;
	selp.b64 	%rd273, %rd329, %rd272, %p124;
	selp.b64 	%rd329, %rd271, %rd273, %p123;
$L__BB11_62:
	setp.lt.s32 	%p125, %r38, 65;
	@%p125 bra 	$L__BB11_64;
	ld.shared.u8 	%rs236, [_ZZN3cub18CUB_300001_SM_10006detail6reduce28DeviceReduceSingleTileKernelINS2_10policy_hubIN4cuda3std3__45tupleIJblEEEjN6thrust24THRUST_300001_SM_1000_NS8cuda_cub9__find_if7functorIS9_EEE10Policy1000EPS9_SI_iSF_S9_S9_NS7_10__identityEEEvT0_T1_T2_T3_T4_T6_E12temp_storage+40];
	ld.shared.u64 	%rd274, [_ZZN3cub18CUB_300001_SM_10006detail6reduce28DeviceReduceSingleTileKernelINS2_10policy_hubIN4cuda3std3__45tupleIJblEEEjN6thrust24THRUST_300001_SM_1000_NS8cuda_cub9__find_if7functorIS9_EEE10Policy1000EPS9_SI_iSF_S9_S9_NS7_10__identityEEEvT0_T1_T2_T3_T4_T6_E12temp_storage+48];
	and.b16  	%rs237, %rs311, 255;
	setp.eq.s16 	%p126, %rs237, 0;
	setp.eq.s16 	%p127, %rs236, 0;
	min.s64 	%rd275, %rd274, %rd329;
	selp.b16 	%rs238, %rs311, 1, %p127;
	selp.b16 	%rs311, %rs236, %rs238, %p126;
	selp.b64 	%rd276, %rd329, %rd275, %p127;
	selp.b64 	%rd329, %rd274, %rd276, %p126;
$L__BB11_64:
	setp.lt.s32 	%p128, %r38, 97;
	@%p128 bra 	$L__BB11_66;
	ld.shared.u8 	%rs239, [_ZZN3cub18CUB_300001_SM_10006detail6reduce28DeviceReduceSingleTileKernelINS2_10policy_hubIN4cuda3std3__45tupleIJblEEEjN6thrust24THRUST_300001_SM_1000_NS8cuda_cub9__find_if7functorIS9_EEE10Policy1000EPS9_SI_iSF_S9_S9_NS7_10__identityEEEvT0_T1_T2_T3_T4_T6_E12temp_storage+56];
	ld.shared.u64 	%rd277, [_ZZN3cub18CUB_300001_SM_10006detail6reduce28DeviceReduceSingleTileKernelINS2_10policy_hubIN4cuda3std3__45tupleIJblEEEjN6thrust24THRUST_300001_SM_1000_NS8cuda_cub9__find_if7functorIS9_EEE10Policy1000EPS9_SI_iSF_S9_S9_NS7_10__identityEEEvT0_T1_T2_T3_T4_T6_E12temp_storage+64];
	and.b16  	%rs240, %rs311, 255;
	setp.eq.s16 	%p129, %rs240, 0;
	setp.eq.s16 	%p130, %rs239, 0;
	min.s64 	%rd278, %rd277, %rd329;
	selp.b16 	%rs241, %rs311, 1, %p130;
	selp.b16 	%rs311, %rs239, %rs241, %p129;
	selp.b64 	%rd279, %rd329, %rd278, %p130;
	selp.b64 	%rd329, %rd277, %rd279, %p129;
$L__BB11_66:
	setp.lt.s32 	%p131, %r38, 129;
	@%p131 bra 	$L__BB11_68;
	ld.shared.u8 	%rs242, [_ZZN3cub18CUB_300001_SM_10006detail6reduce28DeviceReduceSingleTileKernelINS2_10policy_hubIN4cuda3std3__45tupleIJblEEEjN6thrust24THRUST_300001_SM_1000_NS8cuda_cub9__find_if7functorIS9_EEE10Policy1000EPS9_SI_iSF_S9_S9_NS7_10__identityEEEvT0_T1_T2_T3_T4_T6_E12temp_storage+72];
	ld.shared.u64 	%rd280, [_ZZN3cub18CUB_300001_SM_10006detail6reduce28DeviceReduceSingleTileKernelINS2_10policy_hubIN4cuda3std3__45tupleIJblEEEjN6thrust24THRUST_300001_SM_1000_NS8cuda_cub9__find_if7functorIS9_EEE10Policy1000EPS9_SI_iSF_S9_S9_NS7_10__identityEEEvT0_T1_T2_T3_T4_T6_E12temp_storage+80];
	and.b16  	%rs243, %rs311, 255;
	setp.eq.s16 	%p132, %rs243, 0;
	setp.eq.s16 	%p133, %rs242, 0;
	min.s64 	%rd281, %rd280, %rd329;
	selp.b16 	%rs244, %rs311, 1, %p133;
	selp.b16 	%rs311, %rs242, %rs244, %p132;
	selp.b64 	%rd282, %rd329, %rd281, %p133;
	selp.b64 	%rd329, %rd280, %rd282, %p132;
$L__BB11_68:
	setp.lt.s32 	%p134, %r38, 161;
	@%p134 bra 	$L__BB11_70;
	ld.shared.u8 	%rs245, [_ZZN3cub18CUB_300001_SM_10006detail6reduce28DeviceReduceSingleTileKernelINS2_10policy_hubIN4cuda3std3__45tupleIJblEEEjN6thrust24THRUST_300001_SM_1000_NS8cuda_cub9__find_if7functorIS9_EEE10Policy1000EPS9_SI_iSF_S9_S9_NS7_10__identityEEEvT0_T1_T2_T3_T4_T6_E12temp_storage+88];
	ld.shared.u64 	%rd283, [_ZZN3cub18CUB_300001_SM_10006detail6reduce28DeviceReduceSingleTileKernelINS2_10policy_hubIN4cuda3std3__45tupleIJblEEEjN6thrust24THRUST_300001_SM_1000_NS8cuda_cub9__find_if7functorIS9_EEE10Policy1000EPS9_SI_iSF_S9_S9_NS7_10__identityEEEvT0_T1_T2_T3_T4_T6_E12temp_storage+96];
	and.b16  	%rs246, %rs311, 255;
	setp.eq.s16 	%p135, %rs246, 0;
	setp.eq.s16 	%p136, %rs245, 0;
	min.s64 	%rd284, %rd283, %rd329;
	selp.b16 	%rs247, %rs311, 1, %p136;
	selp.b16 	%rs311, %rs245, %rs247, %p135;
	selp.b64 	%rd285, %rd329, %rd284, %p136;
	selp.b64 	%rd329, %rd283, %rd285, %p135;
$L__BB11_70:
	setp.lt.s32 	%p137, %r38, 193;
	@%p137 bra 	$L__BB11_72;
	ld.shared.u8 	%rs248, [_ZZN3cub18CUB_300001_SM_10006detail6reduce28DeviceReduceSingleTileKernelINS2_10policy_hubIN4cuda3std3__45tupleIJblEEEjN6thrust24THRUST_300001_SM_1000_NS8cuda_cub9__find_if7functorIS9_EEE10Policy1000EPS9_SI_iSF_S9_S9_NS7_10__identityEEEvT0_T1_T2_T3_T4_T6_E12temp_storage+104];
	ld.shared.u64 	%rd286, [_ZZN3cub18CUB_300001_SM_10006detail6reduce28DeviceReduceSingleTileKernelINS2_10policy_hubIN4cuda3std3__45tupleIJblEEEjN6thrust24THRUST_300001_SM_1000_NS8cuda_cub9__find_if7functorIS9_EEE10Policy1000EPS9_SI_iSF_S9_S9_NS7_10__identityEEEvT0_T1_T2_T3_T4_T6_E12temp_storage+112];
	and.b16  	%rs249, %rs311, 255;
	setp.eq.s16 	%p138, %rs249, 0;
	setp.eq.s16 	%p139, %rs248, 0;
	min.s64 	%rd287, %rd286, %rd329;
	selp.b16 	%rs250, %rs311, 1, %p139;
	selp.b16 	%rs311, %rs248, %rs250, %p138;
	selp.b64 	%rd288, %rd329, %rd287, %p139;
	selp.b64 	%rd329, %rd286, %rd288, %p138;
$L__BB11_72:
	setp.lt.s32 	%p140, %r38, 225;
	@%p140 bra 	$L__BB11_110;
	ld.shared.u8 	%rs251, [_ZZN3cub18CUB_300001_SM_10006detail6reduce28DeviceReduceSingleTileKernelINS2_10policy_hubIN4cuda3std3__45tupleIJblEEEjN6thrust24THRUST_300001_SM_1000_NS8cuda_cub9__find_if7functorIS9_EEE10Policy1000EPS9_SI_iSF_S9_S9_NS7_10__identityEEEvT0_T1_T2_T3_T4_T6_E12temp_storage+120];
	ld.shared.u64 	%rd289, [_ZZN3cub18CUB_300001_SM_10006detail6reduce28DeviceReduceSingleTileKernelINS2_10policy_hubIN4cuda3std3__45tupleIJblEEEjN6thrust24THRUST_300001_SM_1000_NS8cuda_cub9__find_if7functorIS9_EEE10Policy1000EPS9_SI_iSF_S9_S9_NS7_10__identityEEEvT0_T1_T2_T3_T4_T6_E12temp_storage+128];
	and.b16  	%rs252, %rs311, 255;
	setp.eq.s16 	%p141, %rs252, 0;
	setp.eq.s16 	%p142, %rs251, 0;
	min.s64 	%rd290, %rd289, %rd329;
	selp.b16 	%rs253, %rs311, 1, %p142;
	selp.b16 	%rs311, %rs251, %rs253, %p141;
	selp.b64 	%rd291, %rd329, %rd290, %p142;
	selp.b64 	%rd329, %rd289, %rd291, %p141;
	bra.uni 	$L__BB11_110;
$L__BB11_74:
	mov.u32 	%r16, %tid.x;
	mul.wide.u32 	%rd124, %r16, 16;
	add.s64 	%rd109, %rd105, %rd124;
	// begin inline asm
	ld.global.nc.u64 %rd108, [%rd109];
	// end inline asm
	add.s64 	%rd111, %rd109, 8;
	// begin inline asm
	ld.global.nc.u64 %rd110, [%rd111];
	// end inline asm
	cvt.u16.u64 	%rs83, %rd108;
	and.b16  	%rs84, %rs83, 255;
	add.s64 	%rd113, %rd109, 4096;
	// begin inline asm
	ld.global.nc.u64 %rd112, [%rd113];
	// end inline asm
	add.s64 	%rd115, %rd109, 4104;
	// begin inline asm
	ld.global.nc.u64 %rd114, [%rd115];
	// end inline asm
	cvt.u16.u64 	%rs85, %rd112;
	and.b16  	%rs86, %rs85, 255;
	add.s64 	%rd117, %rd109, 8192;
	// begin inline asm
	ld.global.nc.u64 %rd116, [%rd117];
	// end inline asm
	add.s64 	%rd119, %rd109, 8200;
	// begin inline asm
	ld.global.nc.u64 %rd118, [%rd119];
	// end inline asm
	cvt.u16.u64 	%rs87, %rd116;
	and.b16  	%rs88, %rs87, 255;
	add.s64 	%rd121, %rd109, 12288;
	// begin inline asm
	ld.global.nc.u64 %rd120, [%rd121];
	// end inline asm
	add.s64 	%rd123, %rd109, 12296;
	// begin inline asm
	ld.global.nc.u64 %rd122, [%rd123];
	// end inline asm
	cvt.u16.u64 	%rs89, %rd120;
	and.b16  	%rs90, %rs89, 255;
	setp.eq.s16 	%p3, %rs84, 0;
	setp.eq.s16 	%p4, %rs86, 0;
	min.s64 	%rd125, %rd114, %rd110;
	selp.b16 	%rs91, %rs83, 1, %p4;
	selp.b64 	%rd126, %rd110, %rd125, %p4;
	selp.b16 	%rs92, %rs85, %rs91, %p3;
	and.b16  	%rs93, %rs92, 255;
	selp.b64 	%rd127, %rd114, %rd126, %p3;
	setp.eq.s16 	%p5, %rs93, 0;
	setp.eq.s16 	%p6, %rs88, 0;
	min.s64 	%rd128, %rd118, %rd127;
	selp.b16 	%rs94, %rs92, 1, %p6;
	selp.b64 	%rd129, %rd127, %rd128, %p6;
	selp.b16 	%rs95, %rs87, %rs94, %p5;
	and.b16  	%rs96, %rs95, 255;
	selp.b64 	%rd130, %rd118, %rd129, %p5;
	setp.eq.s16 	%p7, %rs96, 0;
	setp.eq.s16 	%p8, %rs90, 0;
	min.s64 	%rd131, %rd122, %rd130;
	selp.b16 	%rs97, %rs95, 1, %p8;
	selp.b64 	%rd132, %rd130, %rd131, %p8;
	selp.b16 	%rs311, %rs89, %rs97, %p7;
	selp.b64 	%rd329, %rd122, %rd132, %p7;
	setp.lt.u32 	%p9, %r38, 2048;
	mov.b32 	%r399, 1024;
	@%p9 bra 	$L__BB11_78;
	add.s32 	%r17, %r38, -1024;
	mov.b32 	%r399, 1024;
$L__BB11_76:
	mul.wide.s32 	%rd149, %r399, 16;
	add.s64 	%rd134, %rd109, %rd149;
	// begin inline asm
	ld.global.nc.u64 %rd133, [%rd134];
	// end inline asm
	add.s64 	%rd136, %rd134, 8;
	// begin inline asm
	ld.global.nc.u64 %rd135, [%rd136];
	// end inline asm
	cvt.u16.u64 	%rs98, %rd133;
	and.b16  	%rs99, %rs98, 255;
	add.s64 	%rd138, %rd134, 4096;
	// begin inline asm
	ld.global.nc.u64 %rd137, [%rd138];
	// end inline asm
	add.s64 	%rd140, %rd134, 4104;
	// begin inline asm
	ld.global.nc.u64 %rd139, [%rd140];
	// end inline asm
	cvt.u16.u64 	%rs100, %rd137;
	and.b16  	%rs101, %rs100, 255;
	add.s64 	%rd142, %rd134, 8192;
	// begin inline asm
	ld.global.nc.u64 %rd141, [%rd142];
	// end inline asm
	add.s64 	%rd144, %rd134, 8200;
	// begin inline asm
	ld.global.nc.u64 %rd143, [%rd144];
	// end inline asm
	cvt.u16.u64 	%rs102, %rd141;
	and.b16  	%rs103, %rs102, 255;
	add.s64 	%rd146, %rd134, 12288;
	// begin inline asm
	ld.global.nc.u64 %rd145, [%rd146];
	// end inline asm
	add.s64 	%rd148, %rd134, 12296;
	// begin inline asm
	ld.global.nc.u64 %rd147, [%rd148];
	// end inline asm
	cvt.u16.u64 	%rs104, %rd145;
	and.b16  	%rs105, %rs104, 255;
	and.b16  	%rs106, %rs311, 255;
	setp.eq.s16 	%p10, %rs106, 0;
	setp.eq.s16 	%p11, %rs99, 0;
	min.s64 	%rd150, %rd135, %rd329;
	selp.b16 	%rs107, %rs311, 1, %p11;
	selp.b64 	%rd151, %rd329, %rd150, %p11;
	selp.b16 	%rs108, %rs98, %rs107, %p10;
	and.b16  	%rs109, %rs108, 255;
	selp.b64 	%rd152, %rd135, %rd151, %p10;
	setp.eq.s16 	%p12, %rs109, 0;
	setp.eq.s16 	%p13, %rs101, 0;
	min.s64 	%rd153, %rd139, %rd152;
	selp.b16 	%rs110, %rs108, 1, %p13;
	selp.b64 	%rd154, %rd152, %rd153, %p13;
	selp.b16 	%rs111, %rs100, %rs110, %p12;
	and.b16  	%rs112, %rs111, 255;
	selp.b64 	%rd155, %rd139, %rd154, %p12;
	setp.eq.s16 	%p14, %rs112, 0;
	setp.eq.s16 	%p15, %rs103, 0;
	min.s64 	%rd156, %rd143, %rd155;
	selp.b16 	%rs113, %rs111, 1, %p15;
	selp.b64 	%rd157, %rd155, %rd156, %p15;
	selp.b16 	%rs114, %rs102, %rs113, %p14;
	and.b16  	%rs115, %rs114, 255;
	selp.b64 	%rd158, %rd143, %rd157, %p14;
	setp.eq.s16 	%p16, %rs115, 0;
	setp.eq.s16 	%p17, %rs105, 0;
	min.s64 	%rd159, %rd147, %rd158;
	selp.b16 	%rs116, %rs114, 1, %p17;
	selp.b64 	%rd160, %rd158, %rd159, %p17;
	selp.b16 	%rs311, %rs104, %rs116, %p16;
	selp.b64 	%rd329, %rd147, %rd160, %p16;
	sub.s32 	%r41, %r38, %r399;
	setp.lt.s32 	%p18, %r41, 1024;
	@%p18 bra 	$L__BB11_86;
	add.s32 	%r399, %r399, 1024;
	setp.le.s32 	%p19, %r399, %r17;
	@%p19 bra 	$L__BB11_76;
$L__BB11_78:
	setp.le.s32 	%p20, %r38, %r399;
	@%p20 bra 	$L__BB11_86;
	sub.s32 	%r21, %r38, %r399;
	setp.ge.s32 	%p21, %r16, %r21;
	@%p21 bra 	$L__BB11_86;
	not.b32 	%r42, %r16;
	add.s32 	%r43, %r38, %r42;
	sub.s32 	%r22, %r43, %r399;
	and.b32  	%r44, %r22, 768;
	setp.eq.s32 	%p22, %r44, 768;
	mov.u32 	%r403, %r16;
	@%p22 bra 	$L__BB11_83;
	add.s32 	%r401, %r16, %r399;
	shr.u32 	%r45, %r22, 8;
	add.s32 	%r46, %r45, 1;
	and.b32  	%r47, %r46, 3;
	neg.s32 	%r400, %r47;
	mov.u32 	%r403, %r16;
$L__BB11_82:
	.pragma "nounroll";
	mul.wide.u32 	%rd166, %r401, 16;
	add.s64 	%rd163, %rd105, %rd166;
	// begin inline asm
	ld.global.nc.u64 %rd162, [%rd163];
	// end inline asm
	add.s64 	%rd165, %rd163, 8;
	// begin inline asm
	ld.global.nc.u64 %rd164, [%rd165];
	// end inline asm
	cvt.u16.u64 	%rs118, %rd162;
	and.b16  	%rs119, %rs118, 255;
	and.b16  	%rs120, %rs311, 255;
	setp.eq.s16 	%p23, %rs120, 0;
	setp.eq.s16 	%p24, %rs119, 0;
	min.s64 	%rd167, %rd164, %rd329;
	selp.b16 	%rs121, %rs311, 1, %p24;
	selp.b16 	%rs311, %rs118, %rs121, %p23;
	selp.b64 	%rd168, %rd329, %rd167, %p24;
	selp.b64 	%rd329, %rd164, %rd168, %p23;
	add.s32 	%r403, %r403, 256;
	add.s32 	%r401, %r401, 256;
	add.s32 	%r400, %r400, 1;
	setp.ne.s32 	%p25, %r400, 0;
	@%p25 bra 	$L__BB11_82;
$L__BB11_83:
	setp.lt.u32 	%p26, %r22, 768;
	@%p26 bra 	$L__BB11_86;
	cvt.u64.u32 	%rd169, %r403;
	cvt.u64.u32 	%rd170, %r399;
	add.s64 	%rd171, %rd169, %rd170;
	shl.b64 	%rd172, %rd171, 4;
	add.s64 	%rd173, %rd172, %rd105;
	add.s64 	%rd350, %rd173, 12296;
	add.s32 	%r404, %r403, %r399;
$L__BB11_85:
	mul.wide.u32 	%rd190, %r404, 16;
	add.s64 	%rd175, %rd105, %rd190;
	// begin inline asm
	ld.global.nc.u64 %rd174, [%rd175];
	// end inline asm
	add.s64 	%rd177, %rd175, 8;
	// begin inline asm
	ld.global.nc.u64 %rd176, [%rd177];
	// end inline asm
	cvt.u16.u64 	%rs122, %rd174;
	and.b16  	%rs123, %rs122, 255;
	and.b16  	%rs124, %rs311, 255;
	setp.eq.s16 	%p27, %rs124, 0;
	setp.eq.s16 	%p28, %rs123, 0;
	min.s64 	%rd191, %rd176, %rd329;
	selp.b16 	%rs125, %rs311, 1, %p28;
	selp.b16 	%rs126, %rs122, %rs125, %p27;
	and.b16  	%rs127, %rs126, 255;
	selp.b64 	%rd192, %rd329, %rd191, %p28;
	selp.b64 	%rd193, %rd176, %rd192, %p27;
	add.s64 	%rd179, %rd350, -8200;
	// begin inline asm
	ld.global.nc.u64 %rd178, [%rd179];
	// end inline asm
	add.s64 	%rd181, %rd350, -8192;
	// begin inline asm
	ld.global.nc.u64 %rd180, [%rd181];
	// end inline asm
	cvt.u16.u64 	%rs128, %rd178;
	and.b16  	%rs129, %rs128, 255;
	setp.eq.s16 	%p29, %rs127, 0;
	setp.eq.s16 	%p30, %rs129, 0;
	min.s64 	%rd194, %rd180, %rd193;
	selp.b16 	%rs130, %rs126, 1, %p30;
	selp.b16 	%rs131, %rs128, %rs130, %p29;
	and.b16  	%rs132, %rs131, 255;
	selp.b64 	%rd195, %rd193, %rd194, %p30;
	selp.b64 	%rd196, %rd180, %rd195, %p29;
	add.s64 	%rd183, %rd350, -4104;
	// begin inline asm
	ld.global.nc.u64 %rd182, [%rd183];
	// end inline asm
	add.s64 	%rd185, %rd350, -4096;
	// begin inline asm
	ld.global.nc.u64 %rd184, [%rd185];
	// end inline asm
	cvt.u16.u64 	%rs133, %rd182;
	and.b16  	%rs134, %rs133, 255;
	setp.eq.s16 	%p31, %rs132, 0;
	setp.eq.s16 	%p32, %rs134, 0;
	min.s64 	%rd197, %rd184, %rd196;
	selp.b16 	%rs135, %rs131, 1, %p32;
	selp.b16 	%rs136, %rs133, %rs135, %p31;
	and.b16  	%rs137, %rs136, 255;
	selp.b64 	%rd198, %rd196, %rd197, %p32;
	selp.b64 	%rd199, %rd184, %rd198, %p31;
	add.s64 	%rd187, %rd350, -8;
	// begin inline asm
	ld.global.nc.u64 %rd186, [%rd187];
	// end inline asm
	// begin inline asm
	ld.global.nc.u64 %rd188, [%rd350];
	// end inline asm
	cvt.u16.u64 	%rs138, %rd186;
	and.b16  	%rs139, %rs138, 255;
	setp.eq.s16 	%p33, %rs137, 0;
	setp.eq.s16 	%p34, %rs139, 0;
	min.s64 	%rd200, %rd188, %rd199;
	selp.b16 	%rs140, %rs136, 1, %p34;
	selp.b16 	%rs311, %rs138, %rs140, %p33;
	selp.b64 	%rd201, %rd199, %rd200, %p34;
	selp.b64 	%rd329, %rd188, %rd201, %p33;
	add.s32 	%r403, %r403, 1024;
	add.s64 	%rd350, %rd350, 16384;
	add.s32 	%r404, %r404, 1024;
	setp.lt.s32 	%p35, %r403, %r21;
	@%p35 bra 	$L__BB11_85;
$L__BB11_86:
	// begin inline asm
	mov.u32 %r48, %laneid;
	// end inline asm
	cvt.u32.u16 	%r69, %rs311;
	and.b32  	%r50, %r69, 255;
	mov.b32 	%r66, 1;
	mov.b32 	%r67, 31;
	mov.b32 	%r68, -1;
	// begin inline asm
	shfl.sync.down.b32 %r49, %r50, %r66, %r67, %r68;
	// end inline asm
	// begin inline asm
	shfl.sync.down.b32 %r54, %r55, %r66, %r67, %r68;
	// end inline asm
	mov.b64 	{%r60, %r65}, %rd329;
	// begin inline asm
	shfl.sync.down.b32 %r59, %r60, %r66, %r67, %r68;
	// end inline asm
	// begin inline asm
	shfl.sync.down.b32 %r64, %r65, %r66, %r67, %r68;
	// end inline asm
	mov.b64 	%rd83, {%r59, %r64};
	cvt.u16.u32 	%rs65, %r49;
	setp.gt.s32 	%p36, %r48, 30;
	@%p36 bra 	$L__BB11_90;
	and.b16  	%rs141, %rs311, 255;
	setp.eq.s16 	%p37, %rs141, 0;
	and.b16  	%rs142, %rs65, 255;
	setp.eq.s16 	%p38, %rs142, 0;
	or.pred  	%p39, %p37, %p38;
	@%p39 bra 	$L__BB11_89;
	min.s64 	%rd329, %rd83, %rd329;
	mov.b16 	%rs311, 1;
	bra.uni 	$L__BB11_90;
$L__BB11_89:
	setp.eq.s16 	%p40, %rs141, 0;
	selp.b16 	%rs311, %rs65, %rs311, %p40;
	selp.b64 	%rd329, %rd83, %rd329, %p40;
$L__BB11_90:
	cvt.u32.u16 	%r90, %rs311;
	and.b32  	%r71, %r90, 255;
	mov.b32 	%r87, 2;
	mov.b32 	%r88, 31;
	mov.b32 	%r89, -1;
	// begin inline asm
	shfl.sync.down.b32 %r70, %r71, %r87, %r88, %r89;
	// end inline asm
	// begin inline asm
	shfl.sync.down.b32 %r75, %r76, %r87, %r88, %r89;
	// end inline asm
	mov.b64 	{%r81, %r86}, %rd329;
	// begin inline asm
	shfl.sync.down.b32 %r80, %r81, %r87, %r88, %r89;
	// end inline asm
	// begin inline asm
	shfl.sync.down.b32 %r85, %r86, %r87, %r88, %r89;
	// end inline asm
	mov.b64 	%rd87, {%r80, %r85};
	cvt.u16.u32 	%rs68, %r70;
	setp.gt.s32 	%p41, %r48, 29;
	@%p41 bra 	$L__BB11_94;
	and.b16  	%rs145, %rs311, 255;
	setp.eq.s16 	%p42, %rs145, 0;
	and.b16  	%rs146, %rs68, 255;
	setp.eq.s16 	%p43, %rs146, 0;
	or.pred  	%p44, %p42, %p43;
	@%p44 bra 	$L__BB11_93;
	min.s64 	%rd329, %rd87, %rd329;
	mov.b16 	%rs311, 1;
	bra.uni 	$L__BB11_94;
$L__BB11_93:
	setp.eq.s16 	%p45, %rs145, 0;
	selp.b16 	%rs311, %rs68, %rs311, %p45;
	selp.b64 	%rd329, %rd87, %rd329, %p45;
$L__BB11_94:
	cvt.u32.u16 	%r111, %rs311;
	and.b32  	%r92, %r111, 255;
	mov.b32 	%r108, 4;
	mov.b32 	%r109, 31;
	mov.b32 	%r110, -1;
	// begin inline asm
	shfl.sync.down.b32 %r91, %r92, %r108, %r109, %r110;
	// end inline asm
	// begin inline asm
	shfl.sync.down.b32 %r96, %r97, %r108, %r109, %r110;
	// end inline asm
	mov.b64 	{%r102, %r107}, %rd329;
	// begin inline asm
	shfl.sync.down.b32 %r101, %r102, %r108, %r109, %r110;
	// end inline asm
	// begin inline asm
	shfl.sync.down.b32 %r106, %r107, %r108, %r109, %r110;
	// end inline asm
	mov.b64 	%rd91, {%r101, %r106};
	cvt.u16.u32 	%rs71, %r91;
	setp.gt.s32 	%p46, %r48, 27;
	@%p46 bra 	$L__BB11_98;
	and.b16  	%rs149, %rs311, 255;
	setp.eq.s16 	%p47, %rs149, 0;
	and.b16  	%rs150, %rs71, 255;
	setp.eq.s16 	%p48, %rs150, 0;
	or.pred  	%p49, %p47, %p48;
	@%p49 bra 	$L__BB11_97;
	min.s64 	%rd329, %rd91, %rd329;
	mov.b16 	%rs311, 1;
	bra.uni 	$L__BB11_98;
$L__BB11_97:
	setp.eq.s16 	%p50, %rs149, 0;
	selp.b16 	%rs311, %rs71, %rs311, %p50;
	selp.b64 	%rd329, %rd91, %rd329, %p50;
$L__BB11_98:
	cvt.u32.u16 	%r132, %rs311;
	and.b32  	%r113, %r132, 255;
	mov.b32 	%r129, 8;
	mov.b32 	%r130, 31;
	mov.b32 	%r131, -1;
	// begin inline asm
	shfl.sync.down.b32 %r112, %r113, %r129, %r130, %r131;
	// end inline asm
	// begin inline asm
	shfl.sync.down.b32 %r117, %r118, %r129, %r130, %r131;
	// end inline asm
	mov.b64 	{%r123, %r128}, %rd329;
	// begin inline asm
	shfl.sync.down.b32 %r122, %r123, %r129, %r130, %r131;
	// end inline asm
	// begin inline asm
	shfl.sync.down.b32 %r127, %r128, %r129, %r130, %r131;
	// end inline asm
	mov.b64 	%rd95, {%r122, %r127};
	cvt.u16.u32 	%rs74, %r112;
	setp.gt.s32 	%p51, %r48, 23;
	@%p51 bra 	$L__BB11_102;
	and.b16  	%rs153, %rs311, 255;
	setp.eq.s16 	%p52, %rs153, 0;
	and.b16  	%rs154, %rs74, 255;
	setp.eq.s16 	%p53, %rs154, 0;
	or.pred  	%p54, %p52, %p53;
	@%p54 bra 	$L__BB11_101;
	min.s64 	%rd329, %rd95, %rd329;
	mov.b16 	%rs311, 1;
	bra.uni 	$L__BB11_102;
$L__BB11_101:
	setp.eq.s16 	%p55, %rs153, 0;
	selp.b16 	%rs311, %rs74, %rs311, %p55;
	selp.b64 	%rd329, %rd95, %rd329, %p55;
$L__BB11_102:
	cvt.u32.u16 	%r153, %rs311;
	and.b32  	%r134, %r153, 255;
	mov.b32 	%r150, 16;
	mov.b32 	%r151, 31;
	mov.b32 	%r152, -1;
	// begin inline asm
	shfl.sync.down.b32 %r133, %r134, %r150, %r151, %r152;
	// end inline asm
	// begin inline asm
	shfl.sync.down.b32 %r138, %r139, %r150, %r151, %r152;
	// end inline asm
	mov.b64 	{%r144, %r149}, %rd329;
	// begin inline asm
	shfl.sync.down.b32 %r143, %r144, %r150, %r151, %r152;
	// end inline asm
	// begin inline asm
	shfl.sync.down.b32 %r148, %r149, %r150, %r151, %r152;
	// end inline asm
	mov.b64 	%rd99, {%r143, %r148};
	cvt.u16.u32 	%rs77, %r133;
	setp.gt.s32 	%p56, %r48, 15;
	@%p56 bra 	$L__BB11_106;
	and.b16  	%rs157, %rs311, 255;
	setp.eq.s16 	%p57, %rs157, 0;
	and.b16  	%rs158, %rs77, 255;
	setp.eq.s16 	%p58, %rs158, 0;
	or.pred  	%p59, %p57, %p58;
	@%p59 bra 	$L__BB11_105;
	min.s64 	%rd329, %rd99, %rd329;
	mov.b16 	%rs311, 1;
	bra.uni 	$L__BB11_106;
$L__BB11_105:
	setp.eq.s16 	%p60, %rs157, 0;
	selp.b16 	%rs311, %rs77, %rs311, %p60;
	selp.b64 	%rd329, %rd99, %rd329, %p60;
$L__BB11_106:
	setp.ne.s32 	%p61, %r48, 0;
	@%p61 bra 	$L__BB11_108;
	shr.u32 	%r154, %r16, 1;
	and.b32  	%r155, %r154, 496;
	mov.u32 	%r156, _ZZN3cub18CUB_300001_SM_10006detail6reduce28DeviceReduceSingleTileKernelINS2_10policy_hubIN4cuda3std3__45tupleIJblEEEjN6thrust24THRUST_300001_SM_1000_NS8cuda_cub9__find_if7functorIS9_EEE10Policy1000EPS9_SI_iSF_S9_S9_NS7_10__identityEEEvT0_T1_T2_T3_T4_T6_E12temp_storage;
	add.s32 	%r157, %r156, %r155;
	st.shared.u8 	[%r157+8], %rs311;
	st.shared.u64 	[%r157+16], %rd329;
$L__BB11_108:
	bar.sync 	0;
	setp.ne.s32 	%p62, %r16, 0;
	@%p62 bra 	$L__BB11_110;
	ld.shared.u8 	%rs161, [_ZZN3cub18CUB_300001_SM_10006detail6reduce28DeviceReduceSingleTileKernelINS2_10policy_hubIN4cuda3std3__45tupleIJblEEEjN6thrust24THRUST_300001_SM_1000_NS8cuda_cub9__find_if7functorIS9_EEE10Policy1000EPS9_SI_iSF_S9_S9_NS7_10__identityEEEvT0_T1_T2_T3_T4_T6_E12temp_storage+24];
	ld.shared.u64 	%rd202, [_ZZN3cub18CUB_300001_SM_10006detail6reduce28DeviceReduceSingleTileKernelINS2_10policy_hubIN4cuda3std3__45tupleIJblEEEjN6thrust24THRUST_300001_SM_1000_NS8cuda_cub9__find_if7functorIS9_EEE10Policy1000EPS9_SI_iSF_S9_S9_NS7_10__identityEEEvT0_T1_T2_T3_T4_T6_E12temp_storage+32];
	and.b16  	%rs162, %rs311, 255;
	setp.eq.s16 	%p63, %rs162, 0;
	setp.eq.s16 	%p64, %rs161, 0;
	min.s64 	%rd203, %rd202, %rd329;
	selp.b16 	%rs163, %rs311, 1, %p64;
	selp.b16 	%rs164, %rs161, %rs163, %p63;
	and.b16  	%rs165, %rs164, 255;
	selp.b64 	%rd204, %rd329, %rd203, %p64;
	selp.b64 	%rd205, %rd202, %rd204, %p63;
	ld.shared.u8 	%rs166, [_ZZN3cub18CUB_300001_SM_10006detail6reduce28DeviceReduceSingleTileKernelINS2_10policy_hubIN4cuda3std3__45tupleIJblEEEjN6thrust24THRUST_300001_SM_1000_NS8cuda_cub9__find_if7functorIS9_EEE10Policy1000EPS9_SI_iSF_S9_S9_NS7_10__identityEEEvT0_T1_T2_T3_T4_T6_E12temp_storage+40];
	ld.shared.u64 	%rd206, [_ZZN3cub18CUB_300001_SM_10006detail6reduce28DeviceReduceSingleTileKernelINS2_10policy_hubIN4cuda3std3__45tupleIJblEEEjN6thrust24THRUST_300001_SM_1000_NS8cuda_cub9__find_if7functorIS9_EEE10Policy1000EPS9_SI_iSF_S9_S9_NS7_10__identityEEEvT0_T1_T2_T3_T4_T6_E12temp_storage+48];
	setp.eq.s16 	%p65, %rs165, 0;
	setp.eq.s16 	%p66, %rs166, 0;
	min.s64 	%rd207, %rd206, %rd205;
	selp.b16 	%rs167, %rs164, 1, %p66;
	selp.b16 	%rs168, %rs166, %rs167, %p65;
	and.b16  	%rs169, %rs168, 255;
	selp.b64 	%rd208, %rd205, %rd207, %p66;
	selp.b64 	%rd209, %rd206, %rd208, %p65;
	ld.shared.u8 	%rs170, [_ZZN3cub18CUB_300001_SM_10006detail6reduce28DeviceReduceSingleTileKernelINS2_10policy_hubIN4cuda3std3__45tupleIJblEEEjN6thrust24THRUST_300001_SM_1000_NS8cuda_cub9__find_if7functorIS9_EEE10Policy1000EPS9_SI_iSF_S9_S9_NS7_10__identityEEEvT0_T1_T2_T3_T4_T6_E12temp_storage+56];
	ld.shared.u64 	%rd210, [_ZZN3cub18CUB_300001_SM_10006detail6reduce28DeviceReduceSingleTileKernelINS2_10policy_hubIN4cuda3std3__45tupleIJblEEEjN6thrust24THRUST_300001_SM_1000_NS8cuda_cub9__find_if7functorIS9_EEE10Policy1000EPS9_SI_iSF_S9_S9_NS7_10__identityEEEvT0_T1_T2_T3_T4_T6_E12temp_storage+64];
	setp.eq.s16 	%p67, %rs169, 0;
	setp.eq.s16 	%p68, %rs170, 0;
	min.s64 	%rd211, %rd210, %rd209;
	selp.b16 	%rs171, %rs168, 1, %p68;
	selp.b16 	%rs172, %rs170, %rs171, %p67;
	and.b16  	%rs173, %rs172, 255;
	selp.b64 	%rd212, %rd209, %rd211, %p68;
	selp.b64 	%rd213, %rd210, %rd212, %p67;
	ld.shared.u8 	%rs174, [_ZZN3cub18CUB_300001_SM_10006detail6reduce28DeviceReduceSingleTileKernelINS2_10policy_hubIN4cuda3std3__45tupleIJblEEEjN6thrust24THRUST_300001_SM_1000_NS8cuda_cub9__find_if7functorIS9_EEE10Policy1000EPS9_SI_iSF_S9_S9_NS7_10__identityEEEvT0_T1_T2_T3_T4_T6_E12temp_storage+72];
	ld.shared.u64 	%rd214, [_ZZN3cub18CUB_300001_SM_10006detail6reduce28DeviceReduceSingleTileKernelINS2_10policy_hubIN4cuda3std3__45tupleIJblEEEjN6thrust24THRUST_300001_SM_1000_NS8cuda_cub9__find_if7functorIS9_EEE10Policy1000EPS9_SI_iSF_S9_S9_NS7_10__identityEEEvT0_T1_T2_T3_T4_T6_E12temp_storage+80];
	setp.eq.s16 	%p69, %rs173, 0;
	setp.eq.s16 	%p70, %rs174, 0;
	min.s64 	%rd215, %rd214, %rd213;
	selp.b16 	%rs175, %rs172, 1, %p70;
	selp.b16 	%rs176, %rs174, %rs175, %p69;
	and.b16  	%rs177, %rs176, 255;
	selp.b64 	%rd216, %rd213, %rd215, %p70;
	selp.b64 	%rd217, %rd214, %rd216, %p69;
	ld.shared.u8 	%rs178, [_ZZN3cub18CUB_300001_SM_10006detail6reduce28DeviceReduceSingleTileKernelINS2_10policy_hubIN4cuda3std3__45tupleIJblEEEjN6thrust24THRUST_300001_SM_1000_NS8cuda_cub9__find_if7functorIS9_EEE10Policy1000EPS9_SI_iSF_S9_S9_NS7_10__identityEEEvT0_T1_T2_T3_T4_T6_E12temp_storage+88];
	ld.shared.u64 	%rd218, [_ZZN3cub18CUB_300001_SM_10006detail6reduce28DeviceReduceSingleTileKernelINS2_10policy_hubIN4cuda3std3__45tupleIJblEEEjN6thrust24THRUST_300001_SM_1000_NS8cuda_cub9__find_if7functorIS9_EEE10Policy1000EPS9_SI_iSF_S9_S9_NS7_10__identityEEEvT0_T1_T2_T3_T4_T6_E12temp_storage+96];
	setp.eq.s16 	%p71, %rs177, 0;
	setp.eq.s16 	%p72, %rs178, 0;
	min.s64 	%rd219, %rd218, %rd217;
	selp.b16 	%rs179, %rs176, 1, %p72;
	selp.b16 	%rs180, %rs178, %rs179, %p71;
	and.b16  	%rs181, %rs180, 255;
	selp.b64 	%rd220, %rd217, %rd219, %p72;
	selp.b64 	%rd221, %rd218, %rd220, %p71;
	ld.shared.u8 	%rs182, [_ZZN3cub18CUB_300001_SM_10006detail6reduce28DeviceReduceSingleTileKernelINS2_10policy_hubIN4cuda3std3__45tupleIJblEEEjN6thrust24THRUST_300001_SM_1000_NS8cuda_cub9__find_if7functorIS9_EEE10Policy1000EPS9_SI_iSF_S9_S9_NS7_10__identityEEEvT0_T1_T2_T3_T4_T6_E12temp_storage+104];
	ld.shared.u64 	%rd222, [_ZZN3cub18CUB_300001_SM_10006detail6reduce28DeviceReduceSingleTileKernelINS2_10policy_hubIN4cuda3std3__45tupleIJblEEEjN6thrust24THRUST_300001_SM_1000_NS8cuda_cub9__find_if7functorIS9_EEE10Policy1000EPS9_SI_iSF_S9_S9_NS7_10__identityEEEvT0_T1_T2_T3_T4_T6_E12temp_storage+112];
	setp.eq.s16 	%p73, %rs181, 0;
	setp.eq.s16 	%p74, %rs182, 0;
	min.s64 	%rd223, %rd222, %rd221;
	selp.b16 	%rs183, %rs180, 1, %p74;
	selp.b16 	%rs184, %rs182, %rs183, %p73;
	and.b16  	%rs185, %rs184, 255;
	selp.b64 	%rd224, %rd221, %rd223, %p74;
	selp.b64 	%rd225, %rd222, %rd224, %p73;
	ld.shared.u8 	%rs186, [_ZZN3cub18CUB_300001_SM_10006detail6reduce28DeviceReduceSingleTileKernelINS2_10policy_hubIN4cuda3std3__45tupleIJblEEEjN6thrust24THRUST_300001_SM_1000_NS8cuda_cub9__find_if7functorIS9_EEE10Policy1000EPS9_SI_iSF_S9_S9_NS7_10__identityEEEvT0_T1_T2_T3_T4_T6_E12temp_storage+120];
	ld.shared.u64 	%rd226, [_ZZN3cub18CUB_300001_SM_10006detail6reduce28DeviceReduceSingleTileKernelINS2_10policy_hubIN4cuda3std3__45tupleIJblEEEjN6thrust24THRUST_300001_SM_1000_NS8cuda_cub9__find_if7functorIS9_EEE10Policy1000EPS9_SI_iSF_S9_S9_NS7_10__identityEEEvT0_T1_T2_T3_T4_T6_E12temp_storage+128];
	setp.eq.s16 	%p75, %rs185, 0;
	setp.eq.s16 	%p76, %rs186, 0;
	min.s64 	%rd227, %rd226, %rd225;
	selp.b16 	%rs187, %rs184, 1, %p76;
	selp.b16 	%rs311, %rs186, %rs187, %p75;
	selp.b64 	%rd228, %rd225, %rd227, %p76;
	selp.b64 	%rd329, %rd226, %rd228, %p75;
$L__BB11_110:
	mov.u32 	%r391, %tid.x;
	setp.ne.s32 	%p184, %r391, 0;
	@%p184 bra 	$L__BB11_112;
	setp.eq.s16 	%p185, %rs82, 0;
	and.b16  	%rs302, %rs311, 255;
	setp.eq.s16 	%p186, %rs302, 0;
	min.s64 	%rd319, %rd329, %rd106;
	selp.b16 	%rs303, %rs82, 1, %p186;
	selp.b16 	%rs304, %rs311, %rs303, %p185;
	selp.b64 	%rd320, %rd106, %rd319, %p186;
	selp.b64 	%rd321, %rd329, %rd320, %p185;
	st.global.u8 	[%rd1], %rs304;
	st.global.u64 	[%rd1+8], %rd321;
$L__BB11_112:
	ret;

}
	// .globl	_ZN3cub18CUB_300001_SM_10006detail6reduce28DeviceReduceSingleTileKernelINS2_10policy_hubIN4cuda3std3__45tupleIJblEEEyN6thrust24THRUST_300001_SM_1000_NS8cuda_cub9__find_if7functorIS9_EEE10Policy1000ENSB_12zip_iteratorINS8_IJNSD_26transform_input_iterator_tIbNSC_6detail35transform_pair_of_input_iterators_tIbNSB_6detail15normal_iteratorINSB_10device_ptrIjEEEESQ_NS7_8equal_toIjEEEENS7_10__not_fn_tINS7_10__identityEEEEENSB_17counting_iteratorIlNSB_11use_defaultESZ_SZ_EEEEEEEPS9_ySF_S9_S9_SV_EEvT0_T1_T2_T3_T4_T6_
.visible .entry _ZN3cub18CUB_300001_SM_10006detail6reduce28DeviceReduceSingleTileKernelINS2_10policy_hubIN4cuda3std3__45tupleIJblEEEyN6thrust24THRUST_300001_SM_1000_NS8cuda_cub9__find_if7functorIS9_EEE10Policy1000ENSB_12zip_iteratorINS8_IJNSD_26transform_input_iterator_tIbNSC_6detail35transform_pair_of_input_iterators_tIbNSB_6detail15normal_iteratorINSB_10device_ptrIjEEEESQ_NS7_8equal_toIjEEEENS7_10__not_fn_tINS7_10__identityEEEEENSB_17counting_iteratorIlNSB_11use_defaultESZ_SZ_EEEEEEEPS9_ySF_S9_S9_SV_EEvT0_T1_T2_T3_T4_T6_(
	.param .align 8 .b8 _ZN3cub18CUB_300001_SM_10006detail6reduce28DeviceReduceSingleTileKernelINS2_10policy_hubIN4cuda3std3__45tupleIJblEEEyN6thrust24THRUST_300001_SM_1000_NS8cuda_cub9__find_if7functorIS9_EEE10Policy1000ENSB_12zip_iteratorINS8_IJNSD_26transform_input_iterator_tIbNSC_6detail35transform_pair_of_input_iterators_tIbNSB_6detail15normal_iteratorINSB_10device_ptrIjEEEESQ_NS7_8equal_toIjEEEENS7_10__not_fn_tINS7_10__identityEEEEENSB_17counting_iteratorIlNSB_11use_defaultESZ_SZ_EEEEEEEPS9_ySF_S9_S9_SV_EEvT0_T1_T2_T3_T4_T6__param_0[40],
	.param .u64 .ptr .align 1 _ZN3cub18CUB_300001_SM_10006detail6reduce28DeviceReduceSingleTileKernelINS2_10policy_hubIN4cuda3std3__45tupleIJblEEEyN6thrust24THRUST_300001_SM_1000_NS8cuda_cub9__find_if7functorIS9_EEE10Policy1000ENSB_12zip_iteratorINS8_IJNSD_26transform_input_iterator_tIbNSC_6detail35transform_pair_of_input_iterators_tIbNSB_6detail15normal_iteratorINSB_10device_ptrIjEEEESQ_NS7_8equal_toIjEEEENS7_10__not_fn_tINS7_10__identityEEEEENSB_17counting_iteratorIlNSB_11use_defaultESZ_SZ_EEEEEEEPS9_ySF_S9_S9_SV_EEvT0_T1_T2_T3_T4_T6__param_1,
	.param .u64 _ZN3cub18CUB_300001_SM_10006detail6reduce28DeviceReduceSingleTileKernelINS2_10policy_hubIN4cuda3std3__45tupleIJblEEEyN6thrust24THRUST_300001_SM_1000_NS8cuda_cub9__find_if7functorIS9_EEE10Policy1000ENSB_12zip_iteratorINS8_IJNSD_26transform_input_iterator_tIbNSC_6detail35transform_pair_of_input_iterators_tIbNSB_6detail15normal_iteratorINSB_10device_ptrIjEEEESQ_NS7_8equal_toIjEEEENS7_10__not_fn_tINS7_10__identityEEEEENSB_17counting_iteratorIlNSB_11use_defaultESZ_SZ_EEEEEEEPS9_ySF_S9_S9_SV_EEvT0_T1_T2_T3_T4_T6__param_2,
	.param .align 1 .b8 _ZN3cub18CUB_300001_SM_10006detail6reduce28DeviceReduceSingleTileKernelINS2_10policy_hubIN4cuda3std3__45tupleIJblEEEyN6thrust24THRUST_300001_SM_1000_NS8cuda_cub9__find_if7functorIS9_EEE10Policy1000ENSB_12zip_iteratorINS8_IJNSD_26transform_input_iterator_tIbNSC_6detail35transform_pair_of_input_iterators_tIbNSB_6detail15normal_iteratorINSB_10device_ptrIjEEEESQ_NS7_8equal_toIjEEEENS7_10__not_fn_tINS7_10__identityEEEEENSB_17counting_iteratorIlNSB_11use_defaultESZ_SZ_EEEEEEEPS9_ySF_S9_S9_SV_EEvT0_T1_T2_T3_T4_T6__param_3[1],
	.param .align 8 .b8 _ZN3cub18CUB_300001_SM_10006detail6reduce28DeviceReduceSingleTileKernelINS2_10policy_hubIN4cuda3std3__45tupleIJblEEEyN6thrust24THRUST_300001_SM_1000_NS8cuda_cub9__find_if7functorIS9_EEE10Policy1000ENSB_12zip_iteratorINS8_IJNSD_26transform_input_iterator_tIbNSC_6detail35transform_pair_of_input_iterators_tIbNSB_6detail15normal_iteratorINSB_10device_ptrIjEEEESQ_NS7_8equal_toIjEEEENS7_10__not_fn_tINS7_10__identityEEEEENSB_17counting_iteratorIlNSB_11use_defaultESZ_SZ_EEEEEEEPS9_ySF_S9_S9_SV_EEvT0_T1_T2_T3_T4_T6__param_4[16],
	.param .align 1 .b8 _ZN3cub18CUB_300001_SM_10006detail6reduce28DeviceReduceSingleTileKernelINS2_10policy_hubIN4cuda3std3__45tupleIJblEEEyN6thrust24THRUST_300001_SM_1000_NS8cuda_cub9__find_if7functorIS9_EEE10Policy1000ENSB_12zip_iteratorINS8_IJNSD_26transform_input_iterator_tIbNSC_6detail35transform_pair_of_input_iterators_tIbNSB_6detail15normal_iteratorINSB_10device_ptrIjEEEESQ_NS7_8equal_toIjEEEENS7_10__not_fn_tINS7_10__identityEEEEENSB_17counting_iteratorIlNSB_11use_defaultESZ_SZ_EEEEEEEPS9_ySF_S9_S9_SV_EEvT0_T1_T2_T3_T4_T6__param_5[1]
)
.maxntid 256
.minnctapersm 1
{
	.reg .pred 	%p<329>;
	.reg .b16 	%rs<423>;
	.reg .b32 	%r<514>;
	.reg .b64 	%rd<450>;
	// demoted variable
	.shared .align 8 .b8 _ZZN3cub18CUB_300001_SM_10006detail6reduce28DeviceReduceSingleTileKernelINS2_10policy_hubIN4cuda3std3__45tupleIJblEEEyN6thrust24THRUST_300001_SM_1000_NS8cuda_cub9__find_if7functorIS9_EEE10Policy1000ENSB_12zip_iteratorINS8_IJNSD_26transform_input_iterator_tIbNSC_6detail35transform_pair_of_input_iterators_tIbNSB_6detail15normal_iteratorINSB_10device_ptrIjEEEESQ_NS7_8equal_toIjEEEENS7_10__not_fn_tINS7_10__identityEEEEENSB_17counting_iteratorIlNSB_11use_defaultESZ_SZ_EEEEEEEPS9_ySF_S9_S9_SV_EEvT0_T1_T2_T3_T4_T6_E12temp_storage[152];
	ld.param.u64 	%rd122, [_ZN3cub18CUB_300001_SM_10006detail6reduce28DeviceReduceSingleTileKernelINS2_10policy_hubIN4cuda3std3__45tupleIJblEEEyN6thrust24THRUST_300001_SM_1000_NS8cuda_cub9__find_if7functorIS9_EEE10Policy1000ENSB_12zip_iteratorINS8_IJNSD_26transform_input_iterator_tIbNSC_6detail35transform_pair_of_input_iterators_tIbNSB_6detail15normal_iteratorINSB_10device_ptrIjEEEESQ_NS7_8equal_toIjEEEENS7_10__not_fn_tINS7_10__identityEEEEENSB_17counting_iteratorIlNSB_11use_defaultESZ_SZ_EEEEEEEPS9_ySF_S9_S9_SV_EEvT0_T1_T2_T3_T4_T6__param_4+8];
	ld.param.u64 	%rd120, [_ZN3cub18CUB_300001_SM_10006detail6reduce28DeviceReduceSingleTileKernelINS2_10policy_hubIN4cuda3std3__45tupleIJblEEEyN6thrust24THRUST_300001_SM_1000_NS8cuda_cub9__find_if7functorIS9_EEE10Policy1000ENSB_12zip_iteratorINS8_IJNSD_26transform_input_iterator_tIbNSC_6detail35transform_pair_of_input_iterators_tIbNSB_6detail15normal_iteratorINSB_10device_ptrIjEEEESQ_NS7_8equal_toIjEEEENS7_10__not_fn_tINS7_10__identityEEEEENSB_17counting_iteratorIlNSB_11use_defaultESZ_SZ_EEEEEEEPS9_ySF_S9_S9_SV_EEvT0_T1_T2_T3_T4_T6__param_0+32];
	ld.param.u64 	%rd119, [_ZN3cub18CUB_300001_SM_10006detail6reduce28DeviceReduceSingleTileKernelINS2_10policy_hubIN4cuda3std3__45tupleIJblEEEyN6thrust24THRUST_300001_SM_1000_NS8cuda_cub9__find_if7functorIS9_EEE10Policy1000ENSB_12zip_iteratorINS8_IJNSD_26transform_input_iterator_tIbNSC_6detail35transform_pair_of_input_iterators_tIbNSB_6detail15normal_iteratorINSB_10device_ptrIjEEEESQ_NS7_8equal_toIjEEEENS7_10__not_fn_tINS7_10__identityEEEEENSB_17counting_iteratorIlNSB_11use_defaultESZ_SZ_EEEEEEEPS9_ySF_S9_S9_SV_EEvT0_T1_T2_T3_T4_T6__param_0+8];
	ld.param.u64 	%rd118, [_ZN3cub18CUB_300001_SM_10006detail6reduce28DeviceReduceSingleTileKernelINS2_10policy_hubIN4cuda3std3__45tupleIJblEEEyN6thrust24THRUST_300001_SM_1000_NS8cuda_cub9__find_if7functorIS9_EEE10Policy1000ENSB_12zip_iteratorINS8_IJNSD_26transform_input_iterator_tIbNSC_6detail35transform_pair_of_input_iterators_tIbNSB_6detail15normal_iteratorINSB_10device_ptrIjEEEESQ_NS7_8equal_toIjEEEENS7_10__not_fn_tINS7_10__identityEEEEENSB_17counting_iteratorIlNSB_11use_defaultESZ_SZ_EEEEEEEPS9_ySF_S9_S9_SV_EEvT0_T1_T2_T3_T4_T6__param_0];
	ld.param.u64 	%rd123, [_ZN3cub18CUB_300001_SM_10006detail6reduce28DeviceReduceSingleTileKernelINS2_10policy_hubIN4cuda3std3__45tupleIJblEEEyN6thrust24THRUST_300001_SM_1000_NS8cuda_cub9__find_if7functorIS9_EEE10Policy1000ENSB_12zip_iteratorINS8_IJNSD_26transform_input_iterator_tIbNSC_6detail35transform_pair_of_input_iterators_tIbNSB_6detail15normal_iteratorINSB_10device_ptrIjEEEESQ_NS7_8equal_toIjEEEENS7_10__not_fn_tINS7_10__identityEEEEENSB_17counting_iteratorIlNSB_11use_defaultESZ_SZ_EEEEEEEPS9_ySF_S9_S9_SV_EEvT0_T1_T2_T3_T4_T6__param_1];
	ld.param.u64 	%rd121, [_ZN3cub18CUB_300001_SM_10006detail6reduce28DeviceReduceSingleTileKernelINS2_10policy_hubIN4cuda3std3__45tupleIJblEEEyN6thrust24THRUST_300001_SM_1000_NS8cuda_cub9__find_if7functorIS9_EEE10Policy1000ENSB_12zip_iteratorINS8_IJNSD_26transform_input_iterator_tIbNSC_6detail35transform_pair_of_input_iterators_tIbNSB_6detail15normal_iteratorINSB_10device_ptrIjEEEESQ_NS7_8equal_toIjEEEENS7_10__not_fn_tINS7_10__identityEEEEENSB_17counting_iteratorIlNSB_11use_defaultESZ_SZ_EEEEEEEPS9_ySF_S9_S9_SV_EEvT0_T1_T2_T3_T4_T6__param_2];
	ld.param.u8 	%rs108, [_ZN3cub18CUB_300001_SM_10006detail6reduce28DeviceReduceSingleTileKernelINS2_10policy_hubIN4cuda3std3__45tupleIJblEEEyN6thrust24THRUST_300001_SM_1000_NS8cuda_cub9__find_if7functorIS9_EEE10Policy1000ENSB_12zip_iteratorINS8_IJNSD_26transform_input_iterator_tIbNSC_6detail35transform_pair_of_input_iterators_tIbNSB_6detail15normal_iteratorINSB_10device_ptrIjEEEESQ_NS7_8equal_toIjEEEENS7_10__not_fn_tINS7_10__identityEEEEENSB_17counting_iteratorIlNSB_11use_defaultESZ_SZ_EEEEEEEPS9_ySF_S9_S9_SV_EEvT0_T1_T2_T3_T4_T6__param_4];
	cvta.to.global.u64 	%rd1, %rd123;
	setp.ne.s64 	%p1, %rd121, 0;
	@%p1 bra 	$L__BB12_3;
	mov.u32 	%r502, %tid.x;
	setp.ne.s32 	%p328, %r502, 0;
	@%p328 bra 	$L__BB12_122;
	st.global.u8 	[%rd1], %rs108;
	st.global.u64 	[%rd1+8], %rd122;
	bra.uni 	$L__BB12_122;
$L__BB12_3:
	cvta.to.global.u64 	%rd2, %rd118;
	cvta.to.global.u64 	%rd3, %rd119;
	setp.gt.u64 	%p2, %rd121, 1023;
	@%p2 bra 	$L__BB12_80;
	cvt.u32.u64 	%r1, %rd121;
	mov.u32 	%r2, %tid.x;
	setp.ge.u32 	%p149, %r2, %r1;
	mov.b16 	%rs391, 0;
	mov.b64 	%rd416, 0;
	mov.u32 	%r506, %r2;
	@%p149 bra 	$L__BB12_6;
	cvt.u64.u32 	%rd273, %r2;
	mul.wide.u32 	%rd274, %r2, 4;
	add.s64 	%rd275, %rd2, %rd274;
	add.s64 	%rd276, %rd3, %rd274;
	add.s64 	%rd416, %rd120, %rd273;
	ld.global.u32 	%r232, [%rd275];
	ld.global.u32 	%r233, [%rd276];
	setp.ne.s32 	%p150, %r232, %r233;
	selp.u16 	%rs391, 1, 0, %p150;
	add.s32 	%r506, %r2, 256;
$L__BB12_6:
	setp.ge.u32 	%p151, %r506, %r1;
	@%p151 bra 	$L__BB12_18;
	not.b32 	%r234, %r506;
	add.s32 	%r5, %r234, %r1;
	shr.u32 	%r235, %r5, 8;
	add.s32 	%r6, %r235, 1;
	and.b32  	%r7, %r6, 7;
	setp.lt.u32 	%p152, %r5, 1792;
	@%p152 bra 	$L__BB12_10;
	and.b32  	%r236, %r6, 33554424;
	neg.s32 	%r504, %r236;
$L__BB12_9:
	.pragma "nounroll";
	cvt.u64.u32 	%rd278, %r506;
	mul.wide.u32 	%rd279, %r506, 4;
	add.s64 	%rd280, %rd2, %rd279;
	add.s64 	%rd281, %rd3, %rd279;
	add.s64 	%rd282, %rd120, %rd278;
	ld.global.u32 	%r237, [%rd280];
	ld.global.u32 	%r238, [%rd281];
	setp.ne.s32 	%p153, %r237, %r238;
	selp.u16 	%rs232, 1, 0, %p153;
	and.b16  	%rs233, %rs391, 255;
	setp.ne.s16 	%p155, %rs233, 0;
	and.pred  	%p156, %p155, %p153;
	min.s64 	%rd283, %rd282, %rd416;
	setp.eq.s16 	%p157, %rs233, 0;
	selp.b64 	%rd284, %rd282, %rd416, %p157;
	selp.b16 	%rs234, %rs232, %rs391, %p157;
	selp.b64 	%rd285, %rd283, %rd284, %p156;
	selp.b16 	%rs235, 1, %rs234, %p156;
	and.b16  	%rs236, %rs235, 255;
	add.s64 	%rd286, %rd282, 256;
	ld.global.u32 	%r239, [%rd280+1024];
	ld.global.u32 	%r240, [%rd281+1024];
	setp.ne.s32 	%p158, %r239, %r240;
	selp.u16 	%rs237, 1, 0, %p158;
	setp.ne.s16 	%p160, %rs236, 0;
	and.pred  	%p161, %p160, %p158;
	min.s64 	%rd287, %rd286, %rd285;
	setp.eq.s16 	%p162, %rs236, 0;
	selp.b64 	%rd288, %rd286, %rd285, %p162;
	selp.b16 	%rs238, %rs237, %rs235, %p162;
	selp.b64 	%rd289, %rd287, %rd288, %p161;
	selp.b16 	%rs239, 1, %rs238, %p161;
	and.b16  	%rs240, %rs239, 255;
	add.s64 	%rd290, %rd282, 512;
	ld.global.u32 	%r241, [%rd280+2048];
	ld.global.u32 	%r242, [%rd281+2048];
	setp.ne.s32 	%p163, %r241, %r242;
	selp.u16 	%rs241, 1, 0, %p163;
	setp.ne.s16 	%p165, %rs240, 0;
	and.pred  	%p166, %p165, %p163;
	min.s64 	%rd291, %rd290, %rd289;
	setp.eq.s16 	%p167, %rs240, 0;
	selp.b64 	%rd292, %rd290, %rd289, %p167;
	selp.b16 	%rs242, %rs241, %rs239, %p167;
	selp.b64 	%rd293, %rd291, %rd292, %p166;
	selp.b16 	%rs243, 1, %rs242, %p166;
	and.b16  	%rs244, %rs243, 255;
	add.s64 	%rd294, %rd282, 768;
	ld.global.u32 	%r243, [%rd280+3072];
	ld.global.u32 	%r244, [%rd281+3072];
	setp.ne.s32 	%p168, %r243, %r244;
	selp.u16 	%rs245, 1, 0, %p168;
	setp.ne.s16 	%p170, %rs244, 0;
	and.pred  	%p171, %p170, %p168;
	min.s64 	%rd295, %rd294, %rd293;
	setp.eq.s16 	%p172, %rs244, 0;
	selp.b64 	%rd296, %rd294, %rd293, %p172;
	selp.b16 	%rs246, %rs245, %rs243, %p172;
	selp.b64 	%rd297, %rd295, %rd296, %p171;
	selp.b16 	%rs247, 1, %rs246, %p171;
	and.b16  	%rs248, %rs247, 255;
	add.s64 	%rd298, %rd282, 1024;
	ld.global.u32 	%r245, [%rd280+4096];
	ld.global.u32 	%r246, [%rd281+4096];
	setp.ne.s32 	%p173, %r245, %r246;
	selp.u16 	%rs249, 1, 0, %p173;
	setp.ne.s16 	%p175, %rs248, 0;
	and.pred  	%p176, %p175, %p173;
	min.s64 	%rd299, %rd298, %rd297;
	setp.eq.s16 	%p177, %rs248, 0;
	selp.b64 	%rd300, %rd298, %rd297, %p177;
	selp.b16 	%rs250, %rs249, %rs247, %p177;
	selp.b64 	%rd301, %rd299, %rd300, %p176;
	selp.b16 	%rs251, 1, %rs250, %p176;
	and.b16  	%rs252, %rs251, 255;
	add.s64 	%rd302, %rd282, 1280;
	ld.global.u32 	%r247, [%rd280+5120];
	ld.global.u32 	%r248, [%rd281+5120];
	setp.ne.s32 	%p178, %r247, %r248;
	selp.u16 	%rs253, 1, 0, %p178;
	setp.ne.s16 	%p180, %rs252, 0;
	and.pred  	%p181, %p180, %p178;
	min.s64 	%rd303, %rd302, %rd301;
	setp.eq.s16 	%p182, %rs252, 0;
	selp.b64 	%rd304, %rd302, %rd301, %p182;
	selp.b16 	%rs254, %rs253, %rs251, %p182;
	selp.b64 	%rd305, %rd303, %rd304, %p181;
	selp.b16 	%rs255, 1, %rs254, %p181;
	and.b16  	%rs256, %rs255, 255;
	add.s64 	%rd306, %rd282, 1536;
	ld.global.u32 	%r249, [%rd280+6144];
	ld.global.u32 	%r250, [%rd281+6144];
	setp.ne.s32 	%p183, %r249, %r250;
	selp.u16 	%rs257, 1, 0, %p183;
	setp.ne.s16 	%p185, %rs256, 0;
	and.pred  	%p186, %p185, %p183;
	min.s64 	%rd307, %rd306, %rd305;
	setp.eq.s16 	%p187, %rs256, 0;
	selp.b64 	%rd308, %rd306, %rd305, %p187;
	selp.b16 	%rs258, %rs257, %rs255, %p187;
	selp.b64 	%rd309, %rd307, %rd308, %p186;
	selp.b16 	%rs259, 1, %rs258, %p186;
	and.b16  	%rs260, %rs259, 255;
	add.s64 	%rd310, %rd282, 1792;
	ld.global.u32 	%r251, [%rd280+7168];
	ld.global.u32 	%r252, [%rd281+7168];
	setp.ne.s32 	%p188, %r251, %r252;
	selp.u16 	%rs261, 1, 0, %p188;
	setp.ne.s16 	%p190, %rs260, 0;
	and.pred  	%p191, %p190, %p188;
	min.s64 	%rd311, %rd310, %rd309;
	setp.eq.s16 	%p192, %rs260, 0;
	selp.b64 	%rd312, %rd310, %rd309, %p192;
	selp.b16 	%rs262, %rs261, %rs259, %p192;
	selp.b64 	%rd416, %rd311, %rd312, %p191;
	selp.b16 	%rs391, 1, %rs262, %p191;
	add.s32 	%r506, %r506, 2048;
	add.s32 	%r504, %r504, 8;
	setp.ne.s32 	%p193, %r504, 0;
	@%p193 bra 	$L__BB12_9;
$L__BB12_10:
	setp.eq.s32 	%p194, %r7, 0;
	@%p194 bra 	$L__BB12_18;
	setp.lt.u32 	%p195, %r7, 4;
	@%p195 bra 	$L__BB12_13;
	cvt.u64.u32 	%rd314, %r506;
	mul.wide.u32 	%rd315, %r506, 4;
	add.s64 	%rd316, %rd2, %rd315;
	add.s64 	%rd317, %rd3, %rd315;
	add.s64 	%rd318, %rd120, %rd314;
	ld.global.u32 	%r253, [%rd316];
	ld.global.u32 	%r254, [%rd317];
	setp.ne.s32 	%p196, %r253, %r254;
	selp.u16 	%rs264, 1, 0, %p196;
	and.b16  	%rs265, %rs391, 255;
	setp.ne.s16 	%p198, %rs265, 0;
	and.pred  	%p199, %p198, %p196;
	min.s64 	%rd319, %rd318, %rd416;
	setp.eq.s16 	%p200, %rs265, 0;
	selp.b64 	%rd320, %rd318, %rd416, %p200;
	selp.b16 	%rs266, %rs264, %rs391, %p200;
	selp.b64 	%rd321, %rd319, %rd320, %p199;
	selp.b16 	%rs267, 1, %rs266, %p199;
	and.b16  	%rs268, %rs267, 255;
	add.s32 	%r255, %r506, 256;
	cvt.u64.u32 	%rd322, %r255;
	add.s64 	%rd323, %rd120, %rd322;
	ld.global.u32 	%r256, [%rd316+1024];
	ld.global.u32 	%r257, [%rd317+1024];
	setp.ne.s32 	%p201, %r256, %r257;
	selp.u16 	%rs269, 1, 0, %p201;
	setp.ne.s16 	%p203, %rs268, 0;
	and.pred  	%p204, %p203, %p201;
	min.s64 	%rd324, %rd323, %rd321;
	setp.eq.s16 	%p205, %rs268, 0;
	selp.b64 	%rd325, %rd323, %rd321, %p205;
	selp.b16 	%rs270, %rs269, %rs267, %p205;
	selp.b64 	%rd326, %rd324, %rd325, %p204;
	selp.b16 	%rs271, 1, %rs270, %p204;
	and.b16  	%rs272, %rs271, 255;
	add.s32 	%r258, %r506, 512;
	cvt.u64.u32 	%rd327, %r258;
	add.s64 	%rd328, %rd120, %rd327;
	ld.global.u32 	%r259, [%rd316+2048];
	ld.global.u32 	%r260, [%rd317+2048];
	setp.ne.s32 	%p206, %r259, %r260;
	selp.u16 	%rs273, 1, 0, %p206;
	setp.ne.s16 	%p208, %rs272, 0;
	and.pred  	%p209, %p208, %p206;
	min.s64 	%rd329, %rd328, %rd326;
	setp.eq.s16 	%p210, %rs272, 0;
	selp.b64 	%rd330, %rd328, %rd326, %p210;
	selp.b16 	%rs274, %rs273, %rs271, %p210;
	selp.b64 	%rd331, %rd329, %rd330, %p209;
	selp.b16 	%rs275, 1, %rs274, %p209;
	and.b16  	%rs276, %rs275, 255;
	add.s32 	%r261, %r506, 768;
	cvt.u64.u32 	%rd332, %r261;
	add.s64 	%rd333, %rd120, %rd332;
	ld.global.u32 	%r262, [%rd316+3072];
	ld.global.u32 	%r263, [%rd317+3072];
	setp.ne.s32 	%p211, %r262, %r263;
	selp.u16 	%rs277, 1, 0, %p211;
	setp.ne.s16 	%p213, %rs276, 0;
	and.pred  	%p214, %p213, %p211;
	min.s64 	%rd334, %rd333, %rd331;
	setp.eq.s16 	%p215, %rs276, 0;
	selp.b64 	%rd335, %rd333, %rd331, %p215;
	selp.b16 	%rs278, %rs277, %rs275, %p215;
	selp.b64 	%rd416, %rd334, %rd335, %p214;
	selp.b16 	%rs391, 1, %rs278, %p214;
	add.s32 	%r506, %r506, 1024;
$L__BB12_13:
	and.b32  	%r264, %r6, 3;
	setp.eq.s32 	%p216, %r264, 0;
	@%p216 bra 	$L__BB12_18;
	setp.eq.s32 	%p217, %r264, 1;
	@%p217 bra 	$L__BB12_16;
	cvt.u64.u32 	%rd337, %r506;
	mul.wide.u32 	%rd338, %r506, 4;
	add.s64 	%rd339, %rd2, %rd338;
	add.s64 	%rd340, %rd3, %rd338;
	add.s64 	%rd341, %rd120, %rd337;
	ld.global.u32 	%r265, [%rd339];
	ld.global.u32 	%r266, [%rd340];
	setp.ne.s32 	%p218, %r265, %r266;
	selp.u16 	%rs280, 1, 0, %p218;
	and.b16  	%rs281, %rs391, 255;
	setp.ne.s16 	%p220, %rs281, 0;
	and.pred  	%p221, %p220, %p218;
	min.s64 	%rd342, %rd341, %rd416;
	setp.eq.s16 	%p222, %rs281, 0;
	selp.b64 	%rd343, %rd341, %rd416, %p222;
	selp.b16 	%rs282, %rs280, %rs391, %p222;
	selp.b64 	%rd344, %rd342, %rd343, %p221;
	selp.b16 	%rs283, 1, %rs282, %p221;
	and.b16  	%rs284, %rs283, 255;
	add.s32 	%r267, %r506, 256;
	cvt.u64.u32 	%rd345, %r267;
	add.s64 	%rd346, %rd120, %rd345;
	ld.global.u32 	%r268, [%rd339+1024];
	ld.global.u32 	%r269, [%rd340+1024];
	setp.ne.s32 	%p223, %r268, %r269;
	selp.u16 	%rs285, 1, 0, %p223;
	setp.ne.s16 	%p225, %rs284, 0;
	and.pred  	%p226, %p225, %p223;
	min.s64 	%rd347, %rd346, %rd344;
	setp.eq.s16 	%p227, %rs284, 0;
	selp.b64 	%rd348, %rd346, %rd344, %p227;
	selp.b16 	%rs286, %rs285, %rs283, %p227;
	selp.b64 	%rd416, %rd347, %rd348, %p226;
	selp.b16 	%rs391, 1, %rs286, %p226;
	add.s32 	%r506, %r506, 512;
$L__BB12_16:
	and.b32  	%r270, %r5, 256;
	setp.ne.s32 	%p228, %r270, 0;
	@%p228 bra 	$L__BB12_18;
	cvt.u64.u32 	%rd349, %r506;
	mul.wide.u32 	%rd350, %r506, 4;
	add.s64 	%rd351, %rd2, %rd350;
	add.s64 	%rd352, %rd3, %rd350;
	add.s64 	%rd353, %rd120, %rd349;
	ld.global.u32 	%r271, [%rd351];
	ld.global.u32 	%r272, [%rd352];
	setp.ne.s32 	%p229, %r271, %r272;
	selp.u16 	%rs287, 1, 0, %p229;
	and.b16  	%rs288, %rs391, 255;
	setp.ne.s16 	%p231, %rs288, 0;
	and.pred  	%p232, %p231, %p229;
	min.s64 	%rd354, %rd353, %rd416;
	setp.eq.s16 	%p233, %rs288, 0;
	selp.b64 	%rd355, %rd353, %rd416, %p233;
	selp.b16 	%rs289, %rs287, %rs391, %p233;
	selp.b64 	%rd416, %rd354, %rd355, %p232;
	selp.b16 	%rs391, 1, %rs289, %p232;
$L__BB12_18:
	setp.lt.u64 	%p234, %rd121, 256;
	@%p234 bra 	$L__BB12_43;
	// begin inline asm
	mov.u32 %r391, %laneid;
	// end inline asm
	cvt.u32.u16 	%r412, %rs391;
	and.b32  	%r393, %r412, 255;
	mov.b32 	%r409, 1;
	mov.b32 	%r410, 31;
	mov.b32 	%r411, -1;
	// begin inline asm
	shfl.sync.down.b32 %r392, %r393, %r409, %r410, %r411;
	// end inline asm
	// begin inline asm
	shfl.sync.down.b32 %r397, %r398, %r409, %r410, %r411;
	// end inline asm
	mov.b64 	{%r403, %r408}, %rd416;
	// begin inline asm
	shfl.sync.down.b32 %r402, %r403, %r409, %r410, %r411;
	// end inline asm
	// begin inline asm
	shfl.sync.down.b32 %r407, %r408, %r409, %r410, %r411;
	// end inline asm
	mov.b64 	%rd19, {%r402, %r407};
	cvt.u16.u32 	%rs15, %r392;
	setp.gt.s32 	%p284, %r391, 30;
	@%p284 bra 	$L__BB12_23;
	and.b16  	%rs331, %rs391, 255;
	setp.eq.s16 	%p285, %rs331, 0;
	and.b16  	%rs332, %rs15, 255;
	setp.eq.s16 	%p286, %rs332, 0;
	or.pred  	%p287, %p285, %p286;
	@%p287 bra 	$L__BB12_22;
	min.s64 	%rd416, %rd19, %rd416;
	mov.b16 	%rs391, 1;
	bra.uni 	$L__BB12_23;
$L__BB12_22:
	setp.eq.s16 	%p288, %rs331, 0;
	selp.b64 	%rd416, %rd19, %rd416, %p288;
	selp.b16 	%rs391, %rs15, %rs391, %p288;
$L__BB12_23:
	cvt.u32.u16 	%r433, %rs391;
	and.b32  	%r414, %r433, 255;
	mov.b32 	%r430, 2;
	mov.b32 	%r431, 31;
	mov.b32 	%r432, -1;
	// begin inline asm
	shfl.sync.down.b32 %r413, %r414, %r430, %r431, %r432;
	// end inline asm
	// begin inline asm
	shfl.sync.down.b32 %r418, %r419, %r430, %r431, %r432;
	// end inline asm
	mov.b64 	{%r424, %r429}, %rd416;
	// begin inline asm
	shfl.sync.down.b32 %r423, %r424, %r430, %r431, %r432;
	// end inline asm
	// begin inline asm
	shfl.sync.down.b32 %r428, %r429, %r430, %r431, %r432;
	// end inline asm
	mov.b64 	%rd23, {%r423, %r428};
	cvt.u16.u32 	%rs18, %r413;
	setp.gt.s32 	%p289, %r391, 29;
	@%p289 bra 	$L__BB12_27;
	and.b16  	%rs335, %rs391, 255;
	setp.eq.s16 	%p290, %rs335, 0;
	and.b16  	%rs336, %rs18, 255;
	setp.eq.s16 	%p291, %rs336, 0;
	or.pred  	%p292, %p290, %p291;
	@%p292 bra 	$L__BB12_26;
	min.s64 	%rd416, %rd23, %rd416;
	mov.b16 	%rs391, 1;
	bra.uni 	$L__BB12_27;
$L__BB12_26:
	setp.eq.s16 	%p293, %rs335, 0;
	selp.b16 	%rs391, %rs18, %rs391, %p293;
	selp.b64 	%rd416, %rd23, %rd416, %p293;
$L__BB12_27:
	cvt.u32.u16 	%r454, %rs391;
	and.b32  	%r435, %r454, 255;
	mov.b32 	%r451, 4;
	mov.b32 	%r452, 31;
	mov.b32 	%r453, -1;
	// begin inline asm
	shfl.sync.down.b32 %r434, %r435, %r451, %r452, %r453;
	// end inline asm
	// begin inline asm
	shfl.sync.down.b32 %r439, %r440, %r451, %r452, %r453;
	// end inline asm
	mov.b64 	{%r445, %r450}, %rd416;
	// begin inline asm
	shfl.sync.down.b32 %r444, %r445, %r451, %r452, %r453;
	// end inline asm
	// begin inline asm
	shfl.sync.down.b32 %r449, %r450, %r451, %r452, %r453;
	// end inline asm
	mov.b64 	%rd27, {%r444, %r449};
	cvt.u16.u32 	%rs21, %r434;
	setp.gt.s32 	%p294, %r391, 27;
	@%p294 bra 	$L__BB12_31;
	and.b16  	%rs339, %rs391, 255;
	setp.eq.s16 	%p295, %rs339, 0;
	and.b16  	%rs340, %rs21, 255;
	setp.eq.s16 	%p296, %rs340, 0;
	or.pred  	%p297, %p295, %p296;
	@%p297 bra 	$L__BB12_30;
	min.s64 	%rd416, %rd27, %rd416;
	mov.b16 	%rs391, 1;
	bra.uni 	$L__BB12_31;
$L__BB12_30:
	setp.eq.s16 	%p298, %rs339, 0;
	selp.b16 	%rs391, %rs21, %rs391, %p298;
	selp.b64 	%rd416, %rd27, %rd416, %p298;
$L__BB12_31:
	cvt.u32.u16 	%r475, %rs391;
	and.b32  	%r456, %r475, 255;
	mov.b32 	%r472, 8;
	mov.b32 	%r473, 31;
	mov.b32 	%r474, -1;
	// begin inline asm
	shfl.sync.down.b32 %r455, %r456, %r472, %r473, %r474;
	// end inline asm
	// begin inline asm
	shfl.sync.down.b32 %r460, %r461, %r472, %r473, %r474;
	// end inline asm
	mov.b64 	{%r466, %r471}, %rd416;
	// begin inline asm
	shfl.sync.down.b32 %r465, %r466, %r472, %r473, %r474;
	// end inline asm
	// begin inline asm
	shfl.sync.down.b32 %r470, %r471, %r472, %r473, %r474;
	// end inline asm
	mov.b64 	%rd31, {%r465, %r470};
	cvt.u16.u32 	%rs24, %r455;
	setp.gt.s32 	%p299, %r391, 23;
	@%p299 bra 	$L__BB12_35;
	and.b16  	%rs343, %rs391, 255;
	setp.eq.s16 	%p300, %rs343, 0;
	and.b16  	%rs344, %rs24, 255;
	setp.eq.s16 	%p301, %rs344, 0;
	or.pred  	%p302, %p300, %p301;
	@%p302 bra 	$L__BB12_34;
	min.s64 	%rd416, %rd31, %rd416;
	mov.b16 	%rs391, 1;
	bra.uni 	$L__BB12_35;
$L__BB12_34:
	setp.eq.s16 	%p303, %rs343, 0;
	selp.b16 	%rs391, %rs24, %rs391, %p303;
	selp.b64 	%rd416, %rd31, %rd416, %p303;
$L__BB12_35:
	cvt.u32.u16 	%r496, %rs391;
	and.b32  	%r477, %r496, 255;
	mov.b32 	%r493, 16;
	mov.b32 	%r494, 31;
	mov.b32 	%r495, -1;
	// begin inline asm
	shfl.sync.down.b32 %r476, %r477, %r493, %r494, %r495;
	// end inline asm
	// begin inline asm
	shfl.sync.down.b32 %r481, %r482, %r493, %r494, %r495;
	// end inline asm
	mov.b64 	{%r487, %r492}, %rd416;
	// begin inline asm
	shfl.sync.down.b32 %r486, %r487, %r493, %r494, %r495;
	// end inline asm
	// begin inline asm
	shfl.sync.down.b32 %r491, %r492, %r493, %r494, %r495;
	// end inline asm
	mov.b64 	%rd35, {%r486, %r491};
	cvt.u16.u32 	%rs27, %r476;
	setp.gt.s32 	%p304, %r391, 15;
	@%p304 bra 	$L__BB12_39;
	and.b16  	%rs347, %rs391, 255;
	setp.eq.s16 	%p305, %rs347, 0;
	and.b16  	%rs348, %rs27, 255;
	setp.eq.s16 	%p306, %rs348, 0;
	or.pred  	%p307, %p305, %p306;
	@%p307 bra 	$L__BB12_38;
	min.s64 	%rd416, %rd35, %rd416;
	mov.b16 	%rs391, 1;
	bra.uni 	$L__BB12_39;
$L__BB12_38:
	setp.eq.s16 	%p308, %rs347, 0;
	selp.b16 	%rs391, %rs27, %rs391, %p308;
	selp.b64 	%rd416, %rd35, %rd416, %p308;
$L__BB12_39:
	setp.ne.s32 	%p309, %r391, 0;
	@%p309 bra 	$L__BB12_41;
	shr.u32 	%r497, %r2, 1;
	and.b32  	%r498, %r497, 496;
	mov.u32 	%r499, _ZZN3cub18CUB_300001_SM_10006detail6reduce28DeviceReduceSingleTileKernelINS2_10policy_hubIN4cuda3std3__45tupleIJblEEEyN6thrust24THRUST_300001_SM_1000_NS8cuda_cub9__find_if7functorIS9_EEE10Policy1000ENSB_12zip_iteratorINS8_IJNSD_26transform_input_iterator_tIbNSC_6detail35transform_pair_of_input_iterators_tIbNSB_6detail15normal_iteratorINSB_10device_ptrIjEEEESQ_NS7_8equal_toIjEEEENS7_10__not_fn_tINS7_10__identityEEEEENSB_17counting_iteratorIlNSB_11use_defaultESZ_SZ_EEEEEEEPS9_ySF_S9_S9_SV_EEvT0_T1_T2_T3_T4_T6_E12temp_storage;
	add.s32 	%r500, %r499, %r498;
	st.shared.u8 	[%r500+8], %rs391;
	st.shared.u64 	[%r500+16], %rd416;
$L__BB12_41:
	bar.sync 	0;
	setp.ne.s32 	%p310, %r2, 0;
	@%p310 bra 	$L__BB12_120;
	ld.shared.u8 	%rs351, [_ZZN3cub18CUB_300001_SM_10006detail6reduce28DeviceReduceSingleTileKernelINS2_10policy_hubIN4cuda3std3__45tupleIJblEEEyN6thrust24THRUST_300001_SM_1000_NS8cuda_cub9__find_if7functorIS9_EEE10Policy1000ENSB_12zip_iteratorINS8_IJNSD_26transform_input_iterator_tIbNSC_6detail35transform_pair_of_input_iterators_tIbNSB_6detail15normal_iteratorINSB_10device_ptrIjEEEESQ_NS7_8equal_toIjEEEENS7_10__not_fn_tINS7_10__identityEEEEENSB_17counting_iteratorIlNSB_11use_defaultESZ_SZ_EEEEEEEPS9_ySF_S9_S9_SV_EEvT0_T1_T2_T3_T4_T6_E12temp_storage+24];
	ld.shared.u64 	%rd377, [_ZZN3cub18CUB_300001_SM_10006detail6reduce28DeviceReduceSingleTileKernelINS2_10policy_hubIN4cuda3std3__45tupleIJblEEEyN6thrust24THRUST_300001_SM_1000_NS8cuda_cub9__find_if7functorIS9_EEE10Policy1000ENSB_12zip_iteratorINS8_IJNSD_26transform_input_iterator_tIbNSC_6detail35transform_pair_of_input_iterators_tIbNSB_6detail15normal_iteratorINSB_10device_ptrIjEEEESQ_NS7_8equal_toIjEEEENS7_10__not_fn_tINS7_10__identityEEEEENSB_17counting_iteratorIlNSB_11use_defaultESZ_SZ_EEEEEEEPS9_ySF_S9_S9_SV_EEvT0_T1_T2_T3_T4_T6_E12temp_storage+32];
	and.b16  	%rs352, %rs391, 255;
	setp.eq.s16 	%p311, %rs352, 0;
	setp.eq.s16 	%p312, %rs351, 0;
	min.s64 	%rd378, %rd377, %rd416;
	selp.b16 	%rs353, %rs391, 1, %p312;
	selp.b16 	%rs354, %rs351, %rs353, %p311;
	and.b16  	%rs355, %rs354, 255;
	selp.b64 	%rd379, %rd416, %rd378, %p312;
	selp.b64 	%rd380, %rd377, %rd379, %p311;
	ld.shared.u8 	%rs356, [_ZZN3cub18CUB_300001_SM_10006detail6reduce28DeviceReduceSingleTileKernelINS2_10policy_hubIN4cuda3std3__45tupleIJblEEEyN6thrust24THRUST_300001_SM_1000_NS8cuda_cub9__find_if7functorIS9_EEE10Policy1000ENSB_12zip_iteratorINS8_IJNSD_26transform_input_iterator_tIbNSC_6detail35transform_pair_of_input_iterators_tIbNSB_6detail15normal_iteratorINSB_10device_ptrIjEEEESQ_NS7_8equal_toIjEEEENS7_10__not_fn_tINS7_10__identityEEEEENSB_17counting_iteratorIlNSB_11use_defaultESZ_SZ_EEEEEEEPS9_ySF_S9_S9_SV_EEvT0_T1_T2_T3_T4_T6_E12temp_storage+40];
	ld.shared.u64 	%rd381, [_ZZN3cub18CUB_300001_SM_10006detail6reduce28DeviceReduceSingleTileKernelINS2_10policy_hubIN4cuda3std3__45tupleIJblEEEyN6thrust24THRUST_300001_SM_1000_NS8cuda_cub9__find_if7functorIS9_EEE10Policy1000ENSB_12zip_iteratorINS8_IJNSD_26transform_input_iterator_tIbNSC_6detail35transform_pair_of_input_iterators_tIbNSB_6detail15normal_iteratorINSB_10device_ptrIjEEEESQ_NS7_8equal_toIjEEEENS7_10__not_fn_tINS7_10__identityEEEEENSB_17counting_iteratorIlNSB_11use_defaultESZ_SZ_EEEEEEEPS9_ySF_S9_S9_SV_EEvT0_T1_T2_T3_T4_T6_E12temp_storage+48];
	setp.eq.s16 	%p313, %rs355, 0;
	setp.eq.s16 	%p314, %rs356, 0;
	min.s64 	%rd382, %rd381, %rd380;
	selp.b16 	%rs357, %rs354, 1, %p314;
	selp.b16 	%rs358, %rs356, %rs357, %p313;
	and.b16  	%rs359, %rs358, 255;
	selp.b64 	%rd383, %rd380, %rd382, %p314;
	selp.b64 	%rd384, %rd381, %rd383, %p313;
	ld.shared.u8 	%rs360, [_ZZN3cub18CUB_300001_SM_10006detail6reduce28DeviceReduceSingleTileKernelINS2_10policy_hubIN4cuda3std3__45tupleIJblEEEyN6thrust24THRUST_300001_SM_1000_NS8cuda_cub9__find_if7functorIS9_EEE10Policy1000ENSB_12zip_iteratorINS8_IJNSD_26transform_input_iterator_tIbNSC_6detail35transform_pair_of_input_iterators_tIbNSB_6detail15normal_iteratorINSB_10device_ptrIjEEEESQ_NS7_8equal_toIjEEEENS7_10__not_fn_tINS7_10__identityEEEEENSB_17counting_iteratorIlNSB_11use_defaultESZ_SZ_EEEEEEEPS9_ySF_S9_S9_SV_EEvT0_T1_T2_T3_T4_T6_E12temp_storage+56];
	ld.shared.u64 	%rd385, [_ZZN3cub18CUB_300001_SM_10006detail6reduce28DeviceReduceSingleTileKernelINS2_10policy_hubIN4cuda3std3__45tupleIJblEEEyN6thrust24THRUST_300001_SM_1000_NS8cuda_cub9__find_if7functorIS9_EEE10Policy1000ENSB_12zip_iteratorINS8_IJNSD_26transform_input_iterator_tIbNSC_6detail35transform_pair_of_input_iterators_tIbNSB_6detail15normal_iteratorINSB_10device_ptrIjEEEESQ_NS7_8equal_toIjEEEENS7_10__not_fn_tINS7_10__identityEEEEENSB_17counting_iteratorIlNSB_11use_defaultESZ_SZ_EEEEEEEPS9_ySF_S9_S9_SV_EEvT0_T1_T2_T3_T4_T6_E12temp_storage+64];
	setp.eq.s16 	%p315, %rs359, 0;
	setp.eq.s16 	%p316, %rs360, 0;
	min.s64 	%rd386, %rd385, %rd384;
	selp.b16 	%rs361, %rs358, 1, %p316;
	selp.b16 	%rs362, %rs360, %rs361, %p315;
	and.b16  	%rs363, %rs362, 255;
	selp.b64 	%rd387, %rd384, %rd386, %p316;
	selp.b64 	%rd388, %rd385, %rd387, %p315;
	ld.shared.u8 	%rs364, [_ZZN3cub18CUB_300001_SM_10006detail6reduce28DeviceReduceSingleTileKernelINS2_10policy_hubIN4cuda3std3__45tupleIJblEEEyN6thrust24THRUST_300001_SM_1000_NS8cuda_cub9__find_if7functorIS9_EEE10Policy1000ENSB_12zip_iteratorINS8_IJNSD_26transform_input_iterator_tIbNSC_6detail35transform_pair_of_input_iterators_tIbNSB_6detail15normal_iteratorINSB_10device_ptrIjEEEESQ_NS7_8equal_toIjEEEENS7_10__not_fn_tINS7_10__identityEEEEENSB_17counting_iteratorIlNSB_11use_defaultESZ_SZ_EEEEEEEPS9_ySF_S9_S9_SV_EEvT0_T1_T2_T3_T4_T6_E12temp_storage+72];
	ld.shared.u64 	%rd389, [_ZZN3cub18CUB_300001_SM_10006detail6reduce28DeviceReduceSingleTileKernelINS2_10policy_hubIN4cuda3std3__45tupleIJblEEEyN6thrust24THRUST_300001_SM_1000_NS8cuda_cub9__find_if7functorIS9_EEE10Policy1000ENSB_12zip_iteratorINS8_IJNSD_26transform_input_iterator_tIbNSC_6detail35transform_pair_of_input_iterators_tIbNSB_6detail15normal_iteratorINSB_10device_ptrIjEEEESQ_NS7_8equal_toIjEEEENS7_10__not_fn_tINS7_10__identityEEEEENSB_17counting_iteratorIlNSB_11use_defaultESZ_SZ_EEEEEEEPS9_ySF_S9_S9_SV_EEvT0_T1_T2_T3_T4_T6_E12temp_storage+80];
	setp.eq.s16 	%p317, %rs363, 0;
	setp.eq.s16 	%p318, %rs364, 0;
	min.s64 	%rd390, %rd389, %rd388;
	selp.b16 	%rs365, %rs362, 1, %p318;
	selp.b16 	%rs366, %rs364, %rs365, %p317;
	and.b16  	%rs367, %rs366, 255;
	selp.b64 	%rd391, %rd388, %rd390, %p318;
	selp.b64 	%rd392, %rd389, %rd391, %p317;
	ld.shared.u8 	%rs368, [_ZZN3cub18CUB_300001_SM_10006detail6reduce28DeviceReduceSingleTileKernelINS2_10policy_hubIN4cuda3std3__45tupleIJblEEEyN6thrust24THRUST_300001_SM_1000_NS8cuda_cub9__find_if7functorIS9_EEE10Policy1000ENSB_12zip_iteratorINS8_IJNSD_26transform_input_iterator_tIbNSC_6detail35transform_pair_of_input_iterators_tIbNSB_6detail15normal_iteratorINSB_10device_ptrIjEEEESQ_NS7_8equal_toIjEEEENS7_10__not_fn_tINS7_10__identityEEEEENSB_17counting_iteratorIlNSB_11use_defaultESZ_SZ_EEEEEEEPS9_ySF_S9_S9_SV_EEvT0_T1_T2_T3_T4_T6_E12temp_storage+88];
	ld.shared.u64 	%rd393, [_ZZN3cub18CUB_300001_SM_10006detail6reduce28DeviceReduceSingleTileKernelINS2_10policy_hubIN4cuda3std3__45tupleIJblEEEyN6thrust24THRUST_300001_SM_1000_NS8cuda_cub9__find_if7functorIS9_EEE10Policy1000ENSB_12zip_iteratorINS8_IJNSD_26transform_input_iterator_tIbNSC_6detail35transform_pair_of_input_iterators_tIbNSB_6detail15normal_iteratorINSB_10device_ptrIjEEEESQ_NS7_8equal_toIjEEEENS7_10__not_fn_tINS7_10__identityEEEEENSB_17counting_iteratorIlNSB_11use_defaultESZ_SZ_EEEEEEEPS9_ySF_S9_S9_SV_EEvT0_T1_T2_T3_T4_T6_E12temp_storage+96];
	setp.eq.s16 	%p319, %rs367, 0;
	setp.eq.s16 	%p320, %rs368, 0;
	min.s64 	%rd394, %rd393, %rd392;
	selp.b16 	%rs369, %rs366, 1, %p320;
	selp.b16 	%rs370, %rs368, %rs369, %p319;
	and.b16  	%rs371, %rs370, 255;
	selp.b64 	%rd395, %rd392, %rd394, %p320;
	selp.b64 	%rd396, %rd393, %rd395, %p319;
	ld.shared.u8 	%rs372, [_ZZN3cub18CUB_300001_SM_10006detail6reduce28DeviceReduceSingleTileKernelINS2_10policy_hubIN4cuda3std3__45tupleIJblEEEyN6thrust24THRUST_300001_SM_1000_NS8cuda_cub9__find_if7functorIS9_EEE10Policy1000ENSB_12zip_iteratorINS8_IJNSD_26transform_input_iterator_tIbNSC_6detail35transform_pair_of_input_iterators_tIbNSB_6detail15normal_iteratorINSB_10device_ptrIjEEEESQ_NS7_8equal_toIjEEEENS7_10__not_fn_tINS7_10__identityEEEEENSB_17counting_iteratorIlNSB_11use_defaultESZ_SZ_EEEEEEEPS9_ySF_S9_S9_SV_EEvT0_T1_T2_T3_T4_T6_E12temp_storage+104];
	ld.shared.u64 	%rd397, [_ZZN3cub18CUB_300001_SM_10006detail6reduce28DeviceReduceSingleTileKernelINS2_10policy_hubIN4cuda3std3__45tupleIJblEEEyN6thrust24THRUST_300001_SM_1000_NS8cuda_cub9__find_if7functorIS9_EEE10Policy1000ENSB_12zip_iteratorINS8_IJNSD_26transform_input_iterator_tIbNSC_6detail35transform_pair_of_input_iterators_tIbNSB_6detail15normal_iteratorINSB_10device_ptrIjEEEESQ_NS7_8equal_toIjEEEENS7_10__not_fn_tINS7_10__identityEEEEENSB_17counting_iteratorIlNSB_11use_defaultESZ_SZ_EEEEEEEPS9_ySF_S9_S9_SV_EEvT0_T1_T2_T3_T4_T6_E12temp_storage+112];
	setp.eq.s16 	%p321, %rs371, 0;
	setp.eq.s16 	%p322, %rs372, 0;
	min.s64 	%rd398, %rd397, %rd396;
	selp.b16 	%rs373, %rs370, 1, %p322;
	selp.b16 	%rs374, %rs372, %rs373, %p321;
	and.b16  	%rs375, %rs374, 255;
	selp.b64 	%rd399, %rd396, %rd398, %p322;
	selp.b64 	%rd400, %rd397, %rd399, %p321;
	ld.shared.u8 	%rs376, [_ZZN3cub18CUB_300001_SM_10006detail6reduce28DeviceReduceSingleTileKernelINS2_10policy_hubIN4cuda3std3__45tupleIJblEEEyN6thrust24THRUST_300001_SM_1000_NS8cuda_cub9__find_if7functorIS9_EEE10Policy1000ENSB_12zip_iteratorINS8_IJNSD_26transform_input_iterator_tIbNSC_6detail35transform_pair_of_input_iterators_tIbNSB_6detail15normal_iteratorINSB_10device_ptrIjEEEESQ_NS7_8equal_toIjEEEENS7_10__not_fn_tINS7_10__identityEEEEENSB_17counting_iteratorIlNSB_11use_defaultESZ_SZ_EEEEEEEPS9_ySF_S9_S9_SV_EEvT0_T1_T2_T3_T4_T6_E12temp_storage+120];
	ld.shared.u64 	%rd401, [_ZZN3cub18CUB_300001_SM_10006detail6reduce28DeviceReduceSingleTileKernelINS2_10policy_hubIN4cuda3std3__45tupleIJblEEEyN6thrust24THRUST_300001_SM_1000_NS8cuda_cub9__find_if7functorIS9_EEE10Policy1000ENSB_12zip_iteratorINS8_IJNSD_26transform_input_iterator_tIbNSC_6detail35transform_pair_of_input_iterators_tIbNSB_6detail15normal_iteratorINSB_10device_ptrIjEEEESQ_NS7_8equal_toIjEEEENS7_10__not_fn_tINS7_10__identityEEEEENSB_17counting_iteratorIlNSB_11use_defaultESZ_SZ_EEEEEEEPS9_ySF_S9_S9_SV_EEvT0_T1_T2_T3_T4_T6_E12temp_storage+128];
	setp.eq.s16 	%p323, %rs375, 0;
	setp.eq.s16 	%p324, %rs376, 0;
	min.s64 	%rd402, %rd401, %rd400;
	selp.b16 	%rs377, %rs374, 1, %p324;
	selp.b16 	%rs391, %rs376, %rs377, %p323;
	selp.b64 	%rd403, %rd400, %rd402, %p324;
	selp.b64 	%rd416, %rd401, %rd403, %p323;
	bra.uni 	$L__BB12_120;
$L__BB12_43:
	// begin inline asm
	mov.u32 %r273, %laneid;
	// end inline asm
	and.b32  	%r294, %r2, 992;
	add.s32 	%r295, %r294, 32;
	setp.gt.u32 	%p235, %r295, %r1;
	not.b32 	%r296, %r294;
	add.s32 	%r297, %r1, %r296;
	selp.b32 	%r292, %r297, 31, %p235;
	cvt.u32.u16 	%r298, %rs391;
	and.b32  	%r275, %r298, 255;
	mov.b32 	%r291, 1;
	mov.b32 	%r293, -1;
	// begin inline asm
	shfl.sync.down.b32 %r274, %r275, %r291, %r292, %r293;
	// end inline asm
	// begin inline asm
	shfl.sync.down.b32 %r279, %r280, %r291, %r292, %r293;
	// end inline asm
	mov.b64 	{%r285, %r290}, %rd416;
	// begin inline asm
	shfl.sync.down.b32 %r284, %r285, %r291, %r292, %r293;
	// end inline asm
	// begin inline asm
	shfl.sync.down.b32 %r289, %r290, %r291, %r292, %r293;
	// end inline asm
	mov.b64 	%rd40, {%r284, %r289};
	cvt.u16.u32 	%rs31, %r274;
	setp.ge.s32 	%p236, %r273, %r292;
	@%p236 bra 	$L__BB12_47;
	and.b16  	%rs290, %rs391, 255;
	setp.eq.s16 	%p237, %rs290, 0;
	and.b16  	%rs291, %rs31, 255;
	setp.eq.s16 	%p238, %rs291, 0;
	or.pred  	%p239, %p237, %p238;
	@%p239 bra 	$L__BB12_46;
	min.s64 	%rd416, %rd40, %rd416;
	mov.b16 	%rs391, 1;
	bra.uni 	$L__BB12_47;
$L__BB12_46:
	setp.eq.s16 	%p240, %rs290, 0;
	selp.b16 	%rs391, %rs31, %rs391, %p240;
	selp.b64 	%rd416, %rd40, %rd416, %p240;
$L__BB12_47:
	cvt.u32.u16 	%r319, %rs391;
	and.b32  	%r300, %r319, 255;
	mov.b32 	%r316, 2;
	mov.b32 	%r318, -1;
	// begin inline asm
	shfl.sync.down.b32 %r299, %r300, %r316, %r292, %r318;
	// end inline asm
	// begin inline asm
	shfl.sync.down.b32 %r304, %r305, %r316, %r292, %r318;
	// end inline asm
	mov.b64 	{%r310, %r315}, %rd416;
	// begin inline asm
	shfl.sync.down.b32 %r309, %r310, %r316, %r292, %r318;
	// end inline asm
	// begin inline asm
	shfl.sync.down.b32 %r314, %r315, %r316, %r292, %r318;
	// end inline asm
	mov.b64 	%rd44, {%r309, %r314};
	cvt.u16.u32 	%rs34, %r299;
	add.s32 	%r320, %r273, 2;
	setp.gt.s32 	%p241, %r320, %r292;
	@%p241 bra 	$L__BB12_51;
	and.b16  	%rs294, %rs391, 255;
	setp.eq.s16 	%p242, %rs294, 0;
	and.b16  	%rs295, %rs34, 255;
	setp.eq.s16 	%p243, %rs295, 0;
	or.pred  	%p244, %p242, %p243;
	@%p244 bra 	$L__BB12_50;
	min.s64 	%rd416, %rd44, %rd416;
	mov.b16 	%rs391, 1;
	bra.uni 	$L__BB12_51;
$L__BB12_50:
	setp.eq.s16 	%p245, %rs294, 0;
	selp.b16 	%rs391, %rs34, %rs391, %p245;
	selp.b64 	%rd416, %rd44, %rd416, %p245;
$L__BB12_51:
	cvt.u32.u16 	%r341, %rs391;
	and.b32  	%r322, %r341, 255;
	mov.b32 	%r338, 4;
	mov.b32 	%r340, -1;
	// begin inline asm
	shfl.sync.down.b32 %r321, %r322, %r338, %r292, %r340;
	// end inline asm
	// begin inline asm
	shfl.sync.down.b32 %r326, %r327, %r338, %r292, %r340;
	// end inline asm
	mov.b64 	{%r332, %r337}, %rd416;
	// begin inline asm
	shfl.sync.down.b32 %r331, %r332, %r338, %r292, %r340;
	// end inline asm
	// begin inline asm
	shfl.sync.down.b32 %r336, %r337, %r338, %r292, %r340;
	// end inline asm
	mov.b64 	%rd48, {%r331, %r336};
	cvt.u16.u32 	%rs37, %r321;
	add.s32 	%r342, %r273, 4;
	setp.gt.s32 	%p246, %r342, %r292;
	@%p246 bra 	$L__BB12_55;
	and.b16  	%rs298, %rs391, 255;
	setp.eq.s16 	%p247, %rs298, 0;
	and.b16  	%rs299, %rs37, 255;
	setp.eq.s16 	%p248, %rs299, 0;
	or.pred  	%p249, %p247, %p248;
	@%p249 bra 	$L__BB12_54;
	min.s64 	%rd416, %rd48, %rd416;
	mov.b16 	%rs391, 1;
	bra.uni 	$L__BB12_55;
$L__BB12_54:
	setp.eq.s16 	%p250, %rs298, 0;
	selp.b16 	%rs391, %rs37, %rs391, %p250;
	selp.b64 	%rd416, %rd48, %rd416, %p250;
$L__BB12_55:
	cvt.u32.u16 	%r363, %rs391;
	and.b32  	%r344, %r363, 255;
	mov.b32 	%r360, 8;
	mov.b32 	%r362, -1;
	// begin inline asm
	shfl.sync.down.b32 %r343, %r344, %r360, %r292, %r362;
	// end inline asm
	// begin inline asm
	shfl.sync.down.b32 %r348, %r349, %r360, %r292, %r362;
	// end inline asm
	mov.b64 	{%r354, %r359}, %rd416;
	// begin inline asm
	shfl.sync.down.b32 %r353, %r354, %r360, %r292, %r362;
	// end inline asm
	// begin inline asm
	shfl.sync.down.b32 %r358, %r359, %r360, %r292, %r362;
	// end inline asm
	mov.b64 	%rd52, {%r353, %r358};
	cvt.u16.u32 	%rs40, %r343;
	add.s32 	%r364, %r273, 8;
	setp.gt.s32 	%p251, %r364, %r292;
	@%p251 bra 	$L__BB12_59;
	and.b16  	%rs302, %rs391, 255;
	setp.eq.s16 	%p252, %rs302, 0;
	and.b16  	%rs303, %rs40, 255;
	setp.eq.s16 	%p253, %rs303, 0;
	or.pred  	%p254, %p252, %p253;
	@%p254 bra 	$L__BB12_58;
	min.s64 	%rd416, %rd52, %rd416;
	mov.b16 	%rs391, 1;
	bra.uni 	$L__BB12_59;
$L__BB12_58:
	setp.eq.s16 	%p255, %rs302, 0;
	selp.b16 	%rs391, %rs40, %rs391, %p255;
	selp.b64 	%rd416, %rd52, %rd416, %p255;
$L__BB12_59:
	cvt.u32.u16 	%r385, %rs391;
	and.b32  	%r366, %r385, 255;
	mov.b32 	%r382, 16;
	mov.b32 	%r384, -1;
	// begin inline asm
	shfl.sync.down.b32 %r365, %r366, %r382, %r292, %r384;
	// end inline asm
	// begin inline asm
	shfl.sync.down.b32 %r370, %r371, %r382, %r292, %r384;
	// end inline asm
	mov.b64 	{%r376, %r381}, %rd416;
	// begin inline asm
	shfl.sync.down.b32 %r375, %r376, %r382, %r292, %r384;
	// end inline asm
	// begin inline asm
	shfl.sync.down.b32 %r380, %r381, %r382, %r292, %r384;
	// end inline asm
	mov.b64 	%rd56, {%r375, %r380};
	cvt.u16.u32 	%rs43, %r365;
	add.s32 	%r386, %r273, 16;
	setp.gt.s32 	%p256, %r386, %r292;
	@%p256 bra 	$L__BB12_63;
	and.b16  	%rs306, %rs391, 255;
	setp.eq.s16 	%p257, %rs306, 0;
	and.b16  	%rs307, %rs43, 255;
	setp.eq.s16 	%p258, %rs307, 0;
	or.pred  	%p259, %p257, %p258;
	@%p259 bra 	$L__BB12_62;
	min.s64 	%rd416, %rd56, %rd416;
	mov.b16 	%rs391, 1;
	bra.uni 	$L__BB12_63;
$L__BB12_62:
	setp.eq.s16 	%p260, %rs306, 0;
	selp.b16 	%rs391, %rs43, %rs391, %p260;
	selp.b64 	%rd416, %rd56, %rd416, %p260;
$L__BB12_63:
	setp.ne.s32 	%p261, %r273, 0;
	@%p261 bra 	$L__BB12_65;
	shr.u32 	%r387, %r2, 1;
	and.b32  	%r388, %r387, 496;
	mov.u32 	%r389, _ZZN3cub18CUB_300001_SM_10006detail6reduce28DeviceReduceSingleTileKernelINS2_10policy_hubIN4cuda3std3__45tupleIJblEEEyN6thrust24THRUST_300001_SM_1000_NS8cuda_cub9__find_if7functorIS9_EEE10Policy1000ENSB_12zip_iteratorINS8_IJNSD_26transform_input_iterator_tIbNSC_6detail35transform_pair_of_input_iterators_tIbNSB_6detail15normal_iteratorINSB_10device_ptrIjEEEESQ_NS7_8equal_toIjEEEENS7_10__not_fn_tINS7_10__identityEEEEENSB_17counting_iteratorIlNSB_11use_defaultESZ_SZ_EEEEEEEPS9_ySF_S9_S9_SV_EEvT0_T1_T2_T3_T4_T6_E12temp_storage;
	add.s32 	%r390, %r389, %r388;
	st.shared.u8 	[%r390+8], %rs391;
	st.shared.u64 	[%r390+16], %rd416;
$L__BB12_65:
	bar.sync 	0;
	setp.ne.s32 	%p262, %r2, 0;
	@%p262 bra 	$L__BB12_120;
	setp.lt.u64 	%p263, %rd121, 33;
	@%p263 bra 	$L__BB12_68;
	ld.shared.u8 	%rs310, [_ZZN3cub18CUB_300001_SM_10006detail6reduce28DeviceReduceSingleTileKernelINS2_10policy_hubIN4cuda3std3__45tupleIJblEEEyN6thrust24THRUST_300001_SM_1000_NS8cuda_cub9__find_if7functorIS9_EEE10Policy1000ENSB_12zip_iteratorINS8_IJNSD_26transform_input_iterator_tIbNSC_6detail35transform_pair_of_input_iterators_tIbNSB_6detail15normal_iteratorINSB_10device_ptrIjEEEESQ_NS7_8equal_toIjEEEENS7_10__not_fn_tINS7_10__identityEEEEENSB_17counting_iteratorIlNSB_11use_defaultESZ_SZ_EEEEEEEPS9_ySF_S9_S9_SV_EEvT0_T1_T2_T3_T4_T6_E12temp_storage+24];
	ld.shared.u64 	%rd356, [_ZZN3cub18CUB_300001_SM_10006detail6reduce28DeviceReduceSingleTileKernelINS2_10policy_hubIN4cuda3std3__45tupleIJblEEEyN6thrust24THRUST_300001_SM_1000_NS8cuda_cub9__find_if7functorIS9_EEE10Policy1000ENSB_12zip_iteratorINS8_IJNSD_26transform_input_iterator_tIbNSC_6detail35transform_pair_of_input_iterators_tIbNSB_6detail15normal_iteratorINSB_10device_ptrIjEEEESQ_NS7_8equal_toIjEEEENS7_10__not_fn_tINS7_10__identityEEEEENSB_17counting_iteratorIlNSB_11use_defaultESZ_SZ_EEEEEEEPS9_ySF_S9_S9_SV_EEvT0_T1_T2_T3_T4_T6_E12temp_storage+32];
	and.b16  	%rs311, %rs391, 255;
	setp.eq.s16 	%p264, %rs311, 0;
	setp.eq.s16 	%p265, %rs310, 0;
	min.s64 	%rd357, %rd356, %rd416;
	selp.b16 	%rs312, %rs391, 1, %p265;
	selp.b16 	%rs391, %rs310, %rs312, %p264;
	selp.b64 	%rd358, %rd416, %rd357, %p265;
	selp.b64 	%rd416, %rd356, %rd358, %p264;
$L__BB12_68:
	setp.lt.u64 	%p266, %rd121, 65;
	@%p266 bra 	$L__BB12_70;
	ld.shared.u8 	%rs313, [_ZZN3cub18CUB_300001_SM_10006detail6reduce28DeviceReduceSingleTileKernelINS2_10policy_hubIN4cuda3std3__45tupleIJblEEEyN6thrust24THRUST_300001_SM_1000_NS8cuda_cub9__find_if7functorIS9_EEE10Policy1000ENSB_12zip_iteratorINS8_IJNSD_26transform_input_iterator_tIbNSC_6detail35transform_pair_of_input_iterators_tIbNSB_6detail15normal_iteratorINSB_10device_ptrIjEEEESQ_NS7_8equal_toIjEEEENS7_10__not_fn_tINS7_10__identityEEEEENSB_17counting_iteratorIlNSB_11use_defaultESZ_SZ_EEEEEEEPS9_ySF_S9_S9_SV_EEvT0_T1_T2_T3_T4_T6_E12temp_storage+40];
	ld.shared.u64 	%rd359, [_ZZN3cub18CUB_300001_SM_10006detail6reduce28DeviceReduceSingleTileKernelINS2_10policy_hubIN4cuda3std3__45tupleIJblEEEyN6thrust24THRUST_300001_SM_1000_NS8cuda_cub9__find_if7functorIS9_EEE10Policy1000ENSB_12zip_iteratorINS8_IJNSD_26transform_input_iterator_tIbNSC_6detail35transform_pair_of_input_iterators_tIbNSB_6detail15normal_iteratorINSB_10device_ptrIjEEEESQ_NS7_8equal_toIjEEEENS7_10__not_fn_tINS7_10__identityEEEEENSB_17counting_iteratorIlNSB_11use_defaultESZ_SZ_EEEEEEEPS9_ySF_S9_S9_SV_EEvT0_T1_T2_T3_T4_T6_E12temp_storage+48];
	and.b16  	%rs314, %rs391, 255;
	setp.eq.s16 	%p267, %rs314, 0;
	setp.eq.s16 	%p268, %rs313, 0;
	min.s64 	%rd360, %rd359, %rd416;
	selp.b16 	%rs315, %rs391, 1, %p268;
	selp.b16 	%rs391, %rs313, %rs315, %p267;
	selp.b64 	%rd361, %rd416, %rd360, %p268;
	selp.b64 	%rd416, %rd359, %rd361, %p267;
$L__BB12_70:
	setp.lt.u64 	%p269, %rd121, 97;
	@%p269 bra 	$L__BB12_72;
	ld.shared.u8 	%rs316, [_ZZN3cub18CUB_300001_SM_10006detail6reduce28DeviceReduceSingleTileKernelINS2_10policy_hubIN4cuda3std3__45tupleIJblEEEyN6thrust24THRUST_300001_SM_1000_NS8cuda_cub9__find_if7functorIS9_EEE10Policy1000ENSB_12zip_iteratorINS8_IJNSD_26transform_input_iterator_tIbNSC_6detail35transform_pair_of_input_iterators_tIbNSB_6detail15normal_iteratorINSB_10device_ptrIjEEEESQ_NS7_8equal_toIjEEEENS7_10__not_fn_tINS7_10__identityEEEEENSB_17counting_iteratorIlNSB_11use_defaultESZ_SZ_EEEEEEEPS9_ySF_S9_S9_SV_EEvT0_T1_T2_T3_T4_T6_E12temp_storage+56];
	ld.shared.u64 	%rd362, [_ZZN3cub18CUB_300001_SM_10006detail6reduce28DeviceReduceSingleTileKernelINS2_10policy_hubIN4cuda3std3__45tupleIJblEEEyN6thrust24THRUST_300001_SM_1000_NS8cuda_cub9__find_if7functorIS9_EEE10Policy1000ENSB_12zip_iteratorINS8_IJNSD_26transform_input_iterator_tIbNSC_6detail35transform_pair_of_input_iterators_tIbNSB_6detail15normal_iteratorINSB_10device_ptrIjEEEESQ_NS7_8equal_toIjEEEENS7_10__not_fn_tINS7_10__identityEEEEENSB_17counting_iteratorIlNSB_11use_defaultESZ_SZ_EEEEEEEPS9_ySF_S9_S9_SV_EEvT0_T1_T2_T3_T4_T6_E12temp_storage+64];
	and.b16  	%rs317, %rs391, 255;
	setp.eq.s16 	%p270, %rs317, 0;
	setp.eq.s16 	%p271, %rs316, 0;
	min.s64 	%rd363, %rd362, %rd416;
	selp.b16 	%rs318, %rs391, 1, %p271;
	selp.b16 	%rs391, %rs316, %rs318, %p270;
	selp.b64 	%rd364, %rd416, %rd363, %p271;
	selp.b64 	%rd416, %rd362, %rd364, %p270;
$L__BB12_72:
	setp.lt.u64 	%p272, %rd121, 129;
	@%p272 bra 	$L__BB12_74;
	ld.shared.u8 	%rs319, [_ZZN3cub18CUB_300001_SM_10006detail6reduce28DeviceReduceSingleTileKernelINS2_10policy_hubIN4cuda3std3__45tupleIJblEEEyN6thrust24THRUST_300001_SM_1000_NS8cuda_cub9__find_if7functorIS9_EEE10Policy1000ENSB_12zip_iteratorINS8_IJNSD_26transform_input_iterator_tIbNSC_6detail35transform_pair_of_input_iterators_tIbNSB_6detail15normal_iteratorINSB_10device_ptrIjEEEESQ_NS7_8equal_toIjEEEENS7_10__not_fn_tINS7_10__identityEEEEENSB_17counting_iteratorIlNSB_11use_defaultESZ_SZ_EEEEEEEPS9_ySF_S9_S9_SV_EEvT0_T1_T2_T3_T4_T6_E12temp_storage+72];
	ld.shared.u64 	%rd365, [_ZZN3cub18CUB_300001_SM_10006detail6reduce28DeviceReduceSingleTileKernelINS2_10policy_hubIN4cuda3std3__45tupleIJblEEEyN6thrust24THRUST_300001_SM_1000_NS8cuda_cub9__find_if7functorIS9_EEE10Policy1000ENSB_12zip_iteratorINS8_IJNSD_26transform_input_iterator_tIbNSC_6detail35transform_pair_of_input_iterators_tIbNSB_6detail15normal_iteratorINSB_10device_ptrIjEEEESQ_NS7_8equal_toIjEEEENS7_10__not_fn_tINS7_10__identityEEEEENSB_17counting_iteratorIlNSB_11use_defaultESZ_SZ_EEEEEEEPS9_ySF_S9_S9_SV_EEvT0_T1_T2_T3_T4_T6_E12temp_storage+80];
	and.b16  	%rs320, %rs391, 255;
	setp.eq.s16 	%p273, %rs320, 0;
	setp.eq.s16 	%p274, %rs319, 0;
	min.s64 	%rd366, %rd365, %rd416;
	selp.b16 	%rs321, %rs391, 1, %p274;
	selp.b16 	%rs391, %rs319, %rs321, %p273;
	selp.b64 	%rd367, %rd416, %rd366, %p274;
	selp.b64 	%rd416, %rd365, %rd367, %p273;
$L__BB12_74:
	setp.lt.u64 	%p275, %rd121, 161;
	@%p275 bra 	$L__BB12_76;
	ld.shared.u8 	%rs322, [_ZZN3cub18CUB_300001_SM_10006detail6reduce28DeviceReduceSingleTileKernelINS2_10policy_hubIN4cuda3std3__45tupleIJblEEEyN6thrust24THRUST_300001_SM_1000_NS8cuda_cub9__find_if7functorIS9_EEE10Policy1000ENSB_12zip_iteratorINS8_IJNSD_26transform_input_iterator_tIbNSC_6detail35transform_pair_of_input_iterators_tIbNSB_6detail15normal_iteratorINSB_10device_ptrIjEEEESQ_NS7_8equal_toIjEEEENS7_10__not_fn_tINS7_10__identityEEEEENSB_17counting_iteratorIlNSB_11use_defaultESZ_SZ_EEEEEEEPS9_ySF_S9_S9_SV_EEvT0_T1_T2_T3_T4_T6_E12temp_storage+88];
	ld.shared.u64 	%rd368, [_ZZN3cub18CUB_300001_SM_10006detail6reduce28DeviceReduceSingleTileKernelINS2_10policy_hubIN4cuda3std3__45tupleIJblEEEyN6thrust24THRUST_300001_SM_1000_NS8cuda_cub9__find_if7functorIS9_EEE10Policy1000ENSB_12zip_iteratorINS8_IJNSD_26transform_input_iterator_tIbNSC_6detail35transform_pair_of_input_iterators_tIbNSB_6detail15normal_iteratorINSB_10device_ptrIjEEEESQ_NS7_8equal_toIjEEEENS7_10__not_fn_tINS7_10__identityEEEEENSB_17counting_iteratorIlNSB_11use_defaultESZ_SZ_EEEEEEEPS9_ySF_S9_S9_SV_EEvT0_T1_T2_T3_T4_T6_E12temp_storage+96];
	and.b16  	%rs323, %rs391, 255;
	setp.eq.s16 	%p276, %rs323, 0;
	setp.eq.s16 	%p277, %rs322, 0;
	min.s64 	%rd369, %rd368, %rd416;
	selp.b16 	%rs324, %rs391, 1, %p277;
	selp.b16 	%rs391, %rs322, %rs324, %p276;
	selp.b64 	%rd370, %rd416, %rd369, %p277;
	selp.b64 	%rd416, %rd368, %rd370, %p276;
$L__BB12_76:
	setp.lt.u64 	%p278, %rd121, 193;
	@%p278 bra 	$L__BB12_78;
	ld.shared.u8 	%rs325, [_ZZN3cub18CUB_300001_SM_10006detail6reduce28DeviceReduceSingleTileKernelINS2_10policy_hubIN4cuda3std3__45tupleIJblEEEyN6thrust24THRUST_300001_SM_1000_NS8cuda_cub9__find_if7functorIS9_EEE10Policy1000ENSB_12zip_iteratorINS8_IJNSD_26transform_input_iterator_tIbNSC_6detail35transform_pair_of_input_iterators_tIbNSB_6detail15normal_iteratorINSB_10device_ptrIjEEEESQ_NS7_8equal_toIjEEEENS7_10__not_fn_tINS7_10__identityEEEEENSB_17counting_iteratorIlNSB_11use_defaultESZ_SZ_EEEEEEEPS9_ySF_S9_S9_SV_EEvT0_T1_T2_T3_T4_T6_E12temp_storage+104];
	ld.shared.u64 	%rd371, [_ZZN3cub18CUB_300001_SM_10006detail6reduce28DeviceReduceSingleTileKernelINS2_10policy_hubIN4cuda3std3__45tupleIJblEEEyN6thrust24THRUST_300001_SM_1000_NS8cuda_cub9__find_if7functorIS9_EEE10Policy1000ENSB_12zip_iteratorINS8_IJNSD_26transform_input_iterator_tIbNSC_6detail35transform_pair_of_input_iterators_tIbNSB_6detail15normal_iteratorINSB_10device_ptrIjEEEESQ_NS7_8equal_toIjEEEENS7_10__not_fn_tINS7_10__identityEEEEENSB_17counting_iteratorIlNSB_11use_defaultESZ_SZ_EEEEEEEPS9_ySF_S9_S9_SV_EEvT0_T1_T2_T3_T4_T6_E12temp_storage+112];
	and.b16  	%rs326, %rs391, 255;
	setp.eq.s16 	%p279, %rs326, 0;
	setp.eq.s16 	%p280, %rs325, 0;
	min.s64 	%rd372, %rd371, %rd416;
	selp.b16 	%rs327, %rs391, 1, %p280;
	selp.b16 	%rs391, %rs325, %rs327, %p279;
	selp.b64 	%rd373, %rd416, %rd372, %p280;
	selp.b64 	%rd416, %rd371, %rd373, %p279;
$L__BB12_78:
	setp.lt.u64 	%p281, %rd121, 225;
	@%p281 bra 	$L__BB12_120;
	ld.shared.u8 	%rs328, [_ZZN3cub18CUB_300001_SM_10006detail6reduce28DeviceReduceSingleTileKernelINS2_10policy_hubIN4cuda3std3__45tupleIJblEEEyN6thrust24THRUST_300001_SM_1000_NS8cuda_cub9__find_if7functorIS9_EEE10Policy1000ENSB_12zip_iteratorINS8_IJNSD_26transform_input_iterator_tIbNSC_6detail35transform_pair_of_input_iterators_tIbNSB_6detail15normal_iteratorINSB_10device_ptrIjEEEESQ_NS7_8equal_toIjEEEENS7_10__not_fn_tINS7_10__identityEEEEENSB_17counting_iteratorIlNSB_11use_defaultESZ_SZ_EEEEEEEPS9_ySF_S9_S9_SV_EEvT0_T1_T2_T3_T4_T6_E12temp_storage+120];
	ld.shared.u64 	%rd374, [_ZZN3cub18CUB_300001_SM_10006detail6reduce28DeviceReduceSingleTileKernelINS2_10policy_hubIN4cuda3std3__45tupleIJblEEEyN6thrust24THRUST_300001_SM_1000_NS8cuda_cub9__find_if7functorIS9_EEE10Policy1000ENSB_12zip_iteratorINS8_IJNSD_26transform_input_iterator_tIbNSC_6detail35transform_pair_of_input_iterators_tIbNSB_6detail15normal_iteratorINSB_10device_ptrIjEEEESQ_NS7_8equal_toIjEEEENS7_10__not_fn_tINS7_10__identityEEEEENSB_17counting_iteratorIlNSB_11use_defaultESZ_SZ_EEEEEEEPS9_ySF_S9_S9_SV_EEvT0_T1_T2_T3_T4_T6_E12temp_storage+128];
	and.b16  	%rs329, %rs391, 255;
	setp.eq.s16 	%p282, %rs329, 0;
	setp.eq.s16 	%p283, %rs328, 0;
	min.s64 	%rd375, %rd374, %rd416;
	selp.b16 	%rs330, %rs391, 1, %p283;
	selp.b16 	%rs391, %rs328, %rs330, %p282;
	selp.b64 	%rd376, %rd416, %rd375, %p283;
	selp.b64 	%rd416, %rd374, %rd376, %p282;
	bra.uni 	$L__BB12_120;
$L__BB12_80:
	mov.u32 	%r21, %tid.x;
	cvt.u64.u32 	%rd73, %r21;
	mul.wide.u32 	%rd125, %r21, 4;
	add.s64 	%rd74, %rd2, %rd125;
	add.s64 	%rd75, %rd3, %rd125;
	ld.global.u32 	%r56, [%rd74];
	ld.global.u32 	%r57, [%rd75];
	setp.ne.s32 	%p3, %r56, %r57;
	add.s32 	%r58, %r21, 256;
	cvt.u64.u32 	%rd126, %r58;
	ld.global.u32 	%r59, [%rd74+1024];
	ld.global.u32 	%r61, [%rd75+1024];
	setp.ne.s32 	%p4, %r59, %r61;
	add.s32 	%r63, %r21, 512;
	cvt.u64.u32 	%rd127, %r63;
	add.s64 	%rd128, %rd120, %rd127;
	ld.global.u32 	%r64, [%rd74+2048];
	ld.global.u32 	%r65, [%rd75+2048];
	setp.ne.s32 	%p5, %r64, %r65;
	add.s64 	%rd129, %rd128, 256;
	ld.global.u32 	%r66, [%rd74+3072];
	ld.global.u32 	%r67, [%rd75+3072];
	setp.ne.s32 	%p7, %r66, %r67;
	or.pred  	%p9, %p3, %p4;
	selp.b64 	%rd130, %rd73, %rd126, %p3;
	add.s64 	%rd131, %rd120, %rd130;
	min.s64 	%rd132, %rd128, %rd131;
	selp.b64 	%rd133, %rd132, %rd131, %p5;
	or.pred  	%p10, %p9, %p5;
	selp.b64 	%rd134, %rd133, %rd128, %p9;
	min.s64 	%rd135, %rd129, %rd134;
	selp.b64 	%rd136, %rd135, %rd134, %p7;
	or.pred  	%p11, %p10, %p7;
	selp.u16 	%rs391, 1, 0, %p11;
	selp.b64 	%rd416, %rd136, %rd129, %p10;
	add.s64 	%rd77, %rd121, -1024;
	setp.lt.u64 	%p12, %rd77, 1024;
	mov.b64 	%rd435, 1024;
	@%p12 bra 	$L__BB12_84;
	mov.b64 	%rd435, 1024;
$L__BB12_82:
	add.s64 	%rd138, %rd435, %rd73;
	shl.b64 	%rd139, %rd435, 2;
	add.s64 	%rd140, %rd74, %rd139;
	add.s64 	%rd141, %rd75, %rd139;
	add.s64 	%rd142, %rd138, %rd120;
	ld.global.u32 	%r68, [%rd140];
	ld.global.u32 	%r69, [%rd141];
	setp.ne.s32 	%p13, %r68, %r69;
	add.s64 	%rd143, %rd142, 256;
	ld.global.u32 	%r70, [%rd140+1024];
	ld.global.u32 	%r71, [%rd141+1024];
	setp.ne.s32 	%p14, %r70, %r71;
	selp.u16 	%rs109, 1, 0, %p14;
	add.s64 	%rd144, %rd142, 512;
	ld.global.u32 	%r72, [%rd140+2048];
	ld.global.u32 	%r73, [%rd141+2048];
	setp.ne.s32 	%p15, %r72, %r73;
	selp.u16 	%rs110, 1, 0, %p15;
	add.s64 	%rd145, %rd142, 768;
	ld.global.u32 	%r74, [%rd140+3072];
	ld.global.u32 	%r75, [%rd141+3072];
	setp.ne.s32 	%p16, %r74, %r75;
	selp.u16 	%rs111, 1, 0, %p16;
	and.b16  	%rs112, %rs391, 255;
	setp.eq.s16 	%p17, %rs112, 0;
	selp.u16 	%rs113, 1, 0, %p13;
	min.s64 	%rd146, %rd142, %rd416;
	selp.b16 	%rs114, 1, %rs391, %p13;
	selp.b64 	%rd147, %rd146, %rd416, %p13;
	selp.b16 	%rs115, %rs113, %rs114, %p17;
	and.b16  	%rs116, %rs115, 255;
	selp.b64 	%rd148, %rd142, %rd147, %p17;
	setp.eq.s16 	%p18, %rs116, 0;
	min.s64 	%rd149, %rd143, %rd148;
	selp.b16 	%rs117, 1, %rs115, %p14;
	selp.b64 	%rd150, %rd149, %rd148, %p14;
	selp.b16 	%rs118, %rs109, %rs117, %p18;
	and.b16  	%rs119, %rs118, 255;
	selp.b64 	%rd151, %rd143, %rd150, %p18;
	setp.eq.s16 	%p19, %rs119, 0;
	min.s64 	%rd152, %rd144, %rd151;
	selp.b16 	%rs120, 1, %rs118, %p15;
	selp.b64 	%rd153, %rd152, %rd151, %p15;
	selp.b16 	%rs121, %rs110, %rs120, %p19;
	and.b16  	%rs122, %rs121, 255;
	selp.b64 	%rd154, %rd144, %rd153, %p19;
	setp.eq.s16 	%p20, %rs122, 0;
	min.s64 	%rd155, %rd145, %rd154;
	selp.b16 	%rs123, 1, %rs121, %p16;
	selp.b64 	%rd156, %rd155, %rd154, %p16;
	selp.b16 	%rs391, %rs111, %rs123, %p20;
	selp.b64 	%rd416, %rd145, %rd156, %p20;
	sub.s64 	%rd157, %rd121, %rd435;
	setp.lt.u64 	%p21, %rd157, 1024;
	@%p21 bra 	$L__BB12_96;
	add.s64 	%rd435, %rd435, 1024;
	setp.le.u64 	%p22, %rd435, %rd77;
	@%p22 bra 	$L__BB12_82;
$L__BB12_84:
	setp.le.u64 	%p23, %rd121, %rd435;
	cvt.u32.u64 	%r76, %rd435;
	cvt.u32.u64 	%r77, %rd121;
	sub.s32 	%r78, %r77, %r76;
	setp.ge.s32 	%p24, %r21, %r78;
	or.pred  	%p25, %p23, %p24;
	@%p25 bra 	$L__BB12_96;
	not.b32 	%r81, %r21;
	add.s32 	%r82, %r81, %r77;
	sub.s32 	%r22, %r82, %r76;
	shr.u32 	%r84, %r22, 8;
	add.s32 	%r23, %r84, 1;
	and.b32  	%r24, %r23, 7;
	setp.lt.u32 	%p26, %r22, 1792;
	mov.u32 	%r511, %r21;
	@%p26 bra 	$L__BB12_88;
	and.b32  	%r85, %r23, 33554424;
	neg.s32 	%r509, %r85;
	mov.u32 	%r511, %r21;
$L__BB12_87:
	.pragma "nounroll";
	cvt.u64.u32 	%rd159, %r511;
	add.s64 	%rd160, %rd435, %rd159;
	shl.b64 	%rd161, %rd160, 2;
	add.s64 	%rd162, %rd2, %rd161;
	add.s64 	%rd163, %rd3, %rd161;
	add.s64 	%rd164, %rd160, %rd120;
	ld.global.u32 	%r86, [%rd162];
	ld.global.u32 	%r87, [%rd163];
	setp.ne.s32 	%p27, %r86, %r87;
	selp.u16 	%rs125, 1, 0, %p27;
	and.b16  	%rs126, %rs391, 255;
	setp.ne.s16 	%p29, %rs126, 0;
	and.pred  	%p30, %p29, %p27;
	min.s64 	%rd165, %rd164, %rd416;
	setp.eq.s16 	%p31, %rs126, 0;
	selp.b16 	%rs127, %rs125, %rs391, %p31;
	selp.b64 	%rd166, %rd164, %rd416, %p31;
	selp.b16 	%rs128, 1, %rs127, %p30;
	and.b16  	%rs129, %rs128, 255;
	selp.b64 	%rd167, %rd165, %rd166, %p30;
	add.s64 	%rd168, %rd164, 256;
	ld.global.u32 	%r88, [%rd162+1024];
	ld.global.u32 	%r89, [%rd163+1024];
	setp.ne.s32 	%p32, %r88, %r89;
	selp.u16 	%rs130, 1, 0, %p32;
	setp.ne.s16 	%p34, %rs129, 0;
	and.pred  	%p35, %p34, %p32;
	min.s64 	%rd169, %rd168, %rd167;
	setp.eq.s16 	%p36, %rs129, 0;
	selp.b16 	%rs131, %rs130, %rs128, %p36;
	selp.b64 	%rd170, %rd168, %rd167, %p36;
	selp.b16 	%rs132, 1, %rs131, %p35;
	and.b16  	%rs133, %rs132, 255;
	selp.b64 	%rd171, %rd169, %rd170, %p35;
	add.s64 	%rd172, %rd164, 512;
	ld.global.u32 	%r90, [%rd162+2048];
	ld.global.u32 	%r91, [%rd163+2048];
	setp.ne.s32 	%p37, %r90, %r91;
	selp.u16 	%rs134, 1, 0, %p37;
	setp.ne.s16 	%p39, %rs133, 0;
	and.pred  	%p40, %p39, %p37;
	min.s64 	%rd173, %rd172, %rd171;
	setp.eq.s16 	%p41, %rs133, 0;
	selp.b16 	%rs135, %rs134, %rs132, %p41;
	selp.b64 	%rd174, %rd172, %rd171, %p41;
	selp.b16 	%rs136, 1, %rs135, %p40;
	and.b16  	%rs137, %rs136, 255;
	selp.b64 	%rd175, %rd173, %rd174, %p40;
	add.s64 	%rd176, %rd164, 768;
	ld.global.u32 	%r92, [%rd162+3072];
	ld.global.u32 	%r93, [%rd163+3072];
	setp.ne.s32 	%p42, %r92, %r93;
	selp.u16 	%rs138, 1, 0, %p42;
	setp.ne.s16 	%p44, %rs137, 0;
	and.pred  	%p45, %p44, %p42;
	min.s64 	%rd177, %rd176, %rd175;
	setp.eq.s16 	%p46, %rs137, 0;
	selp.b16 	%rs139, %rs138, %rs136, %p46;
	selp.b64 	%rd178, %rd176, %rd175, %p46;
	selp.b16 	%rs140, 1, %rs139, %p45;
	and.b16  	%rs141, %rs140, 255;
	selp.b64 	%rd179, %rd177, %rd178, %p45;
	add.s64 	%rd180, %rd164, 1024;
	ld.global.u32 	%r94, [%rd162+4096];
	ld.global.u32 	%r95, [%rd163+4096];
	setp.ne.s32 	%p47, %r94, %r95;
	selp.u16 	%rs142, 1, 0, %p47;
	setp.ne.s16 	%p49, %rs141, 0;
	and.pred  	%p50, %p49, %p47;
	min.s64 	%rd181, %rd180, %rd179;
	setp.eq.s16 	%p51, %rs141, 0;
	selp.b16 	%rs143, %rs142, %rs140, %p51;
	selp.b64 	%rd182, %rd180, %rd179, %p51;
	selp.b16 	%rs144, 1, %rs143, %p50;
	and.b16  	%rs145, %rs144, 255;
	selp.b64 	%rd183, %rd181, %rd182, %p50;
	add.s64 	%rd184, %rd164, 1280;
	ld.global.u32 	%r96, [%rd162+5120];
	ld.global.u32 	%r97, [%rd163+5120];
	setp.ne.s32 	%p52, %r96, %r97;
	selp.u16 	%rs146, 1, 0, %p52;
	setp.ne.s16 	%p54, %rs145, 0;
	and.pred  	%p55, %p54, %p52;
	min.s64 	%rd185, %rd184, %rd183;
	setp.eq.s16 	%p56, %rs145, 0;
	selp.b16 	%rs147, %rs146, %rs144, %p56;
	selp.b64 	%rd186, %rd184, %rd183, %p56;
	selp.b16 	%rs148, 1, %rs147, %p55;
	and.b16  	%rs149, %rs148, 255;
	selp.b64 	%rd187, %rd185, %rd186, %p55;
	add.s64 	%rd188, %rd164, 1536;
	ld.global.u32 	%r98, [%rd162+6144];
	ld.global.u32 	%r99, [%rd163+6144];
	setp.ne.s32 	%p57, %r98, %r99;
	selp.u16 	%rs150, 1, 0, %p57;
	setp.ne.s16 	%p59, %rs149, 0;
	and.pred  	%p60, %p59, %p57;
	min.s64 	%rd189, %rd188, %rd187;
	setp.eq.s16 	%p61, %rs149, 0;
	selp.b16 	%rs151, %rs150, %rs148, %p61;
	selp.b64 	%rd190, %rd188, %rd187, %p61;
	selp.b16 	%rs152, 1, %rs151, %p60;
	and.b16  	%rs153, %rs152, 255;
	selp.b64 	%rd191, %rd189, %rd190, %p60;
	add.s64 	%rd192, %rd164, 1792;
	ld.global.u32 	%r100, [%rd162+7168];
	ld.global.u32 	%r101, [%rd163+7168];
	setp.ne.s32 	%p62, %r100, %r101;
	selp.u16 	%rs154, 1, 0, %p62;
	setp.ne.s16 	%p64, %rs153, 0;
	and.pred  	%p65, %p64, %p62;
	min.s64 	%rd193, %rd192, %rd191;
	setp.eq.s16 	%p66, %rs153, 0;
	selp.b16 	%rs155, %rs154, %rs152, %p66;
	selp.b64 	%rd194, %rd192, %rd191, %p66;
	selp.b16 	%rs391, 1, %rs155, %p65;
	selp.b64 	%rd416, %rd193, %rd194, %p65;
	add.s32 	%r511, %r511, 2048;
	add.s32 	%r509, %r509, 8;
	setp.ne.s32 	%p67, %r509, 0;
	@%p67 bra 	$L__BB12_87;
$L__BB12_88:
	setp.eq.s32 	%p68, %r24, 0;
	@%p68 bra 	$L__BB12_96;
	setp.lt.u32 	%p69, %r24, 4;
	@%p69 bra 	$L__BB12_91;
	cvt.u64.u32 	%rd196, %r511;
	add.s64 	%rd197, %rd435, %rd196;
	shl.b64 	%rd198, %rd197, 2;
	add.s64 	%rd199, %rd2, %rd198;
	add.s64 	%rd200, %rd3, %rd198;
	add.s64 	%rd201, %rd197, %rd120;
	ld.global.u32 	%r102, [%rd199];
	ld.global.u32 	%r103, [%rd200];
	setp.ne.s32 	%p70, %r102, %r103;
	selp.u16 	%rs157, 1, 0, %p70;
	and.b16  	%rs158, %rs391, 255;
	setp.ne.s16 	%p72, %rs158, 0;
	and.pred  	%p73, %p72, %p70;
	min.s64 	%rd202, %rd201, %rd416;
	setp.eq.s16 	%p74, %rs158, 0;
	selp.b16 	%rs159, %rs157, %rs391, %p74;
	selp.b64 	%rd203, %rd201, %rd416, %p74;
	selp.b16 	%rs160, 1, %rs159, %p73;
	and.b16  	%rs161, %rs160, 255;
	selp.b64 	%rd204, %rd202, %rd203, %p73;
	add.s32 	%r104, %r511, 256;
	cvt.u64.u32 	%rd205, %r104;
	add.s64 	%rd206, %rd435, %rd205;
	add.s64 	%rd207, %rd206, %rd120;
	ld.global.u32 	%r105, [%rd199+1024];
	ld.global.u32 	%r106, [%rd200+1024];
	setp.ne.s32 	%p75, %r105, %r106;
	selp.u16 	%rs162, 1, 0, %p75;
	setp.ne.s16 	%p77, %rs161, 0;
	and.pred  	%p78, %p77, %p75;
	min.s64 	%rd208, %rd207, %rd204;
	setp.eq.s16 	%p79, %rs161, 0;
	selp.b16 	%rs163, %rs162, %rs160, %p79;
	selp.b64 	%rd209, %rd207, %rd204, %p79;
	selp.b16 	%rs164, 1, %rs163, %p78;
	and.b16  	%rs165, %rs164, 255;
	selp.b64 	%rd210, %rd208, %rd209, %p78;
	add.s32 	%r107, %r511, 512;
	cvt.u64.u32 	%rd211, %r107;
	add.s64 	%rd212, %rd435, %rd211;
	add.s64 	%rd213, %rd212, %rd120;
	ld.global.u32 	%r108, [%rd199+2048];
	ld.global.u32 	%r109, [%rd200+2048];
	setp.ne.s32 	%p80, %r108, %r109;
	selp.u16 	%rs166, 1, 0, %p80;
	setp.ne.s16 	%p82, %rs165, 0;
	and.pred  	%p83, %p82, %p80;
	min.s64 	%rd214, %rd213, %rd210;
	setp.eq.s16 	%p84, %rs165, 0;
	selp.b16 	%rs167, %rs166, %rs164, %p84;
	selp.b64 	%rd215, %rd213, %rd210, %p84;
	selp.b16 	%rs168, 1, %rs167, %p83;
	and.b16  	%rs169, %rs168, 255;
	selp.b64 	%rd216, %rd214, %rd215, %p83;
	add.s32 	%r110, %r511, 768;
	cvt.u64.u32 	%rd217, %r110;
	add.s64 	%rd218, %rd435, %rd217;
	add.s64 	%rd219, %rd218, %rd120;
	ld.global.u32 	%r111, [%rd199+3072];
	ld.global.u32 	%r112, [%rd200+3072];
	setp.ne.s32 	%p85, %r111, %r112;
	selp.u16 	%rs170, 1, 0, %p85;
	setp.ne.s16 	%p87, %rs169, 0;
	and.pred  	%p88, %p87, %p85;
	min.s64 	%rd220, %rd219, %rd216;
	setp.eq.s16 	%p89, %rs169, 0;
	selp.b16 	%rs171, %rs170, %rs168, %p89;
	selp.b64 	%rd221, %rd219, %rd216, %p89;
	selp.b16 	%rs391, 1, %rs171, %p88;
	selp.b64 	%rd416, %rd220, %rd221, %p88;
	add.s32 	%r511, %r511, 1024;
$L__BB12_91:
	and.b32  	%r113, %r23, 3;
	setp.eq.s32 	%p90, %r113, 0;
	@%p90 bra 	$L__BB12_96;
	setp.eq.s32 	%p91, %r113, 1;
	@%p91 bra 	$L__BB12_94;
	cvt.u64.u32 	%rd223, %r511;
	add.s64 	%rd224, %rd435, %rd223;
	shl.b64 	%rd225, %rd224, 2;
	add.s64 	%rd226, %rd2, %rd225;
	add.s64 	%rd227, %rd3, %rd225;
	add.s64 	%rd228, %rd224, %rd120;
	ld.global.u32 	%r114, [%rd226];
	ld.global.u32 	%r115, [%rd227];
	setp.ne.s32 	%p92, %r114, %r115;
	selp.u16 	%rs173, 1, 0, %p92;
	and.b16  	%rs174, %rs391, 255;
	setp.ne.s16 	%p94, %rs174, 0;
	and.pred  	%p95, %p94, %p92;
	min.s64 	%rd229, %rd228, %rd416;
	setp.eq.s16 	%p96, %rs174, 0;
	selp.b16 	%rs175, %rs173, %rs391, %p96;
	selp.b64 	%rd230, %rd228, %rd416, %p96;
	selp.b16 	%rs176, 1, %rs175, %p95;
	and.b16  	%rs177, %rs176, 255;
	selp.b64 	%rd231, %rd229, %rd230, %p95;
	add.s32 	%r116, %r511, 256;
	cvt.u64.u32 	%rd232, %r116;
	add.s64 	%rd233, %rd435, %rd232;
	add.s64 	%rd234, %rd233, %rd120;
	ld.global.u32 	%r117, [%rd226+1024];
	ld.global.u32 	%r118, [%rd227+1024];
	setp.ne.s32 	%p97, %r117, %r118;
	selp.u16 	%rs178, 1, 0, %p97;
	setp.ne.s16 	%p99, %rs177, 0;
	and.pred  	%p100, %p99, %p97;
	min.s64 	%rd235, %rd234, %rd231;
	setp.eq.s16 	%p101, %rs177, 0;
	selp.b16 	%rs179, %rs178, %rs176, %p101;
	selp.b64 	%rd236, %rd234, %rd231, %p101;
	selp.b16 	%rs391, 1, %rs179, %p100;
	selp.b64 	%rd416, %rd235, %rd236, %p100;
	add.s32 	%r511, %r511, 512;
$L__BB12_94:
	and.b32  	%r119, %r22, 256;
	setp.ne.s32 	%p102, %r119, 0;
	@%p102 bra 	$L__BB12_96;
	cvt.u64.u32 	%rd237, %r511;
	add.s64 	%rd238, %rd435, %rd237;
	shl.b64 	%rd239, %rd238, 2;
	add.s64 	%rd240, %rd2, %rd239;
	add.s64 	%rd241, %rd3, %rd239;
	add.s64 	%rd242, %rd238, %rd120;
	ld.global.u32 	%r120, [%rd240];
	ld.global.u32 	%r121, [%rd241];
	setp.ne.s32 	%p103, %r120, %r121;
	selp.u16 	%rs180, 1, 0, %p103;
	and.b16  	%rs181, %rs391, 255;
	setp.ne.s16 	%p105, %rs181, 0;
	and.pred  	%p106, %p105, %p103;
	min.s64 	%rd243, %rd242, %rd416;
	setp.eq.s16 	%p107, %rs181, 0;
	selp.b16 	%rs182, %rs180, %rs391, %p107;
	selp.b64 	%rd244, %rd242, %rd416, %p107;
	selp.b16 	%rs391, 1, %rs182, %p106;
	selp.b64 	%rd416, %rd243, %rd244, %p106;
$L__BB12_96:
	// begin inline asm
	mov.u32 %r122, %laneid;
	// end inline asm
	cvt.u32.u16 	%r143, %rs391;
	and.b32  	%r124, %r143, 255;
	mov.b32 	%r140, 1;
	mov.b32 	%r141, 31;
	mov.b32 	%r142, -1;
	// begin inline asm
	shfl.sync.down.b32 %r123, %r124, %r140, %r141, %r142;
	// end inline asm
	// begin inline asm
	shfl.sync.down.b32 %r128, %r129, %r140, %r141, %r142;
	// end inline asm
	mov.b64 	{%r134, %r139}, %rd416;
	// begin inline asm
	shfl.sync.down.b32 %r133, %r134, %r140, %r141, %r142;
	// end inline asm
	// begin inline asm
	shfl.sync.down.b32 %r138, %r139, %r140, %r141, %r142;
	// end inline asm
	mov.b64 	%rd96, {%r133, %r138};
	cvt.u16.u32 	%rs75, %r123;
	setp.gt.s32 	%p108, %r122, 30;
	@%p108 bra 	$L__BB12_100;
	and.b16  	%rs183, %rs391, 255;
	setp.eq.s16 	%p109, %rs183, 0;
	and.b16  	%rs184, %rs75, 255;
	setp.eq.s16 	%p110, %rs184, 0;
	or.pred  	%p111, %p109, %p110;
	@%p111 bra 	$L__BB12_99;
	min.s64 	%rd416, %rd96, %rd416;
	mov.b16 	%rs391, 1;
	bra.uni 	$L__BB12_100;
$L__BB12_99:
	setp.eq.s16 	%p112, %rs183, 0;
	selp.b16 	%rs391, %rs75, %rs391, %p112;
	selp.b64 	%rd416, %rd96, %rd416, %p112;
$L__BB12_100:
	cvt.u32.u16 	%r164, %rs391;
	and.b32  	%r145, %r164, 255;
	mov.b32 	%r161, 2;
	mov.b32 	%r162, 31;
	mov.b32 	%r163, -1;
	// begin inline asm
	shfl.sync.down.b32 %r144, %r145, %r161, %r162, %r163;
	// end inline asm
	// begin inline asm
	shfl.sync.down.b32 %r149, %r150, %r161, %r162, %r163;
	// end inline asm
	mov.b64 	{%r155, %r160}, %rd416;
	// begin inline asm
	shfl.sync.down.b32 %r154, %r155, %r161, %r162, %r163;
	// end inline asm
	// begin inline asm
	shfl.sync.down.b32 %r159, %r160, %r161, %r162, %r163;
	// end inline asm
	mov.b64 	%rd100, {%r154, %r159};
	cvt.u16.u32 	%rs78, %r144;
	setp.gt.s32 	%p113, %r122, 29;
	@%p113 bra 	$L__BB12_104;
	and.b16  	%rs187, %rs391, 255;
	setp.eq.s16 	%p114, %rs187, 0;
	and.b16  	%rs188, %rs78, 255;
	setp.eq.s16 	%p115, %rs188, 0;
	or.pred  	%p116, %p114, %p115;
	@%p116 bra 	$L__BB12_103;
	min.s64 	%rd416, %rd100, %rd416;
	mov.b16 	%rs391, 1;
	bra.uni 	$L__BB12_104;
$L__BB12_103:
	setp.eq.s16 	%p117, %rs187, 0;
	selp.b16 	%rs391, %rs78, %rs391, %p117;
	selp.b64 	%rd416, %rd100, %rd416, %p117;
$L__BB12_104:
	cvt.u32.u16 	%r185, %rs391;
	and.b32  	%r166, %r185, 255;
	mov.b32 	%r182, 4;
	mov.b32 	%r183, 31;
	mov.b32 	%r184, -1;
	// begin inline asm
	shfl.sync.down.b32 %r165, %r166, %r182, %r183, %r184;
	// end inline asm
	// begin inline asm
	shfl.sync.down.b32 %r170, %r171, %r182, %r183, %r184;
	// end inline asm
	mov.b64 	{%r176, %r181}, %rd416;
	// begin inline asm
	shfl.sync.down.b32 %r175, %r176, %r182, %r183, %r184;
	// end inline asm
	// begin inline asm
	shfl.sync.down.b32 %r180, %r181, %r182, %r183, %r184;
	// end inline asm
	mov.b64 	%rd104, {%r175, %r180};
	cvt.u16.u32 	%rs81, %r165;
	setp.gt.s32 	%p118, %r122, 27;
	@%p118 bra 	$L__BB12_108;
	and.b16  	%rs191, %rs391, 255;
	setp.eq.s16 	%p119, %rs191, 0;
	and.b16  	%rs192, %rs81, 255;
	setp.eq.s16 	%p120, %rs192, 0;
	or.pred  	%p121, %p119, %p120;
	@%p121 bra 	$L__BB12_107;
	min.s64 	%rd416, %rd104, %rd416;
	mov.b16 	%rs391, 1;
	bra.uni 	$L__BB12_108;
$L__BB12_107:
	setp.eq.s16 	%p122, %rs191, 0;
	selp.b16 	%rs391, %rs81, %rs391, %p122;
	selp.b64 	%rd416, %rd104, %rd416, %p122;
$L__BB12_108:
	cvt.u32.u16 	%r206, %rs391;
	and.b32  	%r187, %r206, 255;
	mov.b32 	%r203, 8;
	mov.b32 	%r204, 31;
	mov.b32 	%r205, -1;
	// begin inline asm
	shfl.sync.down.b32 %r186, %r187, %r203, %r204, %r205;
	// end inline asm
	// begin inline asm
	shfl.sync.down.b32 %r191, %r192, %r203, %r204, %r205;
	// end inline asm
	mov.b64 	{%r197, %r202}, %rd416;
	// begin inline asm
	shfl.sync.down.b32 %r196, %r197, %r203, %r204, %r205;
	// end inline asm
	// begin inline asm
	shfl.sync.down.b32 %r201, %r202, %r203, %r204, %r205;
	// end inline asm
	mov.b64 	%rd108, {%r196, %r201};
	cvt.u16.u32 	%rs84, %r186;
	setp.gt.s32 	%p123, %r122, 23;
	@%p123 bra 	$L__BB12_112;
	and.b16  	%rs195, %rs391, 255;
	setp.eq.s16 	%p124, %rs195, 0;
	and.b16  	%rs196, %rs84, 255;
	setp.eq.s16 	%p125, %rs196, 0;
	or.pred  	%p126, %p124, %p125;
	@%p126 bra 	$L__BB12_111;
	min.s64 	%rd416, %rd108, %rd416;
	mov.b16 	%rs391, 1;
	bra.uni 	$L__BB12_112;
$L__BB12_111:
	setp.eq.s16 	%p127, %rs195, 0;
	selp.b16 	%rs391, %rs84, %rs391, %p127;
	selp.b64 	%rd416, %rd108, %rd416, %p127;
$L__BB12_112:
	cvt.u32.u16 	%r227, %rs391;
	and.b32  	%r208, %r227, 255;
	mov.b32 	%r224, 16;
	mov.b32 	%r225, 31;
	mov.b32 	%r226, -1;
	// begin inline asm
	shfl.sync.down.b32 %r207, %r208, %r224, %r225, %r226;
	// end inline asm
	// begin inline asm
	shfl.sync.down.b32 %r212, %r213, %r224, %r225, %r226;
	// end inline asm
	mov.b64 	{%r218, %r223}, %rd416;
	// begin inline asm
	shfl.sync.down.b32 %r217, %r218, %r224, %r225, %r226;
	// end inline asm
	// begin inline asm
	shfl.sync.down.b32 %r222, %r223, %r224, %r225, %r226;
	// end inline asm
	mov.b64 	%rd112, {%r217, %r222};
	cvt.u16.u32 	%rs87, %r207;
	setp.gt.s32 	%p128, %r122, 15;
	@%p128 bra 	$L__BB12_116;
	and.b16  	%rs199, %rs391, 255;
	setp.eq.s16 	%p129, %rs199, 0;
	and.b16  	%rs200, %rs87, 255;
	setp.eq.s16 	%p130, %rs200, 0;
	or.pred  	%p131, %p129, %p130;
	@%p131 bra 	$L__BB12_115;
	min.s64 	%rd416, %rd112, %rd416;
	mov.b16 	%rs391, 1;
	bra.uni 	$L__BB12_116;
$L__BB12_115:
	setp.eq.s16 	%p132, %rs199, 0;
	selp.b16 	%rs391, %rs87, %rs391, %p132;
	selp.b64 	%rd416, %rd112, %rd416, %p132;
$L__BB12_116:
	setp.ne.s32 	%p133, %r122, 0;
	@%p133 bra 	$L__BB12_118;
	shr.u32 	%r228, %r21, 1;
	and.b32  	%r229, %r228, 496;
	mov.u32 	%r230, _ZZN3cub18CUB_300001_SM_10006detail6reduce28DeviceReduceSingleTileKernelINS2_10policy_hubIN4cuda3std3__45tupleIJblEEEyN6thrust24THRUST_300001_SM_1000_NS8cuda_cub9__find_if7functorIS9_EEE10Policy1000ENSB_12zip_iteratorINS8_IJNSD_26transform_input_iterator_tIbNSC_6detail35transform_pair_of_input_iterators_tIbNSB_6detail15normal_iteratorINSB_10device_ptrIjEEEESQ_NS7_8equal_toIjEEEENS7_10__not_fn_tINS7_10__identityEEEEENSB_17counting_iteratorIlNSB_11use_defaultESZ_SZ_EEEEEEEPS9_ySF_S9_S9_SV_EEvT0_T1_T2_T3_T4_T6_E12temp_storage;
	add.s32 	%r231, %r230, %r229;
	st.shared.u8 	[%r231+8], %rs391;
	st.shared.u64 	[%r231+16], %rd416;
$L__BB12_118:
	bar.sync 	0;
	setp.ne.s32 	%p134, %r21, 0;
	@%p134 bra 	$L__BB12_120;
	ld.shared.u8 	%rs203, [_ZZN3cub18CUB_300001_SM_10006detail6reduce28DeviceReduceSingleTileKernelINS2_10policy_hubIN4cuda3std3__45tupleIJblEEEyN6thrust24THRUST_300001_SM_1000_NS8cuda_cub9__find_if7functorIS9_EEE10Policy1000ENSB_12zip_iteratorINS8_IJNSD_26transform_input_iterator_tIbNSC_6detail35transform_pair_of_input_iterators_tIbNSB_6detail15normal_iteratorINSB_10device_ptrIjEEEESQ_NS7_8equal_toIjEEEENS7_10__not_fn_tINS7_10__identityEEEEENSB_17counting_iteratorIlNSB_11use_defaultESZ_SZ_EEEEEEEPS9_ySF_S9_S9_SV_EEvT0_T1_T2_T3_T4_T6_E12temp_storage+24];
	ld.shared.u64 	%rd245, [_ZZN3cub18CUB_300001_SM_10006detail6reduce28DeviceReduceSingleTileKernelINS2_10policy_hubIN4cuda3std3__45tupleIJblEEEyN6thrust24THRUST_300001_SM_1000_NS8cuda_cub9__find_if7functorIS9_EEE10Policy1000ENSB_12zip_iteratorINS8_IJNSD_26transform_input_iterator_tIbNSC_6detail35transform_pair_of_input_iterators_tIbNSB_6detail15normal_iteratorINSB_10device_ptrIjEEEESQ_NS7_8equal_toIjEEEENS7_10__not_fn_tINS7_10__identityEEEEENSB_17counting_iteratorIlNSB_11use_defaultESZ_SZ_EEEEEEEPS9_ySF_S9_S9_SV_EEvT0_T1_T2_T3_T4_T6_E12temp_storage+32];
	and.b16  	%rs204, %rs391, 255;
	setp.eq.s16 	%p135, %rs204, 0;
	setp.eq.s16 	%p136, %rs203, 0;
	min.s64 	%rd246, %rd245, %rd416;
	selp.b16 	%rs205, %rs391, 1, %p136;
	selp.b16 	%rs206, %rs203, %rs205, %p135;
	and.b16  	%rs207, %rs206, 255;
	selp.b64 	%rd247, %rd416, %rd246, %p136;
	selp.b64 	%rd248, %rd245, %rd247, %p135;
	ld.shared.u8 	%rs208, [_ZZN3cub18CUB_300001_SM_10006detail6reduce28DeviceReduceSingleTileKernelINS2_10policy_hubIN4cuda3std3__45tupleIJblEEEyN6thrust24THRUST_300001_SM_1000_NS8cuda_cub9__find_if7functorIS9_EEE10Policy1000ENSB_12zip_iteratorINS8_IJNSD_26transform_input_iterator_tIbNSC_6detail35transform_pair_of_input_iterators_tIbNSB_6detail15normal_iteratorINSB_10device_ptrIjEEEESQ_NS7_8equal_toIjEEEENS7_10__not_fn_tINS7_10__identityEEEEENSB_17counting_iteratorIlNSB_11use_defaultESZ_SZ_EEEEEEEPS9_ySF_S9_S9_SV_EEvT0_T1_T2_T3_T4_T6_E12temp_storage+40];
	ld.shared.u64 	%rd249, [_ZZN3cub18CUB_300001_SM_10006detail6reduce28DeviceReduceSingleTileKernelINS2_10policy_hubIN4cuda3std3__45tupleIJblEEEyN6thrust24THRUST_300001_SM_1000_NS8cuda_cub9__find_if7functorIS9_EEE10Policy1000ENSB_12zip_iteratorINS8_IJNSD_26transform_input_iterator_tIbNSC_6detail35transform_pair_of_input_iterators_tIbNSB_6detail15normal_iteratorINSB_10device_ptrIjEEEESQ_NS7_8equal_toIjEEEENS7_10__not_fn_tINS7_10__identityEEEEENSB_17counting_iteratorIlNSB_11use_defaultESZ_SZ_EEEEEEEPS9_ySF_S9_S9_SV_EEvT0_T1_T2_T3_T4_T6_E12temp_storage+48];
	setp.eq.s16 	%p137, %rs207, 0;
	setp.eq.s16 	%p138, %rs208, 0;
	min.s64 	%rd250, %rd249, %rd248;
	selp.b16 	%rs209, %rs206, 1, %p138;
	selp.b16 	%rs210, %rs208, %rs209, %p137;
	and.b16  	%rs211, %rs210, 255;
	selp.b64 	%rd251, %rd248, %rd250, %p138;
	selp.b64 	%rd252, %rd249, %rd251, %p137;
	ld.shared.u8 	%rs212, [_ZZN3cub18CUB_300001_SM_10006detail6reduce28DeviceReduceSingleTileKernelINS2_10policy_hubIN4cuda3std3__45tupleIJblEEEyN6thrust24THRUST_300001_SM_1000_NS8cuda_cub9__find_if7functorIS9_EEE10Policy1000ENSB_12zip_iteratorINS8_IJNSD_26transform_input_iterator_tIbNSC_6detail35transform_pair_of_input_iterators_tIbNSB_6detail15normal_iteratorINSB_10device_ptrIjEEEESQ_NS7_8equal_toIjEEEENS7_10__not_fn_tINS7_10__identityEEEEENSB_17counting_iteratorIlNSB_11use_defaultESZ_SZ_EEEEEEEPS9_ySF_S9_S9_SV_EEvT0_T1_T2_T3_T4_T6_E12temp_storage+56];
	ld.shared.u64 	%rd253, [_ZZN3cub18CUB_300001_SM_10006detail6reduce28DeviceReduceSingleTileKernelINS2_10policy_hubIN4cuda3std3__45tupleIJblEEEyN6thrust24THRUST_300001_SM_1000_NS8cuda_cub9__find_if7functorIS9_EEE10Policy1000ENSB_12zip_iteratorINS8_IJNSD_26transform_input_iterator_tIbNSC_6detail35transform_pair_of_input_iterators_tIbNSB_6detail15normal_iteratorINSB_10device_ptrIjEEEESQ_NS7_8equal_toIjEEEENS7_10__not_fn_tINS7_10__identityEEEEENSB_17counting_iteratorIlNSB_11use_defaultESZ_SZ_EEEEEEEPS9_ySF_S9_S9_SV_EEvT0_T1_T2_T3_T4_T6_E12temp_storage+64];
	setp.eq.s16 	%p139, %rs211, 0;
	setp.eq.s16 	%p140, %rs212, 0;
	min.s64 	%rd254, %rd253, %rd252;
	selp.b16 	%rs213, %rs210, 1, %p140;
	selp.b16 	%rs214, %rs212, %rs213, %p139;
	and.b16  	%rs215, %rs214, 255;
	selp.b64 	%rd255, %rd252, %rd254, %p140;
	selp.b64 	%rd256, %rd253, %rd255, %p139;
	ld.shared.u8 	%rs216, [_ZZN3cub18CUB_300001_SM_10006detail6reduce28DeviceReduceSingleTileKernelINS2_10policy_hubIN4cuda3std3__45tupleIJblEEEyN6thrust24THRUST_300001_SM_1000_NS8cuda_cub9__find_if7functorIS9_EEE10Policy1000ENSB_12zip_iteratorINS8_IJNSD_26transform_input_iterator_tIbNSC_6detail35transform_pair_of_input_iterators_tIbNSB_6detail15normal_iteratorINSB_10device_ptrIjEEEESQ_NS7_8equal_toIjEEEENS7_10__not_fn_tINS7_10__identityEEEEENSB_17counting_iteratorIlNSB_11use_defaultESZ_SZ_EEEEEEEPS9_ySF_S9_S9_SV_EEvT0_T1_T2_T3_T4_T6_E12temp_storage+72];
	ld.shared.u64 	%rd257, [_ZZN3cub18CUB_300001_SM_10006detail6reduce28DeviceReduceSingleTileKernelINS2_10policy_hubIN4cuda3std3__45tupleIJblEEEyN6thrust24THRUST_300001_SM_1000_NS8cuda_cub9__find_if7functorIS9_EEE10Policy1000ENSB_12zip_iteratorINS8_IJNSD_26transform_input_iterator_tIbNSC_6detail35transform_pair_of_input_iterators_tIbNSB_6detail15normal_iteratorINSB_10device_ptrIjEEEESQ_NS7_8equal_toIjEEEENS7_10__not_fn_tINS7_10__identityEEEEENSB_17counting_iteratorIlNSB_11use_defaultESZ_SZ_EEEEEEEPS9_ySF_S9_S9_SV_EEvT0_T1_T2_T3_T4_T6_E12temp_storage+80];
	setp.eq.s16 	%p141, %rs215, 0;
	setp.eq.s16 	%p142, %rs216, 0;
	min.s64 	%rd258, %rd257, %rd256;
	selp.b16 	%rs217, %rs214, 1, %p142;
	selp.b16 	%rs218, %rs216, %rs217, %p141;
	and.b16  	%rs219, %rs218, 255;
	selp.b64 	%rd259, %rd256, %rd258, %p142;
	selp.b64 	%rd260, %rd257, %rd259, %p141;
	ld.shared.u8 	%rs220, [_ZZN3cub18CUB_300001_SM_10006detail6reduce28DeviceReduceSingleTileKernelINS2_10policy_hubIN4cuda3std3__45tupleIJblEEEyN6thrust24THRUST_300001_SM_1000_NS8cuda_cub9__find_if7functorIS9_EEE10Policy1000ENSB_12zip_iteratorINS8_IJNSD_26transform_input_iterator_tIbNSC_6detail35transform_pair_of_input_iterators_tIbNSB_6detail15normal_iteratorINSB_10device_ptrIjEEEESQ_NS7_8equal_toIjEEEENS7_10__not_fn_tINS7_10__identityEEEEENSB_17counting_iteratorIlNSB_11use_defaultESZ_SZ_EEEEEEEPS9_ySF_S9_S9_SV_EEvT0_T1_T2_T3_T4_T6_E12temp_storage+88];
	ld.shared.u64 	%rd261, [_ZZN3cub18CUB_300001_SM_10006detail6reduce28DeviceReduceSingleTileKernelINS2_10policy_hubIN4cuda3std3__45tupleIJblEEEyN6thrust24THRUST_300001_SM_1000_NS8cuda_cub9__find_if7functorIS9_EEE10Policy1000ENSB_12zip_iteratorINS8_IJNSD_26transform_input_iterator_tIbNSC_6detail35transform_pair_of_input_iterators_tIbNSB_6detail15normal_iteratorINSB_10device_ptrIjEEEESQ_NS7_8equal_toIjEEEENS7_10__not_fn_tINS7_10__identityEEEEENSB_17counting_iteratorIlNSB_11use_defaultESZ_SZ_EEEEEEEPS9_ySF_S9_S9_SV_EEvT0_T1_T2_T3_T4_T6_E12temp_storage+96];
	setp.eq.s16 	%p143, %rs219, 0;
	setp.eq.s16 	%p144, %rs220, 0;
	min.s64 	%rd262, %rd261, %rd260;
	selp.b16 	%rs221, %rs218, 1, %p144;
	selp.b16 	%rs222, %rs220, %rs221, %p143;
	and.b16  	%rs223, %rs222, 255;
	selp.b64 	%rd263, %rd260, %rd262, %p144;
	selp.b64 	%rd264, %rd261, %rd263, %p143;
	ld.shared.u8 	%rs224, [_ZZN3cub18CUB_300001_SM_10006detail6reduce28DeviceReduceSingleTileKernelINS2_10policy_hubIN4cuda3std3__45tupleIJblEEEyN6thrust24THRUST_300001_SM_1000_NS8cuda_cub9__find_if7functorIS9_EEE10Policy1000ENSB_12zip_iteratorINS8_IJNSD_26transform_input_iterator_tIbNSC_6detail35transform_pair_of_input_iterators_tIbNSB_6detail15normal_iteratorINSB_10device_ptrIjEEEESQ_NS7_8equal_toIjEEEENS7_10__not_fn_tINS7_10__identityEEEEENSB_17counting_iteratorIlNSB_11use_defaultESZ_SZ_EEEEEEEPS9_ySF_S9_S9_SV_EEvT0_T1_T2_T3_T4_T6_E12temp_storage+104];
	ld.shared.u64 	%rd265, [_ZZN3cub18CUB_300001_SM_10006detail6reduce28DeviceReduceSingleTileKernelINS2_10policy_hubIN4cuda3std3__45tupleIJblEEEyN6thrust24THRUST_300001_SM_1000_NS8cuda_cub9__find_if7functorIS9_EEE10Policy1000ENSB_12zip_iteratorINS8_IJNSD_26transform_input_iterator_tIbNSC_6detail35transform_pair_of_input_iterators_tIbNSB_6detail15normal_iteratorINSB_10device_ptrIjEEEESQ_NS7_8equal_toIjEEEENS7_10__not_fn_tINS7_10__identityEEEEENSB_17counting_iteratorIlNSB_11use_defaultESZ_SZ_EEEEEEEPS9_ySF_S9_S9_SV_EEvT0_T1_T2_T3_T4_T6_E12temp_storage+112];
	setp.eq.s16 	%p145, %rs223, 0;
	setp.eq.s16 	%p146, %rs224, 0;
	min.s64 	%rd266, %rd265, %rd264;
	selp.b16 	%rs225, %rs222, 1, %p146;
	selp.b16 	%rs226, %rs224, %rs225, %p145;
	and.b16  	%rs227, %rs226, 255;
	selp.b64 	%rd267, %rd264, %rd266, %p146;
	selp.b64 	%rd268, %rd265, %rd267, %p145;
	ld.shared.u8 	%rs228, [_ZZN3cub18CUB_300001_SM_10006detail6reduce28DeviceReduceSingleTileKernelINS2_10policy_hubIN4cuda3std3__45tupleIJblEEEyN6thrust24THRUST_300001_SM_1000_NS8cuda_cub9__find_if7functorIS9_EEE10Policy1000ENSB_12zip_iteratorINS8_IJNSD_26transform_input_iterator_tIbNSC_6detail35transform_pair_of_input_iterators_tIbNSB_6detail15normal_iteratorINSB_10device_ptrIjEEEESQ_NS7_8equal_toIjEEEENS7_10__not_fn_tINS7_10__identityEEEEENSB_17counting_iteratorIlNSB_11use_defaultESZ_SZ_EEEEEEEPS9_ySF_S9_S9_SV_EEvT0_T1_T2_T3_T4_T6_E12temp_storage+120];
	ld.shared.u64 	%rd269, [_ZZN3cub18CUB_300001_SM_10006detail6reduce28DeviceReduceSingleTileKernelINS2_10policy_hubIN4cuda3std3__45tupleIJblEEEyN6thrust24THRUST_300001_SM_1000_NS8cuda_cub9__find_if7functorIS9_EEE10Policy1000ENSB_12zip_iteratorINS8_IJNSD_26transform_input_iterator_tIbNSC_6detail35transform_pair_of_input_iterators_tIbNSB_6detail15normal_iteratorINSB_10device_ptrIjEEEESQ_NS7_8equal_toIjEEEENS7_10__not_fn_tINS7_10__identityEEEEENSB_17counting_iteratorIlNSB_11use_defaultESZ_SZ_EEEEEEEPS9_ySF_S9_S9_SV_EEvT0_T1_T2_T3_T4_T6_E12temp_storage+128];
	setp.eq.s16 	%p147, %rs227, 0;
	setp.eq.s16 	%p148, %rs228, 0;
	min.s64 	%rd270, %rd269, %rd268;
	selp.b16 	%rs229, %rs226, 1, %p148;
	selp.b16 	%rs391, %rs228, %rs229, %p147;
	selp.b64 	%rd271, %rd268, %rd270, %p148;
	selp.b64 	%rd416, %rd269, %rd271, %p147;
$L__BB12_120:
	mov.u32 	%r501, %tid.x;
	setp.ne.s32 	%p325, %r501, 0;
	@%p325 bra 	$L__BB12_122;
	setp.eq.s16 	%p326, %rs108, 0;
	and.b16  	%rs379, %rs391, 255;
	setp.eq.s16 	%p327, %rs379, 0;
	min.s64 	%rd404, %rd416, %rd122;
	selp.b16 	%rs380, %rs108, 1, %p327;
	selp.b16 	%rs381, %rs391, %rs380, %p326;
	selp.b64 	%rd405, %rd122, %rd404, %p327;
	selp.b64 	%rd406, %rd416, %rd405, %p326;
	st.global.u8 	[%rd1], %rs381;
	st.global.u64 	[%rd1+8], %rd406;
$L__BB12_122:
	ret;

}
	// .globl	_ZN3cub18CUB_300001_SM_10006detail6reduce18DeviceReduceKernelINS2_10policy_hubIN4cuda3std3__45tupleIJblEEEyN6thrust24THRUST_300001_SM_1000_NS8cuda_cub9__find_if7functorIS9_EEE10Policy1000ENSB_12zip_iteratorINS8_IJNSD_26transform_input_iterator_tIbNSC_6detail35transform_pair_of_input_iterators_tIbNSB_6detail15normal_iteratorINSB_10device_ptrIjEEEESQ_NS7_8equal_toIjEEEENS7_10__not_fn_tINS7_10__identityEEEEENSB_17counting_iteratorIlNSB_11use_defaultESZ_SZ_EEEEEEEySF_S9_SV_EEvT0_PT3_T1_NS0_13GridEvenShareIS16_EET2_T4_
.visible .entry _ZN3cub18CUB_300001_SM_10006detail6reduce18DeviceReduceKernelINS2_10policy_hubIN4cuda3std3__45tupleIJblEEEyN6thrust24THRUST_300001_SM_1000_NS8cuda_cub9__find_if7functorIS9_EEE10Policy1000ENSB_12zip_iteratorINS8_IJNSD_26transform_input_iterator_tIbNSC_6detail35transform_pair_of_input_iterators_tIbNSB_6detail15normal_iteratorINSB_10device_ptrIjEEEESQ_NS7_8equal_toIjEEEENS7_10__not_fn_tINS7_10__identityEEEEENSB_17counting_iteratorIlNSB_11use_defaultESZ_SZ_EEEEEEEySF_S9_SV_EEvT0_PT3_T1_NS0_13GridEvenShareIS16_EET2_T4_(
	.param .align 8 .b8 _ZN3cub18CUB_300001_SM_10006detail6reduce18DeviceReduceKernelINS2_10policy_hubIN4cuda3std3__45tupleIJblEEEyN6thrust24THRUST_300001_SM_1000_NS8cuda_cub9__find_if7functorIS9_EEE10Policy1000ENSB_12zip_iteratorINS8_IJNSD_26transform_input_iterator_tIbNSC_6detail35transform_pair_of_input_iterators_tIbNSB_6detail15normal_iteratorINSB_10device_ptrIjEEEESQ_NS7_8equal_toIjEEEENS7_10__not_fn_tINS7_10__identityEEEEENSB_17counting_iteratorIlNSB_11use_defaultESZ_SZ_EEEEEEEySF_S9_SV_EEvT0_PT3_T1_NS0_13GridEvenShareIS16_EET2_T4__param_0[40],
	.param .u64 .ptr .align 1 _ZN3cub18CUB_300001_SM_10006detail6reduce18DeviceReduceKernelINS2_10policy_hubIN4cuda3std3__45tupleIJblEEEyN6thrust24THRUST_300001_SM_1000_NS8cuda_cub9__find_if7functorIS9_EEE10Policy1000ENSB_12zip_iteratorINS8_IJNSD_26transform_input_iterator_tIbNSC_6detail35transform_pair_of_input_iterators_tIbNSB_6detail15normal_iteratorINSB_10device_ptrIjEEEESQ_NS7_8equal_toIjEEEENS7_10__not_fn_tINS7_10__identityEEEEENSB_17counting_iteratorIlNSB_11use_defaultESZ_SZ_EEEEEEEySF_S9_SV_EEvT0_PT3_T1_NS0_13GridEvenShareIS16_EET2_T4__param_1,
	.param .u64 _ZN3cub18CUB_300001_SM_10006detail6reduce18DeviceReduceKernelINS2_10policy_hubIN4cuda3std3__45tupleIJblEEEyN6thrust24THRUST_300001_SM_1000_NS8cuda_cub9__find_if7functorIS9_EEE10Policy1000ENSB_12zip_iteratorINS8_IJNSD_26transform_input_iterator_tIbNSC_6detail35transform_pair_of_input_iterators_tIbNSB_6detail15normal_iteratorINSB_10device_ptrIjEEEESQ_NS7_8equal_toIjEEEENS7_10__not_fn_tINS7_10__identityEEEEENSB_17counting_iteratorIlNSB_11use_defaultESZ_SZ_EEEEEEEySF_S9_SV_EEvT0_PT3_T1_NS0_13GridEvenShareIS16_EET2_T4__param_2,
	.param .align 8 .b8 _ZN3cub18CUB_300001_SM_10006detail6reduce18DeviceReduceKernelINS2_10policy_hubIN4cuda3std3__45tupleIJblEEEyN6thrust24THRUST_300001_SM_1000_NS8cuda_cub9__find_if7functorIS9_EEE10Policy1000ENSB_12zip_iteratorINS8_IJNSD_26transform_input_iterator_tIbNSC_6detail35transform_pair_of_input_iterators_tIbNSB_6detail15normal_iteratorINSB_10device_ptrIjEEEESQ_NS7_8equal_toIjEEEENS7_10__not_fn_tINS7_10__identityEEEEENSB_17counting_iteratorIlNSB_11use_defaultESZ_SZ_EEEEEEEySF_S9_SV_EEvT0_PT3_T1_NS0_13GridEvenShareIS16_EET2_T4__param_3[72],
	.param .align 1 .b8 _ZN3cub18CUB_300001_SM_10006detail6reduce18DeviceReduceKernelINS2_10policy_hubIN4cuda3std3__45tupleIJblEEEyN6thrust24THRUST_300001_SM_1000_NS8cuda_cub9__find_if7functorIS9_EEE10Policy1000ENSB_12zip_iteratorINS8_IJNSD_26transform_input_iterator_tIbNSC_6detail35transform_pair_of_input_iterators_tIbNSB_6detail15normal_iteratorINSB_10device_ptrIjEEEESQ_NS7_8equal_toIjEEEENS7_10__not_fn_tINS7_10__identityEEEEENSB_17counting_iteratorIlNSB_11use_defaultESZ_SZ_EEEEEEEySF_S9_SV_EEvT0_PT3_T1_NS0_13GridEvenShareIS16_EET2_T4__param_4[1],
	.param .align 1 .b8 _ZN3cub18CUB_300001_SM_10006detail6reduce18DeviceReduceKernelINS2_10policy_hubIN4cuda3std3__45tupleIJblEEEyN6thrust24THRUST_300001_SM_1000_NS8cuda_cub9__find_if7functorIS9_EEE10Policy1000ENSB_12zip_iteratorINS8_IJNSD_26transform_input_iterator_tIbNSC_6detail35transform_pair_of_input_iterators_tIbNSB_6detail15normal_iteratorINSB_10device_ptrIjEEEESQ_NS7_8equal_toIjEEEENS7_10__not_fn_tINS7_10__identityEEEEENSB_17counting_iteratorIlNSB_11use_defaultESZ_SZ_EEEEEEEySF_S9_SV_EEvT0_PT3_T1_NS0_13GridEvenShareIS16_EET2_T4__param_5[1]
)
.maxntid 256
{
	.reg .pred 	%p<325>;
	.reg .b16 	%rs<416>;
	.reg .b32 	%r<553>;
	.reg .b64 	%rd<471>;
	// demoted variable
	.shared .align 8 .b8 _ZZN3cub18CUB_300001_SM_10006detail6reduce18DeviceReduceKernelINS2_10policy_hubIN4cuda3std3__45tupleIJblEEEyN6thrust24THRUST_300001_SM_1000_NS8cuda_cub9__find_if7functorIS9_EEE10Policy1000ENSB_12zip_iteratorINS8_IJNSD_26transform_input_iterator_tIbNSC_6detail35transform_pair_of_input_iterators_tIbNSB_6detail15normal_iteratorINSB_10device_ptrIjEEEESQ_NS7_8equal_toIjEEEENS7_10__not_fn_tINS7_10__identityEEEEENSB_17counting_iteratorIlNSB_11use_defaultESZ_SZ_EEEEEEEySF_S9_SV_EEvT0_PT3_T1_NS0_13GridEvenShareIS16_EET2_T4_E12temp_storage[152];
	ld.param.u64 	%rd119, [_ZN3cub18CUB_300001_SM_10006detail6reduce18DeviceReduceKernelINS2_10policy_hubIN4cuda3std3__45tupleIJblEEEyN6thrust24THRUST_300001_SM_1000_NS8cuda_cub9__find_if7functorIS9_EEE10Policy1000ENSB_12zip_iteratorINS8_IJNSD_26transform_input_iterator_tIbNSC_6detail35transform_pair_of_input_iterators_tIbNSB_6detail15normal_iteratorINSB_10device_ptrIjEEEESQ_NS7_8equal_toIjEEEENS7_10__not_fn_tINS7_10__identityEEEEENSB_17counting_iteratorIlNSB_11use_defaultESZ_SZ_EEEEEEEySF_S9_SV_EEvT0_PT3_T1_NS0_13GridEvenShareIS16_EET2_T4__param_0+32];
	ld.param.u64 	%rd1, [_ZN3cub18CUB_300001_SM_10006detail6reduce18DeviceReduceKernelINS2_10policy_hubIN4cuda3std3__45tupleIJblEEEyN6thrust24THRUST_300001_SM_1000_NS8cuda_cub9__find_if7functorIS9_EEE10Policy1000ENSB_12zip_iteratorINS8_IJNSD_26transform_input_iterator_tIbNSC_6detail35transform_pair_of_input_iterators_tIbNSB_6detail15normal_iteratorINSB_10device_ptrIjEEEESQ_NS7_8equal_toIjEEEENS7_10__not_fn_tINS7_10__identityEEEEENSB_17counting_iteratorIlNSB_11use_defaultESZ_SZ_EEEEEEEySF_S9_SV_EEvT0_PT3_T1_NS0_13GridEvenShareIS16_EET2_T4__param_3+32];
	ld.param.u32 	%r1, [_ZN3cub18CUB_300001_SM_10006detail6reduce18DeviceReduceKernelINS2_10policy_hubIN4cuda3std3__45tupleIJblEEEyN6thrust24THRUST_300001_SM_1000_NS8cuda_cub9__find_if7functorIS9_EEE10Policy1000ENSB_12zip_iteratorINS8_IJNSD_26transform_input_iterator_tIbNSC_6detail35transform_pair_of_input_iterators_tIbNSB_6detail15normal_iteratorINSB_10device_ptrIjEEEESQ_NS7_8equal_toIjEEEENS7_10__not_fn_tINS7_10__identityEEEEENSB_17counting_iteratorIlNSB_11use_defaultESZ_SZ_EEEEEEEySF_S9_SV_EEvT0_PT3_T1_NS0_13GridEvenShareIS16_EET2_T4__param_3+40];
	ld.param.u64 	%rd118, [_ZN3cub18CUB_300001_SM_10006detail6reduce18DeviceReduceKernelINS2_10policy_hubIN4cuda3std3__45tupleIJblEEEyN6thrust24THRUST_300001_SM_1000_NS8cuda_cub9__find_if7functorIS9_EEE10Policy1000ENSB_12zip_iteratorINS8_IJNSD_26transform_input_iterator_tIbNSC_6detail35transform_pair_of_input_iterators_tIbNSB_6detail15normal_iteratorINSB_10device_ptrIjEEEESQ_NS7_8equal_toIjEEEENS7_10__not_fn_tINS7_10__identityEEEEENSB_17counting_iteratorIlNSB_11use_defaultESZ_SZ_EEEEEEEySF_S9_SV_EEvT0_PT3_T1_NS0_13GridEvenShareIS16_EET2_T4__param_0+8];
	ld.param.u64 	%rd117, [_ZN3cub18CUB_300001_SM_10006detail6reduce18DeviceReduceKernelINS2_10policy_hubIN4cuda3std3__45tupleIJblEEEyN6thrust24THRUST_300001_SM_1000_NS8cuda_cub9__find_if7functorIS9_EEE10Policy1000ENSB_12zip_iteratorINS8_IJNSD_26transform_input_iterator_tIbNSC_6detail35transform_pair_of_input_iterators_tIbNSB_6detail15normal_iteratorINSB_10device_ptrIjEEEESQ_NS7_8equal_toIjEEEENS7_10__not_fn_tINS7_10__identityEEEEENSB_17counting_iteratorIlNSB_11use_defaultESZ_SZ_EEEEEEEySF_S9_SV_EEvT0_PT3_T1_NS0_13GridEvenShareIS16_EET2_T4__param_0];
	cvta.to.global.u64 	%rd2, %rd117;
	cvta.to.global.u64 	%rd3, %rd118;
	mov.u32 	%r2, %ctaid.x;
	shl.b32 	%r67, %r1, 10;
	cvt.s64.s32 	%rd5, %r67;
	shl.b32 	%r68, %r2, 10;
	cvt.u64.u32 	%rd6, %r68;
	sub.s64 	%rd7, %rd1, %rd6;
	setp.gt.u64 	%p1, %rd7, 1023;
	@%p1 bra 	$L__BB13_78;
	cvt.u32.u64 	%r258, %rd6;
	cvt.u32.u64 	%r3, %rd1;
	sub.s32 	%r4, %r3, %r258;
	mov.u32 	%r5, %tid.x;
	setp.ge.s32 	%p148, %r5, %r4;
	mov.b16 	%rs385, 0;
	mov.b64 	%rd439, 0;
	mov.u32 	%r543, %r5;
	@%p148 bra 	$L__BB13_3;
	add.s32 	%r260, %r258, %r5;
	cvt.u64.u32 	%rd273, %r260;
	mul.wide.u32 	%rd274, %r260, 4;
	add.s64 	%rd275, %rd2, %rd274;
	add.s64 	%rd276, %rd3, %rd274;
	add.s64 	%rd439, %rd119, %rd273;
	ld.global.u32 	%r261, [%rd275];
	ld.global.u32 	%r262, [%rd276];
	setp.ne.s32 	%p149, %r261, %r262;
	selp.u16 	%rs385, 1, 0, %p149;
	add.s32 	%r543, %r5, 256;
$L__BB13_3:
	setp.ge.s32 	%p150, %r543, %r4;
	@%p150 bra 	$L__BB13_16;
	not.b32 	%r264, %r543;
	add.s32 	%r8, %r264, %r3;
	sub.s32 	%r265, %r8, %r258;
	shr.u32 	%r266, %r265, 8;
	add.s32 	%r9, %r266, 1;
	and.b32  	%r10, %r9, 7;
	setp.lt.u32 	%p151, %r265, 1792;
	@%p151 bra 	$L__BB13_8;
	add.s32 	%r542, %r543, 1024;
	and.b32  	%r267, %r9, 33554424;
	neg.s32 	%r541, %r267;
$L__BB13_6:
	.pragma "nounroll";
	add.s32 	%r268, %r542, -1024;
	cvt.s64.s32 	%rd278, %r268;
	add.s64 	%rd279, %rd278, %rd6;
	shl.b64 	%rd280, %rd279, 2;
	add.s64 	%rd281, %rd2, %rd280;
	add.s64 	%rd282, %rd3, %rd280;
	add.s64 	%rd283, %rd279, %rd119;
	ld.global.u32 	%r269, [%rd281];
	ld.global.u32 	%r270, [%rd282];
	setp.ne.s32 	%p152, %r269, %r270;
	selp.u16 	%rs230, 1, 0, %p152;
	and.b16  	%rs231, %rs385, 255;
	setp.ne.s16 	%p154, %rs231, 0;
	and.pred  	%p155, %p154, %p152;
	min.s64 	%rd284, %rd283, %rd439;
	setp.eq.s16 	%p156, %rs231, 0;
	selp.b64 	%rd285, %rd283, %rd439, %p156;
	selp.b16 	%rs232, %rs230, %rs385, %p156;
	selp.b64 	%rd286, %rd284, %rd285, %p155;
	selp.b16 	%rs233, 1, %rs232, %p155;
	and.b16  	%rs234, %rs233, 255;
	add.s32 	%r271, %r542, -768;
	cvt.s64.s32 	%rd287, %r271;
	add.s64 	%rd288, %rd287, %rd6;
	add.s64 	%rd289, %rd288, %rd119;
	ld.global.u32 	%r272, [%rd281+1024];
	ld.global.u32 	%r273, [%rd282+1024];
	setp.ne.s32 	%p157, %r272, %r273;
	selp.u16 	%rs235, 1, 0, %p157;
	setp.ne.s16 	%p159, %rs234, 0;
	and.pred  	%p160, %p159, %p157;
	min.s64 	%rd290, %rd289, %rd286;
	setp.eq.s16 	%p161, %rs234, 0;
	selp.b64 	%rd291, %rd289, %rd286, %p161;
	selp.b16 	%rs236, %rs235, %rs233, %p161;
	selp.b64 	%rd292, %rd290, %rd291, %p160;
	selp.b16 	%rs237, 1, %rs236, %p160;
	and.b16  	%rs238, %rs237, 255;
	add.s32 	%r274, %r542, -512;
	cvt.s64.s32 	%rd293, %r274;
	add.s64 	%rd294, %rd293, %rd6;
	add.s64 	%rd295, %rd294, %rd119;
	ld.global.u32 	%r275, [%rd281+2048];
	ld.global.u32 	%r276, [%rd282+2048];
	setp.ne.s32 	%p162, %r275, %r276;
	selp.u16 	%rs239, 1, 0, %p162;
	setp.ne.s16 	%p164, %rs238, 0;
	and.pred  	%p165, %p164, %p162;
	min.s64 	%rd296, %rd295, %rd292;
	setp.eq.s16 	%p166, %rs238, 0;
	selp.b64 	%rd297, %rd295, %rd292, %p166;
	selp.b16 	%rs240, %rs239, %rs237, %p166;
	selp.b64 	%rd298, %rd296, %rd297, %p165;
	selp.b16 	%rs241, 1, %rs240, %p165;
	and.b16  	%rs242, %rs241, 255;
	add.s32 	%r277, %r542, -256;
	cvt.s64.s32 	%rd299, %r277;
	add.s64 	%rd300, %rd299, %rd6;
	add.s64 	%rd301, %rd300, %rd119;
	ld.global.u32 	%r278, [%rd281+3072];
	ld.global.u32 	%r279, [%rd282+3072];
	setp.ne.s32 	%p167, %r278, %r279;
	selp.u16 	%rs243, 1, 0, %p167;
	setp.ne.s16 	%p169, %rs242, 0;
	and.pred  	%p170, %p169, %p167;
	min.s64 	%rd302, %rd301, %rd298;
	setp.eq.s16 	%p171, %rs242, 0;
	selp.b64 	%rd303, %rd301, %rd298, %p171;
	selp.b16 	%rs244, %rs243, %rs241, %p171;
	selp.b64 	%rd304, %rd302, %rd303, %p170;
	selp.b16 	%rs245, 1, %rs244, %p170;
	and.b16  	%rs246, %rs245, 255;
	add.s32 	%r280, %r542, 768;
	cvt.s64.s32 	%rd305, %r542;
	add.s64 	%rd306, %rd305, %rd6;
	add.s64 	%rd307, %rd306, %rd119;
	ld.global.u32 	%r281, [%rd281+4096];
	ld.global.u32 	%r282, [%rd282+4096];
	setp.ne.s32 	%p172, %r281, %r282;
	selp.u16 	%rs247, 1, 0, %p172;
	setp.ne.s16 	%p174, %rs246, 0;
	and.pred  	%p175, %p174, %p172;
	min.s64 	%rd308, %rd307, %rd304;
	setp.eq.s16 	%p176, %rs246, 0;
	selp.b64 	%rd309, %rd307, %rd304, %p176;
	selp.b16 	%rs248, %rs247, %rs245, %p176;
	selp.b64 	%rd310, %rd308, %rd309, %p175;
	selp.b16 	%rs249, 1, %rs248, %p175;
	and.b16  	%rs250, %rs249, 255;
	add.s32 	%r283, %r542, 256;
	cvt.s64.s32 	%rd311, %r283;
	add.s64 	%rd312, %rd311, %rd6;
	add.s64 	%rd313, %rd312, %rd119;
	ld.global.u32 	%r284, [%rd281+5120];
	ld.global.u32 	%r285, [%rd282+5120];
	setp.ne.s32 	%p177, %r284, %r285;
	selp.u16 	%rs251, 1, 0, %p177;
	setp.ne.s16 	%p179, %rs250, 0;
	and.pred  	%p180, %p179, %p177;
	min.s64 	%rd314, %rd313, %rd310;
	setp.eq.s16 	%p181, %rs250, 0;
	selp.b64 	%rd315, %rd313, %rd310, %p181;
	selp.b16 	%rs252, %rs251, %rs249, %p181;
	selp.b64 	%rd316, %rd314, %rd315, %p180;
	selp.b16 	%rs253, 1, %rs252, %p180;
	and.b16  	%rs254, %rs253, 255;
	add.s32 	%r286, %r542, 512;
	cvt.s64.s32 	%rd317, %r286;
	add.s64 	%rd318, %rd317, %rd6;
	add.s64 	%rd319, %rd318, %rd119;
	ld.global.u32 	%r287, [%rd281+6144];
	ld.global.u32 	%r288, [%rd282+6144];
	setp.ne.s32 	%p182, %r287, %r288;
	selp.u16 	%rs255, 1, 0, %p182;
	setp.ne.s16 	%p184, %rs254, 0;
	and.pred  	%p185, %p184, %p182;
	min.s64 	%rd320, %rd319, %rd316;
	setp.eq.s16 	%p186, %rs254, 0;
	selp.b64 	%rd321, %rd319, %rd316, %p186;
	selp.b16 	%rs256, %rs255, %rs253, %p186;
	selp.b64 	%rd322, %rd320, %rd321, %p185;
	selp.b16 	%rs257, 1, %rs256, %p185;
	and.b16  	%rs258, %rs257, 255;
	cvt.s64.s32 	%rd323, %r280;
	add.s64 	%rd324, %rd323, %rd6;
	add.s64 	%rd325, %rd324, %rd119;
	ld.global.u32 	%r289, [%rd281+7168];
	ld.global.u32 	%r290, [%rd282+7168];
	setp.ne.s32 	%p187, %r289, %r290;
	selp.u16 	%rs259, 1, 0, %p187;
	setp.ne.s16 	%p189, %rs258, 0;
	and.pred  	%p190, %p189, %p187;
	min.s64 	%rd326, %rd325, %rd322;
	setp.eq.s16 	%p191, %rs258, 0;
	selp.b64 	%rd327, %rd325, %rd322, %p191;
	selp.b16 	%rs260, %rs259, %rs257, %p191;
	selp.b64 	%rd439, %rd326, %rd327, %p190;
	selp.b16 	%rs385, 1, %rs260, %p190;
	add.s32 	%r542, %r542, 2048;
	add.s32 	%r541, %r541, 8;
	setp.ne.s32 	%p192, %r541, 0;
	@%p192 bra 	$L__BB13_6;
	add.s32 	%r543, %r542, -1024;
$L__BB13_8:
	setp.eq.s32 	%p193, %r10, 0;
	@%p193 bra 	$L__BB13_16;
	setp.lt.u32 	%p194, %r10, 4;
	@%p194 bra 	$L__BB13_11;
	cvt.s64.s32 	%rd329, %r543;
	add.s64 	%rd330, %rd329, %rd6;
	shl.b64 	%rd331, %rd330, 2;
	add.s64 	%rd332, %rd2, %rd331;
	add.s64 	%rd333, %rd3, %rd331;
	add.s64 	%rd334, %rd330, %rd119;
	ld.global.u32 	%r291, [%rd332];
	ld.global.u32 	%r292, [%rd333];
	setp.ne.s32 	%p195, %r291, %r292;
	selp.u16 	%rs262, 1, 0, %p195;
	and.b16  	%rs263, %rs385, 255;
	setp.ne.s16 	%p197, %rs263, 0;
	and.pred  	%p198, %p197, %p195;
	min.s64 	%rd335, %rd334, %rd439;
	setp.eq.s16 	%p199, %rs263, 0;
	selp.b64 	%rd336, %rd334, %rd439, %p199;
	selp.b16 	%rs264, %rs262, %rs385, %p199;
	selp.b64 	%rd337, %rd335, %rd336, %p198;
	selp.b16 	%rs265, 1, %rs264, %p198;
	and.b16  	%rs266, %rs265, 255;
	add.s32 	%r293, %r543, 256;
	cvt.s64.s32 	%rd338, %r293;
	add.s64 	%rd339, %rd338, %rd6;
	add.s64 	%rd340, %rd339, %rd119;
	ld.global.u32 	%r294, [%rd332+1024];
	ld.global.u32 	%r295, [%rd333+1024];
	setp.ne.s32 	%p200, %r294, %r295;
	selp.u16 	%rs267, 1, 0, %p200;
	setp.ne.s16 	%p202, %rs266, 0;
	and.pred  	%p203, %p202, %p200;
	min.s64 	%rd341, %rd340, %rd337;
	setp.eq.s16 	%p204, %rs266, 0;
	selp.b64 	%rd342, %rd340, %rd337, %p204;
	selp.b16 	%rs268, %rs267, %rs265, %p204;
	selp.b64 	%rd343, %rd341, %rd342, %p203;
	selp.b16 	%rs269, 1, %rs268, %p203;
	and.b16  	%rs270, %rs269, 255;
	add.s32 	%r296, %r543, 512;
	cvt.s64.s32 	%rd344, %r296;
	add.s64 	%rd345, %rd344, %rd6;
	add.s64 	%rd346, %rd345, %rd119;
	ld.global.u32 	%r297, [%rd332+2048];
	ld.global.u32 	%r298, [%rd333+2048];
	setp.ne.s32 	%p205, %r297, %r298;
	selp.u16 	%rs271, 1, 0, %p205;
	setp.ne.s16 	%p207, %rs270, 0;
	and.pred  	%p208, %p207, %p205;
	min.s64 	%rd347, %rd346, %rd343;
	setp.eq.s16 	%p209, %rs270, 0;
	selp.b64 	%rd348, %rd346, %rd343, %p209;
	selp.b16 	%rs272, %rs271, %rs269, %p209;
	selp.b64 	%rd349, %rd347, %rd348, %p208;
	selp.b16 	%rs273, 1, %rs272, %p208;
	and.b16  	%rs274, %rs273, 255;
	add.s32 	%r299, %r543, 768;
	cvt.s64.s32 	%rd350, %r299;
	add.s64 	%rd351, %rd350, %rd6;
	add.s64 	%rd352, %rd351, %rd119;
	ld.global.u32 	%r300, [%rd332+3072];
	ld.global.u32 	%r301, [%rd333+3072];
	setp.ne.s32 	%p210, %r300, %r301;
	selp.u16 	%rs275, 1, 0, %p210;
	setp.ne.s16 	%p212, %rs274, 0;
	and.pred  	%p213, %p212, %p210;
	min.s64 	%rd353, %rd352, %rd349;
	setp.eq.s16 	%p214, %rs274, 0;
	selp.b64 	%rd354, %rd352, %rd349, %p214;
	selp.b16 	%rs276, %rs275, %rs273, %p214;
	selp.b64 	%rd439, %rd353, %rd354, %p213;
	selp.b16 	%rs385, 1, %rs276, %p213;
	add.s32 	%r543, %r543, 1024;
$L__BB13_11:
	and.b32  	%r302, %r9, 3;
	setp.eq.s32 	%p215, %r302, 0;
	@%p215 bra 	$L__BB13_16;
	setp.eq.s32 	%p216, %r302, 1;
	@%p216 bra 	$L__BB13_14;
	cvt.s64.s32 	%rd356, %r543;
	add.s64 	%rd357, %rd356, %rd6;
	shl.b64 	%rd358, %rd357, 2;
	add.s64 	%rd359, %rd2, %rd358;
	add.s64 	%rd360, %rd3, %rd358;
	add.s64 	%rd361, %rd357, %rd119;
	ld.global.u32 	%r303, [%rd359];
	ld.global.u32 	%r304, [%rd360];
	setp.ne.s32 	%p217, %r303, %r304;
	selp.u16 	%rs278, 1, 0, %p217;
	and.b16  	%rs279, %rs385, 255;
	setp.ne.s16 	%p219, %rs279, 0;
	and.pred  	%p220, %p219, %p217;
	min.s64 	%rd362, %rd361, %rd439;
	setp.eq.s16 	%p221, %rs279, 0;
	selp.b64 	%rd363, %rd361, %rd439, %p221;
	selp.b16 	%rs280, %rs278, %rs385, %p221;
	selp.b64 	%rd364, %rd362, %rd363, %p220;
	selp.b16 	%rs281, 1, %rs280, %p220;
	and.b16  	%rs282, %rs281, 255;
	add.s32 	%r305, %r543, 256;
	cvt.s64.s32 	%rd365, %r305;
	add.s64 	%rd366, %rd365, %rd6;
	add.s64 	%rd367, %rd366, %rd119;
	ld.global.u32 	%r306, [%rd359+1024];
	ld.global.u32 	%r307, [%rd360+1024];
	setp.ne.s32 	%p222, %r306, %r307;
	selp.u16 	%rs283, 1, 0, %p222;
	setp.ne.s16 	%p224, %rs282, 0;
	and.pred  	%p225, %p224, %p222;
	min.s64 	%rd368, %rd367, %rd364;
	setp.eq.s16 	%p226, %rs282, 0;
	selp.b64 	%rd369, %rd367, %rd364, %p226;
	selp.b16 	%rs284, %rs283, %rs281, %p226;
	selp.b64 	%rd439, %rd368, %rd369, %p225;
	selp.b16 	%rs385, 1, %rs284, %p225;
	add.s32 	%r543, %r543, 512;
$L__BB13_14:
	and.b32  	%r308, %r8, 256;
	setp.ne.s32 	%p227, %r308, 0;
	@%p227 bra 	$L__BB13_16;
	cvt.s64.s32 	%rd370, %r543;
	add.s64 	%rd371, %rd370, %rd6;
	shl.b64 	%rd372, %rd371, 2;
	add.s64 	%rd373, %rd2, %rd372;
	add.s64 	%rd374, %rd3, %rd372;
	add.s64 	%rd375, %rd371, %rd119;
	ld.global.u32 	%r309, [%rd373];
	ld.global.u32 	%r310, [%rd374];
	setp.ne.s32 	%p228, %r309, %r310;
	selp.u16 	%rs285, 1, 0, %p228;
	and.b16  	%rs286, %rs385, 255;
	setp.ne.s16 	%p230, %rs286, 0;
	and.pred  	%p231, %p230, %p228;
	min.s64 	%rd376, %rd375, %rd439;
	setp.eq.s16 	%p232, %rs286, 0;
	selp.b64 	%rd377, %rd375, %rd439, %p232;
	selp.b16 	%rs287, %rs285, %rs385, %p232;
	selp.b64 	%rd439, %rd376, %rd377, %p231;
	selp.b16 	%rs385, 1, %rs287, %p231;
$L__BB13_16:
	setp.lt.s32 	%p233, %r4, 256;
	@%p233 bra 	$L__BB13_41;
	// begin inline asm
	mov.u32 %r429, %laneid;
	// end inline asm
	cvt.u32.u16 	%r450, %rs385;
	and.b32  	%r431, %r450, 255;
	mov.b32 	%r447, 1;
	mov.b32 	%r448, 31;
	mov.b32 	%r449, -1;
	// begin inline asm
	shfl.sync.down.b32 %r430, %r431, %r447, %r448, %r449;
	// end inline asm
	// begin inline asm
	shfl.sync.down.b32 %r435, %r436, %r447, %r448, %r449;
	// end inline asm
	mov.b64 	{%r441, %r446}, %rd439;
	// begin inline asm
	shfl.sync.down.b32 %r440, %r441, %r447, %r448, %r449;
	// end inline asm
	// begin inline asm
	shfl.sync.down.b32 %r445, %r446, %r447, %r448, %r449;
	// end inline asm
	mov.b64 	%rd22, {%r440, %r445};
	cvt.u16.u32 	%rs15, %r430;
	setp.gt.s32 	%p283, %r429, 30;
	@%p283 bra 	$L__BB13_21;
	and.b16  	%rs329, %rs385, 255;
	setp.eq.s16 	%p284, %rs329, 0;
	and.b16  	%rs330, %rs15, 255;
	setp.eq.s16 	%p285, %rs330, 0;
	or.pred  	%p286, %p284, %p285;
	@%p286 bra 	$L__BB13_20;
	min.s64 	%rd439, %rd22, %rd439;
	mov.b16 	%rs385, 1;
	bra.uni 	$L__BB13_21;
$L__BB13_20:
	setp.eq.s16 	%p287, %rs329, 0;
	selp.b64 	%rd439, %rd22, %rd439, %p287;
	selp.b16 	%rs385, %rs15, %rs385, %p287;
$L__BB13_21:
	cvt.u32.u16 	%r471, %rs385;
	and.b32  	%r452, %r471, 255;
	mov.b32 	%r468, 2;
	mov.b32 	%r469, 31;
	mov.b32 	%r470, -1;
	// begin inline asm
	shfl.sync.down.b32 %r451, %r452, %r468, %r469, %r470;
	// end inline asm
	// begin inline asm
	shfl.sync.down.b32 %r456, %r457, %r468, %r469, %r470;
	// end inline asm
	mov.b64 	{%r462, %r467}, %rd439;
	// begin inline asm
	shfl.sync.down.b32 %r461, %r462, %r468, %r469, %r470;
	// end inline asm
	// begin inline asm
	shfl.sync.down.b32 %r466, %r467, %r468, %r469, %r470;
	// end inline asm
	mov.b64 	%rd26, {%r461, %r466};
	cvt.u16.u32 	%rs18, %r451;
	setp.gt.s32 	%p288, %r429, 29;
	@%p288 bra 	$L__BB13_25;
	and.b16  	%rs333, %rs385, 255;
	setp.eq.s16 	%p289, %rs333, 0;
	and.b16  	%rs334, %rs18, 255;
	setp.eq.s16 	%p290, %rs334, 0;
	or.pred  	%p291, %p289, %p290;
	@%p291 bra 	$L__BB13_24;
	min.s64 	%rd439, %rd26, %rd439;
	mov.b16 	%rs385, 1;
	bra.uni 	$L__BB13_25;
$L__BB13_24:
	setp.eq.s16 	%p292, %rs333, 0;
	selp.b64 	%rd439, %rd26, %rd439, %p292;
	selp.b16 	%rs385, %rs18, %rs385, %p292;
$L__BB13_25:
	cvt.u32.u16 	%r492, %rs385;
	and.b32  	%r473, %r492, 255;
	mov.b32 	%r489, 4;
	mov.b32 	%r490, 31;
	mov.b32 	%r491, -1;
	// begin inline asm
	shfl.sync.down.b32 %r472, %r473, %r489, %r490, %r491;
	// end inline asm
	// begin inline asm
	shfl.sync.down.b32 %r477, %r478, %r489, %r490, %r491;
	// end inline asm
	mov.b64 	{%r483, %r488}, %rd439;
	// begin inline asm
	shfl.sync.down.b32 %r482, %r483, %r489, %r490, %r491;
	// end inline asm
	// begin inline asm
	shfl.sync.down.b32 %r487, %r488, %r489, %r490, %r491;
	// end inline asm
	mov.b64 	%rd30, {%r482, %r487};
	cvt.u16.u32 	%rs21, %r472;
	setp.gt.s32 	%p293, %r429, 27;
	@%p293 bra 	$L__BB13_29;
	and.b16  	%rs337, %rs385, 255;
	setp.eq.s16 	%p294, %rs337, 0;
	and.b16  	%rs338, %rs21, 255;
	setp.eq.s16 	%p295, %rs338, 0;
	or.pred  	%p296, %p294, %p295;
	@%p296 bra 	$L__BB13_28;
	min.s64 	%rd439, %rd30, %rd439;
	mov.b16 	%rs385, 1;
	bra.uni 	$L__BB13_29;
$L__BB13_28:
	setp.eq.s16 	%p297, %rs337, 0;
	selp.b16 	%rs385, %rs21, %rs385, %p297;
	selp.b64 	%rd439, %rd30, %rd439, %p297;
$L__BB13_29:
	cvt.u32.u16 	%r513, %rs385;
	and.b32  	%r494, %r513, 255;
	mov.b32 	%r510, 8;
	mov.b32 	%r511, 31;
	mov.b32 	%r512, -1;
	// begin inline asm
	shfl.sync.down.b32 %r493, %r494, %r510, %r511, %r512;
	// end inline asm
	// begin inline asm
	shfl.sync.down.b32 %r498, %r499, %r510, %r511, %r512;
	// end inline asm
	mov.b64 	{%r504, %r509}, %rd439;
	// begin inline asm
	shfl.sync.down.b32 %r503, %r504, %r510, %r511, %r512;
	// end inline asm
	// begin inline asm
	shfl.sync.down.b32 %r508, %r509, %r510, %r511, %r512;
	// end inline asm
	mov.b64 	%rd34, {%r503, %r508};
	cvt.u16.u32 	%rs24, %r493;
	setp.gt.s32 	%p298, %r429, 23;
	@%p298 bra 	$L__BB13_33;
	and.b16  	%rs341, %rs385, 255;
	setp.eq.s16 	%p299, %rs341, 0;
	and.b16  	%rs342, %rs24, 255;
	setp.eq.s16 	%p300, %rs342, 0;
	or.pred  	%p301, %p299, %p300;
	@%p301 bra 	$L__BB13_32;
	min.s64 	%rd439, %rd34, %rd439;
	mov.b16 	%rs385, 1;
	bra.uni 	$L__BB13_33;
$L__BB13_32:
	setp.eq.s16 	%p302, %rs341, 0;
	selp.b16 	%rs385, %rs24, %rs385, %p302;
	selp.b64 	%rd439, %rd34, %rd439, %p302;
$L__BB13_33:
	cvt.u32.u16 	%r534, %rs385;
	and.b32  	%r515, %r534, 255;
	mov.b32 	%r531, 16;
	mov.b32 	%r532, 31;
	mov.b32 	%r533, -1;
	// begin inline asm
	shfl.sync.down.b32 %r514, %r515, %r531, %r532, %r533;
	// end inline asm
	// begin inline asm
	shfl.sync.down.b32 %r519, %r520, %r531, %r532, %r533;
	// end inline asm
	mov.b64 	{%r525, %r530}, %rd439;
	// begin inline asm
	shfl.sync.down.b32 %r524, %r525, %r531, %r532, %r533;
	// end inline asm
	// begin inline asm
	shfl.sync.down.b32 %r529, %r530, %r531, %r532, %r533;
	// end inline asm
	mov.b64 	%rd38, {%r524, %r529};
	cvt.u16.u32 	%rs27, %r514;
	setp.gt.s32 	%p303, %r429, 15;
	@%p303 bra 	$L__BB13_37;
	and.b16  	%rs345, %rs385, 255;
	setp.eq.s16 	%p304, %rs345, 0;
	and.b16  	%rs346, %rs27, 255;
	setp.eq.s16 	%p305, %rs346, 0;
	or.pred  	%p306, %p304, %p305;
	@%p306 bra 	$L__BB13_36;
	min.s64 	%rd439, %rd38, %rd439;
	mov.b16 	%rs385, 1;
	bra.uni 	$L__BB13_37;
$L__BB13_36:
	setp.eq.s16 	%p307, %rs345, 0;
	selp.b16 	%rs385, %rs27, %rs385, %p307;
	selp.b64 	%rd439, %rd38, %rd439, %p307;
$L__BB13_37:
	setp.ne.s32 	%p308, %r429, 0;
	@%p308 bra 	$L__BB13_39;
	shr.u32 	%r535, %r5, 1;
	and.b32  	%r536, %r535, 496;
	mov.u32 	%r537, _ZZN3cub18CUB_300001_SM_10006detail6reduce18DeviceReduceKernelINS2_10policy_hubIN4cuda3std3__45tupleIJblEEEyN6thrust24THRUST_300001_SM_1000_NS8cuda_cub9__find_if7functorIS9_EEE10Policy1000ENSB_12zip_iteratorINS8_IJNSD_26transform_input_iterator_tIbNSC_6detail35transform_pair_of_input_iterators_tIbNSB_6detail15normal_iteratorINSB_10device_ptrIjEEEESQ_NS7_8equal_toIjEEEENS7_10__not_fn_tINS7_10__identityEEEEENSB_17counting_iteratorIlNSB_11use_defaultESZ_SZ_EEEEEEEySF_S9_SV_EEvT0_PT3_T1_NS0_13GridEvenShareIS16_EET2_T4_E12temp_storage;
	add.s32 	%r538, %r537, %r536;
	st.shared.u8 	[%r538+8], %rs385;
	st.shared.u64 	[%r538+16], %rd439;
$L__BB13_39:
	bar.sync 	0;
	setp.ne.s32 	%p309, %r5, 0;
	@%p309 bra 	$L__BB13_118;
	ld.shared.u8 	%rs349, [_ZZN3cub18CUB_300001_SM_10006detail6reduce18DeviceReduceKernelINS2_10policy_hubIN4cuda3std3__45tupleIJblEEEyN6thrust24THRUST_300001_SM_1000_NS8cuda_cub9__find_if7functorIS9_EEE10Policy1000ENSB_12zip_iteratorINS8_IJNSD_26transform_input_iterator_tIbNSC_6detail35transform_pair_of_input_iterators_tIbNSB_6detail15normal_iteratorINSB_10device_ptrIjEEEESQ_NS7_8equal_toIjEEEENS7_10__not_fn_tINS7_10__identityEEEEENSB_17counting_iteratorIlNSB_11use_defaultESZ_SZ_EEEEEEEySF_S9_SV_EEvT0_PT3_T1_NS0_13GridEvenShareIS16_EET2_T4_E12temp_storage+24];
	ld.shared.u64 	%rd399, [_ZZN3cub18CUB_300001_SM_10006detail6reduce18DeviceReduceKernelINS2_10policy_hubIN4cuda3std3__45tupleIJblEEEyN6thrust24THRUST_300001_SM_1000_NS8cuda_cub9__find_if7functorIS9_EEE10Policy1000ENSB_12zip_iteratorINS8_IJNSD_26transform_input_iterator_tIbNSC_6detail35transform_pair_of_input_iterators_tIbNSB_6detail15normal_iteratorINSB_10device_ptrIjEEEESQ_NS7_8equal_toIjEEEENS7_10__not_fn_tINS7_10__identityEEEEENSB_17counting_iteratorIlNSB_11use_defaultESZ_SZ_EEEEEEEySF_S9_SV_EEvT0_PT3_T1_NS0_13GridEvenShareIS16_EET2_T4_E12temp_storage+32];
	and.b16  	%rs350, %rs385, 255;
	setp.eq.s16 	%p310, %rs350, 0;
	setp.eq.s16 	%p311, %rs349, 0;
	min.s64 	%rd400, %rd399, %rd439;
	selp.b16 	%rs351, %rs385, 1, %p311;
	selp.b16 	%rs352, %rs349, %rs351, %p310;
	and.b16  	%rs353, %rs352, 255;
	selp.b64 	%rd401, %rd439, %rd400, %p311;
	selp.b64 	%rd402, %rd399, %rd401, %p310;
	ld.shared.u8 	%rs354, [_ZZN3cub18CUB_300001_SM_10006detail6reduce18DeviceReduceKernelINS2_10policy_hubIN4cuda3std3__45tupleIJblEEEyN6thrust24THRUST_300001_SM_1000_NS8cuda_cub9__find_if7functorIS9_EEE10Policy1000ENSB_12zip_iteratorINS8_IJNSD_26transform_input_iterator_tIbNSC_6detail35transform_pair_of_input_iterators_tIbNSB_6detail15normal_iteratorINSB_10device_ptrIjEEEESQ_NS7_8equal_toIjEEEENS7_10__not_fn_tINS7_10__identityEEEEENSB_17counting_iteratorIlNSB_11use_defaultESZ_SZ_EEEEEEEySF_S9_SV_EEvT0_PT3_T1_NS0_13GridEvenShareIS16_EET2_T4_E12temp_storage+40];
	ld.shared.u64 	%rd403, [_ZZN3cub18CUB_300001_SM_10006detail6reduce18DeviceReduceKernelINS2_10policy_hubIN4cuda3std3__45tupleIJblEEEyN6thrust24THRUST_300001_SM_1000_NS8cuda_cub9__find_if7functorIS9_EEE10Policy1000ENSB_12zip_iteratorINS8_IJNSD_26transform_input_iterator_tIbNSC_6detail35transform_pair_of_input_iterators_tIbNSB_6detail15normal_iteratorINSB_10device_ptrIjEEEESQ_NS7_8equal_toIjEEEENS7_10__not_fn_tINS7_10__identityEEEEENSB_17counting_iteratorIlNSB_11use_defaultESZ_SZ_EEEEEEEySF_S9_SV_EEvT0_PT3_T1_NS0_13GridEvenShareIS16_EET2_T4_E12temp_storage+48];
	setp.eq.s16 	%p312, %rs353, 0;
	setp.eq.s16 	%p313, %rs354, 0;
	min.s64 	%rd404, %rd403, %rd402;
	selp.b16 	%rs355, %rs352, 1, %p313;
	selp.b16 	%rs356, %rs354, %rs355, %p312;
	and.b16  	%rs357, %rs356, 255;
	selp.b64 	%rd405, %rd402, %rd404, %p313;
	selp.b64 	%rd406, %rd403, %rd405, %p312;
	ld.shared.u8 	%rs358, [_ZZN3cub18CUB_300001_SM_10006detail6reduce18DeviceReduceKernelINS2_10policy_hubIN4cuda3std3__45tupleIJblEEEyN6thrust24THRUST_300001_SM_1000_NS8cuda_cub9__find_if7functorIS9_EEE10Policy1000ENSB_12zip_iteratorINS8_IJNSD_26transform_input_iterator_tIbNSC_6detail35transform_pair_of_input_iterators_tIbNSB_6detail15normal_iteratorINSB_10device_ptrIjEEEESQ_NS7_8equal_toIjEEEENS7_10__not_fn_tINS7_10__identityEEEEENSB_17counting_iteratorIlNSB_11use_defaultESZ_SZ_EEEEEEEySF_S9_SV_EEvT0_PT3_T1_NS0_13GridEvenShareIS16_EET2_T4_E12temp_storage+56];
	ld.shared.u64 	%rd407, [_ZZN3cub18CUB_300001_SM_10006detail6reduce18DeviceReduceKernelINS2_10policy_hubIN4cuda3std3__45tupleIJblEEEyN6thrust24THRUST_300001_SM_1000_NS8cuda_cub9__find_if7functorIS9_EEE10Policy1000ENSB_12zip_iteratorINS8_IJNSD_26transform_input_iterator_tIbNSC_6detail35transform_pair_of_input_iterators_tIbNSB_6detail15normal_iteratorINSB_10device_ptrIjEEEESQ_NS7_8equal_toIjEEEENS7_10__not_fn_tINS7_10__identityEEEEENSB_17counting_iteratorIlNSB_11use_defaultESZ_SZ_EEEEEEEySF_S9_SV_EEvT0_PT3_T1_NS0_13GridEvenShareIS16_EET2_T4_E12temp_storage+64];
	setp.eq.s16 	%p314, %rs357, 0;
	setp.eq.s16 	%p315, %rs358, 0;
	min.s64 	%rd408, %rd407, %rd406;
	selp.b16 	%rs359, %rs356, 1, %p315;
	selp.b16 	%rs360, %rs358, %rs359, %p314;
	and.b16  	%rs361, %rs360, 255;
	selp.b64 	%rd409, %rd406, %rd408, %p315;
	selp.b64 	%rd410, %rd407, %rd409, %p314;
	ld.shared.u8 	%rs362, [_ZZN3cub18CUB_300001_SM_10006detail6reduce18DeviceReduceKernelINS2_10policy_hubIN4cuda3std3__45tupleIJblEEEyN6thrust24THRUST_300001_SM_1000_NS8cuda_cub9__find_if7functorIS9_EEE10Policy1000ENSB_12zip_iteratorINS8_IJNSD_26transform_input_iterator_tIbNSC_6detail35transform_pair_of_input_iterators_tIbNSB_6detail15normal_iteratorINSB_10device_ptrIjEEEESQ_NS7_8equal_toIjEEEENS7_10__not_fn_tINS7_10__identityEEEEENSB_17counting_iteratorIlNSB_11use_defaultESZ_SZ_EEEEEEEySF_S9_SV_EEvT0_PT3_T1_NS0_13GridEvenShareIS16_EET2_T4_E12temp_storage+72];
	ld.shared.u64 	%rd411, [_ZZN3cub18CUB_300001_SM_10006detail6reduce18DeviceReduceKernelINS2_10policy_hubIN4cuda3std3__45tupleIJblEEEyN6thrust24THRUST_300001_SM_1000_NS8cuda_cub9__find_if7functorIS9_EEE10Policy1000ENSB_12zip_iteratorINS8_IJNSD_26transform_input_iterator_tIbNSC_6detail35transform_pair_of_input_iterators_tIbNSB_6detail15normal_iteratorINSB_10device_ptrIjEEEESQ_NS7_8equal_toIjEEEENS7_10__not_fn_tINS7_10__identityEEEEENSB_17counting_iteratorIlNSB_11use_defaultESZ_SZ_EEEEEEEySF_S9_SV_EEvT0_PT3_T1_NS0_13GridEvenShareIS16_EET2_T4_E12temp_storage+80];
	setp.eq.s16 	%p316, %rs361, 0;
	setp.eq.s16 	%p317, %rs362, 0;
	min.s64 	%rd412, %rd411, %rd410;
	selp.b16 	%rs363, %rs360, 1, %p317;
	selp.b16 	%rs364, %rs362, %rs363, %p316;
	and.b16  	%rs365, %rs364, 255;
	selp.b64 	%rd413, %rd410, %rd412, %p317;
	selp.b64 	%rd414, %rd411, %rd413, %p316;
	ld.shared.u8 	%rs366, [_ZZN3cub18CUB_300001_SM_10006detail6reduce18DeviceReduceKernelINS2_10policy_hubIN4cuda3std3__45tupleIJblEEEyN6thrust24THRUST_300001_SM_1000_NS8cuda_cub9__find_if7functorIS9_EEE10Policy1000ENSB_12zip_iteratorINS8_IJNSD_26transform_input_iterator_tIbNSC_6detail35transform_pair_of_input_iterators_tIbNSB_6detail15normal_iteratorINSB_10device_ptrIjEEEESQ_NS7_8equal_toIjEEEENS7_10__not_fn_tINS7_10__identityEEEEENSB_17counting_iteratorIlNSB_11use_defaultESZ_SZ_EEEEEEEySF_S9_SV_EEvT0_PT3_T1_NS0_13GridEvenShareIS16_EET2_T4_E12temp_storage+88];
	ld.shared.u64 	%rd415, [_ZZN3cub18CUB_300001_SM_10006detail6reduce18DeviceReduceKernelINS2_10policy_hubIN4cuda3std3__45tupleIJblEEEyN6thrust24THRUST_300001_SM_1000_NS8cuda_cub9__find_if7functorIS9_EEE10Policy1000ENSB_12zip_iteratorINS8_IJNSD_26transform_input_iterator_tIbNSC_6detail35transform_pair_of_input_iterators_tIbNSB_6detail15normal_iteratorINSB_10device_ptrIjEEEESQ_NS7_8equal_toIjEEEENS7_10__not_fn_tINS7_10__identityEEEEENSB_17counting_iteratorIlNSB_11use_defaultESZ_SZ_EEEEEEEySF_S9_SV_EEvT0_PT3_T1_NS0_13GridEvenShareIS16_EET2_T4_E12temp_storage+96];
	setp.eq.s16 	%p318, %rs365, 0;
	setp.eq.s16 	%p319, %rs366, 0;
	min.s64 	%rd416, %rd415, %rd414;
	selp.b16 	%rs367, %rs364, 1, %p319;
	selp.b16 	%rs368, %rs366, %rs367, %p318;
	and.b16  	%rs369, %rs368, 255;
	selp.b64 	%rd417, %rd414, %rd416, %p319;
	selp.b64 	%rd418, %rd415, %rd417, %p318;
	ld.shared.u8 	%rs370, [_ZZN3cub18CUB_300001_SM_10006detail6reduce18DeviceReduceKernelINS2_10policy_hubIN4cuda3std3__45tupleIJblEEEyN6thrust24THRUST_300001_SM_1000_NS8cuda_cub9__find_if7functorIS9_EEE10Policy1000ENSB_12zip_iteratorINS8_IJNSD_26transform_input_iterator_tIbNSC_6detail35transform_pair_of_input_iterators_tIbNSB_6detail15normal_iteratorINSB_10device_ptrIjEEEESQ_NS7_8equal_toIjEEEENS7_10__not_fn_tINS7_10__identityEEEEENSB_17counting_iteratorIlNSB_11use_defaultESZ_SZ_EEEEEEEySF_S9_SV_EEvT0_PT3_T1_NS0_13GridEvenShareIS16_EET2_T4_E12temp_storage+104];
	ld.shared.u64 	%rd419, [_ZZN3cub18CUB_300001_SM_10006detail6reduce18DeviceReduceKernelINS2_10policy_hubIN4cuda3std3__45tupleIJblEEEyN6thrust24THRUST_300001_SM_1000_NS8cuda_cub9__find_if7functorIS9_EEE10Policy1000ENSB_12zip_iteratorINS8_IJNSD_26transform_input_iterator_tIbNSC_6detail35transform_pair_of_input_iterators_tIbNSB_6detail15normal_iteratorINSB_10device_ptrIjEEEESQ_NS7_8equal_toIjEEEENS7_10__not_fn_tINS7_10__identityEEEEENSB_17counting_iteratorIlNSB_11use_defaultESZ_SZ_EEEEEEEySF_S9_SV_EEvT0_PT3_T1_NS0_13GridEvenShareIS16_EET2_T4_E12temp_storage+112];
	setp.eq.s16 	%p320, %rs369, 0;
	setp.eq.s16 	%p321, %rs370, 0;
	min.s64 	%rd420, %rd419, %rd418;
	selp.b16 	%rs371, %rs368, 1, %p321;
	selp.b16 	%rs372, %rs370, %rs371, %p320;
	and.b16  	%rs373, %rs372, 255;
	selp.b64 	%rd421, %rd418, %rd420, %p321;
	selp.b64 	%rd422, %rd419, %rd421, %p320;
	ld.shared.u8 	%rs374, [_ZZN3cub18CUB_300001_SM_10006detail6reduce18DeviceReduceKernelINS2_10policy_hubIN4cuda3std3__45tupleIJblEEEyN6thrust24THRUST_300001_SM_1000_NS8cuda_cub9__find_if7functorIS9_EEE10Policy1000ENSB_12zip_iteratorINS8_IJNSD_26transform_input_iterator_tIbNSC_6detail35transform_pair_of_input_iterators_tIbNSB_6detail15normal_iteratorINSB_10device_ptrIjEEEESQ_NS7_8equal_toIjEEEENS7_10__not_fn_tINS7_10__identityEEEEENSB_17counting_iteratorIlNSB_11use_defaultESZ_SZ_EEEEEEEySF_S9_SV_EEvT0_PT3_T1_NS0_13GridEvenShareIS16_EET2_T4_E12temp_storage+120];
	ld.shared.u64 	%rd423, [_ZZN3cub18CUB_300001_SM_10006detail6reduce18DeviceReduceKernelINS2_10policy_hubIN4cuda3std3__45tupleIJblEEEyN6thrust24THRUST_300001_SM_1000_NS8cuda_cub9__find_if7functorIS9_EEE10Policy1000ENSB_12zip_iteratorINS8_IJNSD_26transform_input_iterator_tIbNSC_6detail35transform_pair_of_input_iterators_tIbNSB_6detail15normal_iteratorINSB_10device_ptrIjEEEESQ_NS7_8equal_toIjEEEENS7_10__not_fn_tINS7_10__identityEEEEENSB_17counting_iteratorIlNSB_11use_defaultESZ_SZ_EEEEEEEySF_S9_SV_EEvT0_PT3_T1_NS0_13GridEvenShareIS16_EET2_T4_E12temp_storage+128];
	setp.eq.s16 	%p322, %rs373, 0;
	setp.eq.s16 	%p323, %rs374, 0;
	min.s64 	%rd424, %rd423, %rd422;
	selp.b16 	%rs375, %rs372, 1, %p323;
	selp.b16 	%rs385, %rs374, %rs375, %p322;
	selp.b64 	%rd425, %rd422, %rd424, %p323;
	selp.b64 	%rd439, %rd423, %rd425, %p322;
	bra.uni 	$L__BB13_118;
$L__BB13_41:
	// begin inline asm
	mov.u32 %r311, %laneid;
	// end inline asm
	and.b32  	%r332, %r5, 992;
	add.s32 	%r333, %r332, 32;
	setp.gt.s32 	%p234, %r333, %r4;
	not.b32 	%r334, %r332;
	add.s32 	%r335, %r4, %r334;
	selp.b32 	%r330, %r335, 31, %p234;
	cvt.u32.u16 	%r336, %rs385;
	and.b32  	%r313, %r336, 255;
	mov.b32 	%r329, 1;
	mov.b32 	%r331, -1;
	// begin inline asm
	shfl.sync.down.b32 %r312, %r313, %r329, %r330, %r331;
	// end inline asm
	// begin inline asm
	shfl.sync.down.b32 %r317, %r318, %r329, %r330, %r331;
	// end inline asm
	mov.b64 	{%r323, %r328}, %rd439;
	// begin inline asm
	shfl.sync.down.b32 %r322, %r323, %r329, %r330, %r331;
	// end inline asm
	// begin inline asm
	shfl.sync.down.b32 %r327, %r328, %r329, %r330, %r331;
	// end inline asm
	mov.b64 	%rd43, {%r322, %r327};
	cvt.u16.u32 	%rs31, %r312;
	setp.ge.s32 	%p235, %r311, %r330;
	@%p235 bra 	$L__BB13_45;
	and.b16  	%rs288, %rs385, 255;
	setp.eq.s16 	%p236, %rs288, 0;
	and.b16  	%rs289, %rs31, 255;
	setp.eq.s16 	%p237, %rs289, 0;
	or.pred  	%p238, %p236, %p237;
	@%p238 bra 	$L__BB13_44;
	min.s64 	%rd439, %rd43, %rd439;
	mov.b16 	%rs385, 1;
	bra.uni 	$L__BB13_45;
$L__BB13_44:
	setp.eq.s16 	%p239, %rs288, 0;
	selp.b16 	%rs385, %rs31, %rs385, %p239;
	selp.b64 	%rd439, %rd43, %rd439, %p239;
$L__BB13_45:
	cvt.u32.u16 	%r357, %rs385;
	and.b32  	%r338, %r357, 255;
	mov.b32 	%r354, 2;
	mov.b32 	%r356, -1;
	// begin inline asm
	shfl.sync.down.b32 %r337, %r338, %r354, %r330, %r356;
	// end inline asm
	// begin inline asm
	shfl.sync.down.b32 %r342, %r343, %r354, %r330, %r356;
	// end inline asm
	mov.b64 	{%r348, %r353}, %rd439;
	// begin inline asm
	shfl.sync.down.b32 %r347, %r348, %r354, %r330, %r356;
	// end inline asm
	// begin inline asm
	shfl.sync.down.b32 %r352, %r353, %r354, %r330, %r356;
	// end inline asm
	mov.b64 	%rd47, {%r347, %r352};
	cvt.u16.u32 	%rs34, %r337;
	add.s32 	%r358, %r311, 2;
	setp.gt.s32 	%p240, %r358, %r330;
	@%p240 bra 	$L__BB13_49;
	and.b16  	%rs292, %rs385, 255;
	setp.eq.s16 	%p241, %rs292, 0;
	and.b16  	%rs293, %rs34, 255;
	setp.eq.s16 	%p242, %rs293, 0;
	or.pred  	%p243, %p241, %p242;
	@%p243 bra 	$L__BB13_48;
	min.s64 	%rd439, %rd47, %rd439;
	mov.b16 	%rs385, 1;
	bra.uni 	$L__BB13_49;
$L__BB13_48:
	setp.eq.s16 	%p244, %rs292, 0;
	selp.b16 	%rs385, %rs34, %rs385, %p244;
	selp.b64 	%rd439, %rd47, %rd439, %p244;
$L__BB13_49:
	cvt.u32.u16 	%r379, %rs385;
	and.b32  	%r360, %r379, 255;
	mov.b32 	%r376, 4;
	mov.b32 	%r378, -1;
	// begin inline asm
	shfl.sync.down.b32 %r359, %r360, %r376, %r330, %r378;
	// end inline asm
	// begin inline asm
	shfl.sync.down.b32 %r364, %r365, %r376, %r330, %r378;
	// end inline asm
	mov.b64 	{%r370, %r375}, %rd439;
	// begin inline asm
	shfl.sync.down.b32 %r369, %r370, %r376, %r330, %r378;
	// end inline asm
	// begin inline asm
	shfl.sync.down.b32 %r374, %r375, %r376, %r330, %r378;
	// end inline asm
	mov.b64 	%rd51, {%r369, %r374};
	cvt.u16.u32 	%rs37, %r359;
	add.s32 	%r380, %r311, 4;
	setp.gt.s32 	%p245, %r380, %r330;
	@%p245 bra 	$L__BB13_53;
	and.b16  	%rs296, %rs385, 255;
	setp.eq.s16 	%p246, %rs296, 0;
	and.b16  	%rs297, %rs37, 255;
	setp.eq.s16 	%p247, %rs297, 0;
	or.pred  	%p248, %p246, %p247;
	@%p248 bra 	$L__BB13_52;
	min.s64 	%rd439, %rd51, %rd439;
	mov.b16 	%rs385, 1;
	bra.uni 	$L__BB13_53;
$L__BB13_52:
	setp.eq.s16 	%p249, %rs296, 0;
	selp.b16 	%rs385, %rs37, %rs385, %p249;
	selp.b64 	%rd439, %rd51, %rd439, %p249;
$L__BB13_53:
	cvt.u32.u16 	%r401, %rs385;
	and.b32  	%r382, %r401, 255;
	mov.b32 	%r398, 8;
	mov.b32 	%r400, -1;
	// begin inline asm
	shfl.sync.down.b32 %r381, %r382, %r398, %r330, %r400;
	// end inline asm
	// begin inline asm
	shfl.sync.down.b32 %r386, %r387, %r398, %r330, %r400;
	// end inline asm
	mov.b64 	{%r392, %r397}, %rd439;
	// begin inline asm
	shfl.sync.down.b32 %r391, %r392, %r398, %r330, %r400;
	// end inline asm
	// begin inline asm
	shfl.sync.down.b32 %r396, %r397, %r398, %r330, %r400;
	// end inline asm
	mov.b64 	%rd55, {%r391, %r396};
	cvt.u16.u32 	%rs40, %r381;
	add.s32 	%r402, %r311, 8;
	setp.gt.s32 	%p250, %r402, %r330;
	@%p250 bra 	$L__BB13_57;
	and.b16  	%rs300, %rs385, 255;
	setp.eq.s16 	%p251, %rs300, 0;
	and.b16  	%rs301, %rs40, 255;
	setp.eq.s16 	%p252, %rs301, 0;
	or.pred  	%p253, %p251, %p252;
	@%p253 bra 	$L__BB13_56;
	min.s64 	%rd439, %rd55, %rd439;
	mov.b16 	%rs385, 1;
	bra.uni 	$L__BB13_57;
$L__BB13_56:
	setp.eq.s16 	%p254, %rs300, 0;
	selp.b16 	%rs385, %rs40, %rs385, %p254;
	selp.b64 	%rd439, %rd55, %rd439, %p254;
$L__BB13_57:
	cvt.u32.u16 	%r423, %rs385;
	and.b32  	%r404, %r423, 255;
	mov.b32 	%r420, 16;
	mov.b32 	%r422, -1;
	// begin inline asm
	shfl.sync.down.b32 %r403, %r404, %r420, %r330, %r422;
	// end inline asm
	// begin inline asm
	shfl.sync.down.b32 %r408, %r409, %r420, %r330, %r422;
	// end inline asm
	mov.b64 	{%r414, %r419}, %rd439;
	// begin inline asm
	shfl.sync.down.b32 %r413, %r414, %r420, %r330, %r422;
	// end inline asm
	// begin inline asm
	shfl.sync.down.b32 %r418, %r419, %r420, %r330, %r422;
	// end inline asm
	mov.b64 	%rd59, {%r413, %r418};
	cvt.u16.u32 	%rs43, %r403;
	add.s32 	%r424, %r311, 16;
	setp.gt.s32 	%p255, %r424, %r330;
	@%p255 bra 	$L__BB13_61;
	and.b16  	%rs304, %rs385, 255;
	setp.eq.s16 	%p256, %rs304, 0;
	and.b16  	%rs305, %rs43, 255;
	setp.eq.s16 	%p257, %rs305, 0;
	or.pred  	%p258, %p256, %p257;
	@%p258 bra 	$L__BB13_60;
	min.s64 	%rd439, %rd59, %rd439;
	mov.b16 	%rs385, 1;
	bra.uni 	$L__BB13_61;
$L__BB13_60:
	setp.eq.s16 	%p259, %rs304, 0;
	selp.b16 	%rs385, %rs43, %rs385, %p259;
	selp.b64 	%rd439, %rd59, %rd439, %p259;
$L__BB13_61:
	setp.ne.s32 	%p260, %r311, 0;
	@%p260 bra 	$L__BB13_63;
	shr.u32 	%r425, %r5, 1;
	and.b32  	%r426, %r425, 496;
	mov.u32 	%r427, _ZZN3cub18CUB_300001_SM_10006detail6reduce18DeviceReduceKernelINS2_10policy_hubIN4cuda3std3__45tupleIJblEEEyN6thrust24THRUST_300001_SM_1000_NS8cuda_cub9__find_if7functorIS9_EEE10Policy1000ENSB_12zip_iteratorINS8_IJNSD_26transform_input_iterator_tIbNSC_6detail35transform_pair_of_input_iterators_tIbNSB_6detail15normal_iteratorINSB_10device_ptrIjEEEESQ_NS7_8equal_toIjEEEENS7_10__not_fn_tINS7_10__identityEEEEENSB_17counting_iteratorIlNSB_11use_defaultESZ_SZ_EEEEEEEySF_S9_SV_EEvT0_PT3_T1_NS0_13GridEvenShareIS16_EET2_T4_E12temp_storage;
	add.s32 	%r428, %r427, %r426;
	st.shared.u8 	[%r428+8], %rs385;
	st.shared.u64 	[%r428+16], %rd439;
$L__BB13_63:
	bar.sync 	0;
	setp.ne.s32 	%p261, %r5, 0;
	@%p261 bra 	$L__BB13_118;
	setp.lt.s32 	%p262, %r4, 33;
	@%p262 bra 	$L__BB13_66;
	ld.shared.u8 	%rs308, [_ZZN3cub18CUB_300001_SM_10006detail6reduce18DeviceReduceKernelINS2_10policy_hubIN4cuda3std3__45tupleIJblEEEyN6thrust24THRUST_300001_SM_1000_NS8cuda_cub9__find_if7functorIS9_EEE10Policy1000ENSB_12zip_iteratorINS8_IJNSD_26transform_input_iterator_tIbNSC_6detail35transform_pair_of_input_iterators_tIbNSB_6detail15normal_iteratorINSB_10device_ptrIjEEEESQ_NS7_8equal_toIjEEEENS7_10__not_fn_tINS7_10__identityEEEEENSB_17counting_iteratorIlNSB_11use_defaultESZ_SZ_EEEEEEEySF_S9_SV_EEvT0_PT3_T1_NS0_13GridEvenShareIS16_EET2_T4_E12temp_storage+24];
	ld.shared.u64 	%rd378, [_ZZN3cub18CUB_300001_SM_10006detail6reduce18DeviceReduceKernelINS2_10policy_hubIN4cuda3std3__45tupleIJblEEEyN6thrust24THRUST_300001_SM_1000_NS8cuda_cub9__find_if7functorIS9_EEE10Policy1000ENSB_12zip_iteratorINS8_IJNSD_26transform_input_iterator_tIbNSC_6detail35transform_pair_of_input_iterators_tIbNSB_6detail15normal_iteratorINSB_10device_ptrIjEEEESQ_NS7_8equal_toIjEEEENS7_10__not_fn_tINS7_10__identityEEEEENSB_17counting_iteratorIlNSB_11use_defaultESZ_SZ_EEEEEEEySF_S9_SV_EEvT0_PT3_T1_NS0_13GridEvenShareIS16_EET2_T4_E12temp_storage+32];
	and.b16  	%rs309, %rs385, 255;
	setp.eq.s16 	%p263, %rs309, 0;
	setp.eq.s16 	%p264, %rs308, 0;
	min.s64 	%rd379, %rd378, %rd439;
	selp.b16 	%rs310, %rs385, 1, %p264;
	selp.b16 	%rs385, %rs308, %rs310, %p263;
	selp.b64 	%rd380, %rd439, %rd379, %p264;
	selp.b64 	%rd439, %rd378, %rd380, %p263;
$L__BB13_66:
	setp.lt.s32 	%p265, %r4, 65;
	@%p265 bra 	$L__BB13_68;
	ld.shared.u8 	%rs311, [_ZZN3cub18CUB_300001_SM_10006detail6reduce18DeviceReduceKernelINS2_10policy_hubIN4cuda3std3__45tupleIJblEEEyN6thrust24THRUST_300001_SM_1000_NS8cuda_cub9__find_if7functorIS9_EEE10Policy1000ENSB_12zip_iteratorINS8_IJNSD_26transform_input_iterator_tIbNSC_6detail35transform_pair_of_input_iterators_tIbNSB_6detail15normal_iteratorINSB_10device_ptrIjEEEESQ_NS7_8equal_toIjEEEENS7_10__not_fn_tINS7_10__identityEEEEENSB_17counting_iteratorIlNSB_11use_defaultESZ_SZ_EEEEEEEySF_S9_SV_EEvT0_PT3_T1_NS0_13GridEvenShareIS16_EET2_T4_E12temp_storage+40];
	ld.shared.u64 	%rd381, [_ZZN3cub18CUB_300001_SM_10006detail6reduce18DeviceReduceKernelINS2_10policy_hubIN4cuda3std3__45tupleIJblEEEyN6thrust24THRUST_300001_SM_1000_NS8cuda_cub9__find_if7functorIS9_EEE10Policy1000ENSB_12zip_iteratorINS8_IJNSD_26transform_input_iterator_tIbNSC_6detail35transform_pair_of_input_iterators_tIbNSB_6detail15normal_iteratorINSB_10device_ptrIjEEEESQ_NS7_8equal_toIjEEEENS7_10__not_fn_tINS7_10__identityEEEEENSB_17counting_iteratorIlNSB_11use_defaultESZ_SZ_EEEEEEEySF_S9_SV_EEvT0_PT3_T1_NS0_13GridEvenShareIS16_EET2_T4_E12temp_storage+48];
	and.b16  	%rs312, %rs385, 255;
	setp.eq.s16 	%p266, %rs312, 0;
	setp.eq.s16 	%p267, %rs311, 0;
	min.s64 	%rd382, %rd381, %rd439;
	selp.b16 	%rs313, %rs385, 1, %p267;
	selp.b16 	%rs385, %rs311, %rs313, %p266;
	selp.b64 	%rd383, %rd439, %rd382, %p267;
	selp.b64 	%rd439, %rd381, %rd383, %p266;
$L__BB13_68:
	setp.lt.s32 	%p268, %r4, 97;
	@%p268 bra 	$L__BB13_70;
	ld.shared.u8 	%rs314, [_ZZN3cub18CUB_300001_SM_10006detail6reduce18DeviceReduceKernelINS2_10policy_hubIN4cuda3std3__45tupleIJblEEEyN6thrust24THRUST_300001_SM_1000_NS8cuda_cub9__find_if7functorIS9_EEE10Policy1000ENSB_12zip_iteratorINS8_IJNSD_26transform_input_iterator_tIbNSC_6detail35transform_pair_of_input_iterators_tIbNSB_6detail15normal_iteratorINSB_10device_ptrIjEEEESQ_NS7_8equal_toIjEEEENS7_10__not_fn_tINS7_10__identityEEEEENSB_17counting_iteratorIlNSB_11use_defaultESZ_SZ_EEEEEEEySF_S9_SV_EEvT0_PT3_T1_NS0_13GridEvenShareIS16_EET2_T4_E12temp_storage+56];
	ld.shared.u64 	%rd384, [_ZZN3cub18CUB_300001_SM_10006detail6reduce18DeviceReduceKernelINS2_10policy_hubIN4cuda3std3__45tupleIJblEEEyN6thrust24THRUST_300001_SM_1000_NS8cuda_cub9__find_if7functorIS9_EEE10Policy1000ENSB_12zip_iteratorINS8_IJNSD_26transform_input_iterator_tIbNSC_6detail35transform_pair_of_input_iterators_tIbNSB_6detail15normal_iteratorINSB_10device_ptrIjEEEESQ_NS7_8equal_toIjEEEENS7_10__not_fn_tINS7_10__identityEEEEENSB_17counting_iteratorIlNSB_11use_defaultESZ_SZ_EEEEEEEySF_S9_SV_EEvT0_PT3_T1_NS0_13GridEvenShareIS16_EET2_T4_E12temp_storage+64];
	and.b16  	%rs315, %rs385, 255;
	setp.eq.s16 	%p269, %rs315, 0;
	setp.eq.s16 	%p270, %rs314, 0;
	min.s64 	%rd385, %rd384, %rd439;
	selp.b16 	%rs316, %rs385, 1, %p270;
	selp.b16 	%rs385, %rs314, %rs316, %p269;
	selp.b64 	%rd386, %rd439, %rd385, %p270;
	selp.b64 	%rd439, %rd384, %rd386, %p269;
$L__BB13_70:
	setp.lt.s32 	%p271, %r4, 129;
	@%p271 bra 	$L__BB13_72;
	ld.shared.u8 	%rs317, [_ZZN3cub18CUB_300001_SM_10006detail6reduce18DeviceReduceKernelINS2_10policy_hubIN4cuda3std3__45tupleIJblEEEyN6thrust24THRUST_300001_SM_1000_NS8cuda_cub9__find_if7functorIS9_EEE10Policy1000ENSB_12zip_iteratorINS8_IJNSD_26transform_input_iterator_tIbNSC_6detail35transform_pair_of_input_iterators_tIbNSB_6detail15normal_iteratorINSB_10device_ptrIjEEEESQ_NS7_8equal_toIjEEEENS7_10__not_fn_tINS7_10__identityEEEEENSB_17counting_iteratorIlNSB_11use_defaultESZ_SZ_EEEEEEEySF_S9_SV_EEvT0_PT3_T1_NS0_13GridEvenShareIS16_EET2_T4_E12temp_storage+72];
	ld.shared.u64 	%rd387, [_ZZN3cub18CUB_300001_SM_10006detail6reduce18DeviceReduceKernelINS2_10policy_hubIN4cuda3std3__45tupleIJblEEEyN6thrust24THRUST_300001_SM_1000_NS8cuda_cub9__find_if7functorIS9_EEE10Policy1000ENSB_12zip_iteratorINS8_IJNSD_26transform_input_iterator_tIbNSC_6detail35transform_pair_of_input_iterators_tIbNSB_6detail15normal_iteratorINSB_10device_ptrIjEEEESQ_NS7_8equal_toIjEEEENS7_10__not_fn_tINS7_10__identityEEEEENSB_17counting_iteratorIlNSB_11use_defaultESZ_SZ_EEEEEEEySF_S9_SV_EEvT0_PT3_T1_NS0_13GridEvenShareIS16_EET2_T4_E12temp_storage+80];
	and.b16  	%rs318, %rs385, 255;
	setp.eq.s16 	%p272, %rs318, 0;
	setp.eq.s16 	%p273, %rs317, 0;
	min.s64 	%rd388, %rd387, %rd439;
	selp.b16 	%rs319, %rs385, 1, %p273;
	selp.b16 	%rs385, %rs317, %rs319, %p272;
	selp.b64 	%rd389, %rd439, %rd388, %p273;
	selp.b64 	%rd439, %rd387, %rd389, %p272;
$L__BB13_72:
	setp.lt.s32 	%p274, %r4, 161;
	@%p274 bra 	$L__BB13_74;
	ld.shared.u8 	%rs320, [_ZZN3cub18CUB_300001_SM_10006detail6reduce18DeviceReduceKernelINS2_10policy_hubIN4cuda3std3__45tupleIJblEEEyN6thrust24THRUST_300001_SM_1000_NS8cuda_cub9__find_if7functorIS9_EEE10Policy1000ENSB_12zip_iteratorINS8_IJNSD_26transform_input_iterator_tIbNSC_6detail35transform_pair_of_input_iterators_tIbNSB_6detail15normal_iteratorINSB_10device_ptrIjEEEESQ_NS7_8equal_toIjEEEENS7_10__not_fn_tINS7_10__identityEEEEENSB_17counting_iteratorIlNSB_11use_defaultESZ_SZ_EEEEEEEySF_S9_SV_EEvT0_PT3_T1_NS0_13GridEvenShareIS16_EET2_T4_E12temp_storage+88];
	ld.shared.u64 	%rd390, [_ZZN3cub18CUB_300001_SM_10006detail6reduce18DeviceReduceKernelINS2_10policy_hubIN4cuda3std3__45tupleIJblEEEyN6thrust24THRUST_300001_SM_1000_NS8cuda_cub9__find_if7functorIS9_EEE10Policy1000ENSB_12zip_iteratorINS8_IJNSD_26transform_input_iterator_tIbNSC_6detail35transform_pair_of_input_iterators_tIbNSB_6detail15normal_iteratorINSB_10device_ptrIjEEEESQ_NS7_8equal_toIjEEEENS7_10__not_fn_tINS7_10__identityEEEEENSB_17counting_iteratorIlNSB_11use_defaultESZ_SZ_EEEEEEEySF_S9_SV_EEvT0_PT3_T1_NS0_13GridEvenShareIS16_EET2_T4_E12temp_storage+96];
	and.b16  	%rs321, %rs385, 255;
	setp.eq.s16 	%p275, %rs321, 0;
	setp.eq.s16 	%p276, %rs320, 0;
	min.s64 	%rd391, %rd390, %rd439;
	selp.b16 	%rs322, %rs385, 1, %p276;
	selp.b16 	%rs385, %rs320, %rs322, %p275;
	selp.b64 	%rd392, %rd439, %rd391, %p276;
	selp.b64 	%rd439, %rd390, %rd392, %p275;
$L__BB13_74:
	setp.lt.s32 	%p277, %r4, 193;
	@%p277 bra 	$L__BB13_76;
	ld.shared.u8 	%rs323, [_ZZN3cub18CUB_300001_SM_10006detail6reduce18DeviceReduceKernelINS2_10policy_hubIN4cuda3std3__45tupleIJblEEEyN6thrust24THRUST_300001_SM_1000_NS8cuda_cub9__find_if7functorIS9_EEE10Policy1000ENSB_12zip_iteratorINS8_IJNSD_26transform_input_iterator_tIbNSC_6detail35transform_pair_of_input_iterators_tIbNSB_6detail15normal_iteratorINSB_10device_ptrIjEEEESQ_NS7_8equal_toIjEEEENS7_10__not_fn_tINS7_10__identityEEEEENSB_17counting_iteratorIlNSB_11use_defaultESZ_SZ_EEEEEEEySF_S9_SV_EEvT0_PT3_T1_NS0_13GridEvenShareIS16_EET2_T4_E12temp_storage+104];
	ld.shared.u64 	%rd393, [_ZZN3cub18CUB_300001_SM_10006detail6reduce18DeviceReduceKernelINS2_10policy_hubIN4cuda3std3__45tupleIJblEEEyN6thrust24THRUST_300001_SM_1000_NS8cuda_cub9__find_if7functorIS9_EEE10Policy1000ENSB_12zip_iteratorINS8_IJNSD_26transform_input_iterator_tIbNSC_6detail35transform_pair_of_input_iterators_tIbNSB_6detail15normal_iteratorINSB_10device_ptrIjEEEESQ_NS7_8equal_toIjEEEENS7_10__not_fn_tINS7_10__identityEEEEENSB_17counting_iteratorIlNSB_11use_defaultESZ_SZ_EEEEEEEySF_S9_SV_EEvT0_PT3_T1_NS0_13GridEvenShareIS16_EET2_T4_E12temp_storage+112];
	and.b16  	%rs324, %rs385, 255;
	setp.eq.s16 	%p278, %rs324, 0;
	setp.eq.s16 	%p279, %rs323, 0;
	min.s64 	%rd394, %rd393, %rd439;
	selp.b16 	%rs325, %rs385, 1, %p279;
	selp.b16 	%rs385, %rs323, %rs325, %p278;
	selp.b64 	%rd395, %rd439, %rd394, %p279;
	selp.b64 	%rd439, %rd393, %rd395, %p278;
$L__BB13_76:
	setp.lt.s32 	%p280, %r4, 225;
	@%p280 bra 	$L__BB13_118;
	ld.shared.u8 	%rs326, [_ZZN3cub18CUB_300001_SM_10006detail6reduce18DeviceReduceKernelINS2_10policy_hubIN4cuda3std3__45tupleIJblEEEyN6thrust24THRUST_300001_SM_1000_NS8cuda_cub9__find_if7functorIS9_EEE10Policy1000ENSB_12zip_iteratorINS8_IJNSD_26transform_input_iterator_tIbNSC_6detail35transform_pair_of_input_iterators_tIbNSB_6detail15normal_iteratorINSB_10device_ptrIjEEEESQ_NS7_8equal_toIjEEEENS7_10__not_fn_tINS7_10__identityEEEEENSB_17counting_iteratorIlNSB_11use_defaultESZ_SZ_EEEEEEEySF_S9_SV_EEvT0_PT3_T1_NS0_13GridEvenShareIS16_EET2_T4_E12temp_storage+120];
	ld.shared.u64 	%rd396, [_ZZN3cub18CUB_300001_SM_10006detail6reduce18DeviceReduceKernelINS2_10policy_hubIN4cuda3std3__45tupleIJblEEEyN6thrust24THRUST_300001_SM_1000_NS8cuda_cub9__find_if7functorIS9_EEE10Policy1000ENSB_12zip_iteratorINS8_IJNSD_26transform_input_iterator_tIbNSC_6detail35transform_pair_of_input_iterators_tIbNSB_6detail15normal_iteratorINSB_10device_ptrIjEEEESQ_NS7_8equal_toIjEEEENS7_10__not_fn_tINS7_10__identityEEEEENSB_17counting_iteratorIlNSB_11use_defaultESZ_SZ_EEEEEEEySF_S9_SV_EEvT0_PT3_T1_NS0_13GridEvenShareIS16_EET2_T4_E12temp_storage+128];
	and.b16  	%rs327, %rs385, 255;
	setp.eq.s16 	%p281, %rs327, 0;
	setp.eq.s16 	%p282, %rs326, 0;
	min.s64 	%rd397, %rd396, %rd439;
	selp.b16 	%rs328, %rs385, 1, %p282;
	selp.b16 	%rs385, %rs326, %rs328, %p281;
	selp.b64 	%rd398, %rd439, %rd397, %p282;
	selp.b64 	%rd439, %rd396, %rd398, %p281;
	bra.uni 	$L__BB13_118;
$L__BB13_78:
	mov.u32 	%r26, %tid.x;
	add.s64 	%rd121, %rd119, %rd6;
	cvt.u64.u32 	%rd76, %r26;
	add.s64 	%rd122, %rd76, %rd6;
	shl.b64 	%rd123, %rd122, 2;
	add.s64 	%rd124, %rd2, %rd123;
	add.s64 	%rd125, %rd3, %rd123;
	ld.global.u32 	%r69, [%rd124];
	ld.global.u32 	%r70, [%rd125];
	setp.ne.s32 	%p2, %r69, %r70;
	add.s32 	%r71, %r26, 256;
	cvt.u64.u32 	%rd126, %r71;
	ld.global.u32 	%r72, [%rd124+1024];
	ld.global.u32 	%r74, [%rd125+1024];
	setp.ne.s32 	%p3, %r72, %r74;
	add.s32 	%r76, %r26, 512;
	cvt.u64.u32 	%rd127, %r76;
	add.s64 	%rd128, %rd121, %rd127;
	ld.global.u32 	%r77, [%rd124+2048];
	ld.global.u32 	%r78, [%rd125+2048];
	setp.ne.s32 	%p4, %r77, %r78;
	add.s64 	%rd129, %rd128, 256;
	ld.global.u32 	%r79, [%rd124+3072];
	ld.global.u32 	%r80, [%rd125+3072];
	setp.ne.s32 	%p6, %r79, %r80;
	or.pred  	%p8, %p2, %p3;
	selp.b64 	%rd130, %rd76, %rd126, %p2;
	add.s64 	%rd131, %rd121, %rd130;
	min.s64 	%rd132, %rd128, %rd131;
	selp.b64 	%rd133, %rd132, %rd131, %p4;
	or.pred  	%p9, %p8, %p4;
	selp.b64 	%rd134, %rd133, %rd128, %p8;
	min.s64 	%rd135, %rd129, %rd134;
	selp.b64 	%rd136, %rd135, %rd134, %p6;
	or.pred  	%p10, %p9, %p6;
	selp.u16 	%rs385, 1, 0, %p10;
	selp.b64 	%rd439, %rd136, %rd129, %p9;
	setp.lt.u64 	%p11, %rd7, %rd5;
	@%p11 bra 	$L__BB13_94;
	cvt.u32.u64 	%r82, %rd5;
	cvt.u32.u64 	%r83, %rd6;
	cvt.u32.u64 	%r27, %rd1;
	not.b32 	%r84, %r26;
	add.s32 	%r85, %r84, %r27;
	sub.s32 	%r86, %r85, %r82;
	sub.s32 	%r546, %r86, %r83;
	mov.b32 	%r547, 0;
	mov.u64 	%rd456, %rd6;
$L__BB13_80:
	add.s64 	%rd456, %rd456, %rd5;
	add.s64 	%rd137, %rd1, -1024;
	setp.gt.u64 	%p12, %rd456, %rd137;
	@%p12 bra 	$L__BB13_82;
	cvt.u32.u64 	%r87, %rd5;
	add.s64 	%rd138, %rd456, %rd76;
	shl.b64 	%rd139, %rd138, 2;
	add.s64 	%rd140, %rd2, %rd139;
	add.s64 	%rd141, %rd3, %rd139;
	add.s64 	%rd142, %rd138, %rd119;
	ld.global.u32 	%r88, [%rd140];
	ld.global.u32 	%r89, [%rd141];
	setp.ne.s32 	%p13, %r88, %r89;
	add.s64 	%rd143, %rd142, 256;
	ld.global.u32 	%r90, [%rd140+1024];
	ld.global.u32 	%r91, [%rd141+1024];
	setp.ne.s32 	%p14, %r90, %r91;
	selp.u16 	%rs107, 1, 0, %p14;
	add.s64 	%rd144, %rd142, 512;
	ld.global.u32 	%r92, [%rd140+2048];
	ld.global.u32 	%r93, [%rd141+2048];
	setp.ne.s32 	%p15, %r92, %r93;
	selp.u16 	%rs108, 1, 0, %p15;
	add.s64 	%rd145, %rd142, 768;
	ld.global.u32 	%r94, [%rd140+3072];
	ld.global.u32 	%r95, [%rd141+3072];
	setp.ne.s32 	%p16, %r94, %r95;
	selp.u16 	%rs109, 1, 0, %p16;
	and.b16  	%rs110, %rs385, 255;
	setp.eq.s16 	%p17, %rs110, 0;
	selp.u16 	%rs111, 1, 0, %p13;
	min.s64 	%rd146, %rd142, %rd439;
	selp.b16 	%rs112, 1, %rs385, %p13;
	selp.b64 	%rd147, %rd146, %rd439, %p13;
	selp.b16 	%rs113, %rs111, %rs112, %p17;
	and.b16  	%rs114, %rs113, 255;
	selp.b64 	%rd148, %rd142, %rd147, %p17;
	setp.eq.s16 	%p18, %rs114, 0;
	min.s64 	%rd149, %rd143, %rd148;
	selp.b16 	%rs115, 1, %rs113, %p14;
	selp.b64 	%rd150, %rd149, %rd148, %p14;
	selp.b16 	%rs116, %rs107, %rs115, %p18;
	and.b16  	%rs117, %rs116, 255;
	selp.b64 	%rd151, %rd143, %rd150, %p18;
	setp.eq.s16 	%p19, %rs117, 0;
	min.s64 	%rd152, %rd144, %rd151;
	selp.b16 	%rs118, 1, %rs116, %p15;
	selp.b64 	%rd153, %rd152, %rd151, %p15;
	selp.b16 	%rs119, %rs108, %rs118, %p19;
	and.b16  	%rs120, %rs119, 255;
	selp.b64 	%rd154, %rd144, %rd153, %p19;
	setp.eq.s16 	%p20, %rs120, 0;
	min.s64 	%rd155, %rd145, %rd154;
	selp.b16 	%rs121, 1, %rs119, %p16;
	selp.b64 	%rd156, %rd155, %rd154, %p16;
	selp.b16 	%rs385, %rs109, %rs121, %p20;
	selp.b64 	%rd439, %rd145, %rd156, %p20;
	sub.s64 	%rd157, %rd1, %rd456;
	setp.lt.u64 	%p21, %rd157, %rd5;
	add.s32 	%r547, %r547, 1;
	sub.s32 	%r546, %r546, %r87;
	@%p21 bra 	$L__BB13_94;
	bra.uni 	$L__BB13_80;
$L__BB13_82:
	setp.le.u64 	%p22, %rd1, %rd456;
	cvt.u32.u64 	%r96, %rd456;
	cvt.u32.u64 	%r97, %rd1;
	sub.s32 	%r98, %r97, %r96;
	setp.ge.s32 	%p23, %r26, %r98;
	or.pred  	%p24, %p22, %p23;
	@%p24 bra 	$L__BB13_94;
	cvt.u32.u64 	%r100, %rd5;
	cvt.u32.u64 	%r101, %rd6;
	not.b32 	%r102, %r26;
	add.s32 	%r33, %r102, %r27;
	add.s32 	%r103, %r100, %r101;
	sub.s32 	%r104, %r33, %r103;
	mul.lo.s32 	%r105, %r1, %r547;
	shl.b32 	%r106, %r105, 10;
	sub.s32 	%r107, %r104, %r106;
	shr.u32 	%r108, %r107, 8;
	add.s32 	%r34, %r108, 1;
	and.b32  	%r35, %r34, 7;
	setp.lt.u32 	%p25, %r107, 1792;
	mov.u32 	%r550, %r26;
	@%p25 bra 	$L__BB13_86;
	shr.u32 	%r109, %r546, 8;
	add.s32 	%r110, %r109, 1;
	and.b32  	%r111, %r110, 33554424;
	neg.s32 	%r548, %r111;
	mov.u32 	%r550, %r26;
$L__BB13_85:
	.pragma "nounroll";
	cvt.u64.u32 	%rd159, %r550;
	add.s64 	%rd160, %rd456, %rd159;
	shl.b64 	%rd161, %rd160, 2;
	add.s64 	%rd162, %rd2, %rd161;
	add.s64 	%rd163, %rd3, %rd161;
	add.s64 	%rd164, %rd160, %rd119;
	ld.global.u32 	%r112, [%rd162];
	ld.global.u32 	%r113, [%rd163];
	setp.ne.s32 	%p26, %r112, %r113;
	selp.u16 	%rs123, 1, 0, %p26;
	and.b16  	%rs124, %rs385, 255;
	setp.ne.s16 	%p28, %rs124, 0;
	and.pred  	%p29, %p28, %p26;
	min.s64 	%rd165, %rd164, %rd439;
	setp.eq.s16 	%p30, %rs124, 0;
	selp.b16 	%rs125, %rs123, %rs385, %p30;
	selp.b64 	%rd166, %rd164, %rd439, %p30;
	selp.b16 	%rs126, 1, %rs125, %p29;
	and.b16  	%rs127, %rs126, 255;
	selp.b64 	%rd167, %rd165, %rd166, %p29;
	add.s64 	%rd168, %rd164, 256;
	ld.global.u32 	%r114, [%rd162+1024];
	ld.global.u32 	%r115, [%rd163+1024];
	setp.ne.s32 	%p31, %r114, %r115;
	selp.u16 	%rs128, 1, 0, %p31;
	setp.ne.s16 	%p33, %rs127, 0;
	and.pred  	%p34, %p33, %p31;
	min.s64 	%rd169, %rd168, %rd167;
	setp.eq.s16 	%p35, %rs127, 0;
	selp.b16 	%rs129, %rs128, %rs126, %p35;
	selp.b64 	%rd170, %rd168, %rd167, %p35;
	selp.b16 	%rs130, 1, %rs129, %p34;
	and.b16  	%rs131, %rs130, 255;
	selp.b64 	%rd171, %rd169, %rd170, %p34;
	add.s64 	%rd172, %rd164, 512;
	ld.global.u32 	%r116, [%rd162+2048];
	ld.global.u32 	%r117, [%rd163+2048];
	setp.ne.s32 	%p36, %r116, %r117;
	selp.u16 	%rs132, 1, 0, %p36;
	setp.ne.s16 	%p38, %rs131, 0;
	and.pred  	%p39, %p38, %p36;
	min.s64 	%rd173, %rd172, %rd171;
	setp.eq.s16 	%p40, %rs131, 0;
	selp.b16 	%rs133, %rs132, %rs130, %p40;
	selp.b64 	%rd174, %rd172, %rd171, %p40;
	selp.b16 	%rs134, 1, %rs133, %p39;
	and.b16  	%rs135, %rs134, 255;
	selp.b64 	%rd175, %rd173, %rd174, %p39;
	add.s64 	%rd176, %rd164, 768;
	ld.global.u32 	%r118, [%rd162+3072];
	ld.global.u32 	%r119, [%rd163+3072];
	setp.ne.s32 	%p41, %r118, %r119;
	selp.u16 	%rs136, 1, 0, %p41;
	setp.ne.s16 	%p43, %rs135, 0;
	and.pred  	%p44, %p43, %p41;
	min.s64 	%rd177, %rd176, %rd175;
	setp.eq.s16 	%p45, %rs135, 0;
	selp.b16 	%rs137, %rs136, %rs134, %p45;
	selp.b64 	%rd178, %rd176, %rd175, %p45;
	selp.b16 	%rs138, 1, %rs137, %p44;
	and.b16  	%rs139, %rs138, 255;
	selp.b64 	%rd179, %rd177, %rd178, %p44;
	add.s64 	%rd180, %rd164, 1024;
	ld.global.u32 	%r120, [%rd162+4096];
	ld.global.u32 	%r121, [%rd163+4096];
	setp.ne.s32 	%p46, %r120, %r121;
	selp.u16 	%rs140, 1, 0, %p46;
	setp.ne.s16 	%p48, %rs139, 0;
	and.pred  	%p49, %p48, %p46;
	min.s64 	%rd181, %rd180, %rd179;
	setp.eq.s16 	%p50, %rs139, 0;
	selp.b16 	%rs141, %rs140, %rs138, %p50;
	selp.b64 	%rd182, %rd180, %rd179, %p50;
	selp.b16 	%rs142, 1, %rs141, %p49;
	and.b16  	%rs143, %rs142, 255;
	selp.b64 	%rd183, %rd181, %rd182, %p49;
	add.s64 	%rd184, %rd164, 1280;
	ld.global.u32 	%r122, [%rd162+5120];
	ld.global.u32 	%r123, [%rd163+5120];
	setp.ne.s32 	%p51, %r122, %r123;
	selp.u16 	%rs144, 1, 0, %p51;
	setp.ne.s16 	%p53, %rs143, 0;
	and.pred  	%p54, %p53, %p51;
	min.s64 	%rd185, %rd184, %rd183;
	setp.eq.s16 	%p55, %rs143, 0;
	selp.b16 	%rs145, %rs144, %rs142, %p55;
	selp.b64 	%rd186, %rd184, %rd183, %p55;
	selp.b16 	%rs146, 1, %rs145, %p54;
	and.b16  	%rs147, %rs146, 255;
	selp.b64 	%rd187, %rd185, %rd186, %p54;
	add.s64 	%rd188, %rd164, 1536;
	ld.global.u32 	%r124, [%rd162+6144];
	ld.global.u32 	%r125, [%rd163+6144];
	setp.ne.s32 	%p56, %r124, %r125;
	selp.u16 	%rs148, 1, 0, %p56;
	setp.ne.s16 	%p58, %rs147, 0;
	and.pred  	%p59, %p58, %p56;
	min.s64 	%rd189, %rd188, %rd187;
	setp.eq.s16 	%p60, %rs147, 0;
	selp.b16 	%rs149, %rs148, %rs146, %p60;
	selp.b64 	%rd190, %rd188, %rd187, %p60;
	selp.b16 	%rs150, 1, %rs149, %p59;
	and.b16  	%rs151, %rs150, 255;
	selp.b64 	%rd191, %rd189, %rd190, %p59;
	add.s64 	%rd192, %rd164, 1792;
	ld.global.u32 	%r126, [%rd162+7168];
	ld.global.u32 	%r127, [%rd163+7168];
	setp.ne.s32 	%p61, %r126, %r127;
	selp.u16 	%rs152, 1, 0, %p61;
	setp.ne.s16 	%p63, %rs151, 0;
	and.pred  	%p64, %p63, %p61;
	min.s64 	%rd193, %rd192, %rd191;
	setp.eq.s16 	%p65, %rs151, 0;
	selp.b16 	%rs153, %rs152, %rs150, %p65;
	selp.b64 	%rd194, %rd192, %rd191, %p65;
	selp.b16 	%rs385, 1, %rs153, %p64;
	selp.b64 	%rd439, %rd193, %rd194, %p64;
	add.s32 	%r550, %r550, 2048;
	add.s32 	%r548, %r548, 8;
	setp.ne.s32 	%p66, %r548, 0;
	@%p66 bra 	$L__BB13_85;
$L__BB13_86:
	setp.eq.s32 	%p67, %r35, 0;
	@%p67 bra 	$L__BB13_94;
	setp.lt.u32 	%p68, %r35, 4;
	@%p68 bra 	$L__BB13_89;
	cvt.u64.u32 	%rd196, %r550;
	add.s64 	%rd197, %rd456, %rd196;
	shl.b64 	%rd198, %rd197, 2;
	add.s64 	%rd199, %rd2, %rd198;
	add.s64 	%rd200, %rd3, %rd198;
	add.s64 	%rd201, %rd197, %rd119;
	ld.global.u32 	%r128, [%rd199];
	ld.global.u32 	%r129, [%rd200];
	setp.ne.s32 	%p69, %r128, %r129;
	selp.u16 	%rs155, 1, 0, %p69;
	and.b16  	%rs156, %rs385, 255;
	setp.ne.s16 	%p71, %rs156, 0;
	and.pred  	%p72, %p71, %p69;
	min.s64 	%rd202, %rd201, %rd439;
	setp.eq.s16 	%p73, %rs156, 0;
	selp.b16 	%rs157, %rs155, %rs385, %p73;
	selp.b64 	%rd203, %rd201, %rd439, %p73;
	selp.b16 	%rs158, 1, %rs157, %p72;
	and.b16  	%rs159, %rs158, 255;
	selp.b64 	%rd204, %rd202, %rd203, %p72;
	add.s32 	%r130, %r550, 256;
	cvt.u64.u32 	%rd205, %r130;
	add.s64 	%rd206, %rd456, %rd205;
	add.s64 	%rd207, %rd206, %rd119;
	ld.global.u32 	%r131, [%rd199+1024];
	ld.global.u32 	%r132, [%rd200+1024];
	setp.ne.s32 	%p74, %r131, %r132;
	selp.u16 	%rs160, 1, 0, %p74;
	setp.ne.s16 	%p76, %rs159, 0;
	and.pred  	%p77, %p76, %p74;
	min.s64 	%rd208, %rd207, %rd204;
	setp.eq.s16 	%p78, %rs159, 0;
	selp.b16 	%rs161, %rs160, %rs158, %p78;
	selp.b64 	%rd209, %rd207, %rd204, %p78;
	selp.b16 	%rs162, 1, %rs161, %p77;
	and.b16  	%rs163, %rs162, 255;
	selp.b64 	%rd210, %rd208, %rd209, %p77;
	add.s32 	%r133, %r550, 512;
	cvt.u64.u32 	%rd211, %r133;
	add.s64 	%rd212, %rd456, %rd211;
	add.s64 	%rd213, %rd212, %rd119;
	ld.global.u32 	%r134, [%rd199+2048];
	ld.global.u32 	%r135, [%rd200+2048];
	setp.ne.s32 	%p79, %r134, %r135;
	selp.u16 	%rs164, 1, 0, %p79;
	setp.ne.s16 	%p81, %rs163, 0;
	and.pred  	%p82, %p81, %p79;
	min.s64 	%rd214, %rd213, %rd210;
	setp.eq.s16 	%p83, %rs163, 0;
	selp.b16 	%rs165, %rs164, %rs162, %p83;
	selp.b64 	%rd215, %rd213, %rd210, %p83;
	selp.b16 	%rs166, 1, %rs165, %p82;
	and.b16  	%rs167, %rs166, 255;
	selp.b64 	%rd216, %rd214, %rd215, %p82;
	add.s32 	%r136, %r550, 768;
	cvt.u64.u32 	%rd217, %r136;
	add.s64 	%rd218, %rd456, %rd217;
	add.s64 	%rd219, %rd218, %rd119;
	ld.global.u32 	%r137, [%rd199+3072];
	ld.global.u32 	%r138, [%rd200+3072];
	setp.ne.s32 	%p84, %r137, %r138;
	selp.u16 	%rs168, 1, 0, %p84;
	setp.ne.s16 	%p86, %rs167, 0;
	and.pred  	%p87, %p86, %p84;
	min.s64 	%rd220, %rd219, %rd216;
	setp.eq.s16 	%p88, %rs167, 0;
	selp.b16 	%rs169, %rs168, %rs166, %p88;
	selp.b64 	%rd221, %rd219, %rd216, %p88;
	selp.b16 	%rs385, 1, %rs169, %p87;
	selp.b64 	%rd439, %rd220, %rd221, %p87;
	add.s32 	%r550, %r550, 1024;
$L__BB13_89:
	and.b32  	%r139, %r34, 3;
	setp.eq.s32 	%p89, %r139, 0;
	@%p89 bra 	$L__BB13_94;
	setp.eq.s32 	%p90, %r139, 1;
	@%p90 bra 	$L__BB13_92;
	cvt.u64.u32 	%rd223, %r550;
	add.s64 	%rd224, %rd456, %rd223;
	shl.b64 	%rd225, %rd224, 2;
	add.s64 	%rd226, %rd2, %rd225;
	add.s64 	%rd227, %rd3, %rd225;
	add.s64 	%rd228, %rd224, %rd119;
	ld.global.u32 	%r140, [%rd226];
	ld.global.u32 	%r141, [%rd227];
	setp.ne.s32 	%p91, %r140, %r141;
	selp.u16 	%rs171, 1, 0, %p91;
	and.b16  	%rs172, %rs385, 255;
	setp.ne.s16 	%p93, %rs172, 0;
	and.pred  	%p94, %p93, %p91;
	min.s64 	%rd229, %rd228, %rd439;
	setp.eq.s16 	%p95, %rs172, 0;
	selp.b16 	%rs173, %rs171, %rs385, %p95;
	selp.b64 	%rd230, %rd228, %rd439, %p95;
	selp.b16 	%rs174, 1, %rs173, %p94;
	and.b16  	%rs175, %rs174, 255;
	selp.b64 	%rd231, %rd229, %rd230, %p94;
	add.s32 	%r142, %r550, 256;
	cvt.u64.u32 	%rd232, %r142;
	add.s64 	%rd233, %rd456, %rd232;
	add.s64 	%rd234, %rd233, %rd119;
	ld.global.u32 	%r143, [%rd226+1024];
	ld.global.u32 	%r144, [%rd227+1024];
	setp.ne.s32 	%p96, %r143, %r144;
	selp.u16 	%rs176, 1, 0, %p96;
	setp.ne.s16 	%p98, %rs175, 0;
	and.pred  	%p99, %p98, %p96;
	min.s64 	%rd235, %rd234, %rd231;
	setp.eq.s16 	%p100, %rs175, 0;
	selp.b16 	%rs177, %rs176, %rs174, %p100;
	selp.b64 	%rd236, %rd234, %rd231, %p100;
	selp.b16 	%rs385, 1, %rs177, %p99;
	selp.b64 	%rd439, %rd235, %rd236, %p99;
	add.s32 	%r550, %r550, 512;
$L__BB13_92:
	and.b32  	%r145, %r33, 256;
	setp.ne.s32 	%p101, %r145, 0;
	@%p101 bra 	$L__BB13_94;
	cvt.u64.u32 	%rd237, %r550;
	add.s64 	%rd238, %rd456, %rd237;
	shl.b64 	%rd239, %rd238, 2;
	add.s64 	%rd240, %rd2, %rd239;
	add.s64 	%rd241, %rd3, %rd239;
	add.s64 	%rd242, %rd238, %rd119;
	ld.global.u32 	%r146, [%rd240];
	ld.global.u32 	%r147, [%rd241];
	setp.ne.s32 	%p102, %r146, %r147;
	selp.u16 	%rs178, 1, 0, %p102;
	and.b16  	%rs179, %rs385, 255;
	setp.ne.s16 	%p104, %rs179, 0;
	and.pred  	%p105, %p104, %p102;
	min.s64 	%rd243, %rd242, %rd439;
	setp.eq.s16 	%p106, %rs179, 0;
	selp.b16 	%rs180, %rs178, %rs385, %p106;
	selp.b64 	%rd244, %rd242, %rd439, %p106;
	selp.b16 	%rs385, 1, %rs180, %p105;
	selp.b64 	%rd439, %rd243, %rd244, %p105;
$L__BB13_94:
	// begin inline asm
	mov.u32 %r148, %laneid;
	// end inline asm
	cvt.u32.u16 	%r169, %rs385;
	and.b32  	%r150, %r169, 255;
	mov.b32 	%r166, 1;
	mov.b32 	%r167, 31;
	mov.b32 	%r168, -1;
	// begin inline asm
	shfl.sync.down.b32 %r149, %r150, %r166, %r167, %r168;
	// end inline asm
	// begin inline asm
	shfl.sync.down.b32 %r154, %r155, %r166, %r167, %r168;
	// end inline asm
	mov.b64 	{%r160, %r165}, %rd439;
	// begin inline asm
	shfl.sync.down.b32 %r159, %r160, %r166, %r167, %r168;
	// end inline asm
	// begin inline asm
	shfl.sync.down.b32 %r164, %r165, %r166, %r167, %r168;
	// end inline asm
	mov.b64 	%rd95, {%r159, %r164};
	cvt.u16.u32 	%rs74, %r149;
	setp.gt.s32 	%p107, %r148, 30;
	@%p107 bra 	$L__BB13_98;
	and.b16  	%rs181, %rs385, 255;
	setp.eq.s16 	%p108, %rs181, 0;
	and.b16  	%rs182, %rs74, 255;
	setp.eq.s16 	%p109, %rs182, 0;
	or.pred  	%p110, %p108, %p109;
	@%p110 bra 	$L__BB13_97;
	min.s64 	%rd439, %rd95, %rd439;
	mov.b16 	%rs385, 1;
	bra.uni 	$L__BB13_98;
$L__BB13_97:
	setp.eq.s16 	%p111, %rs181, 0;
	selp.b16 	%rs385, %rs74, %rs385, %p111;
	selp.b64 	%rd439, %rd95, %rd439, %p111;
$L__BB13_98:
	cvt.u32.u16 	%r190, %rs385;
	and.b32  	%r171, %r190, 255;
	mov.b32 	%r187, 2;
	mov.b32 	%r188, 31;
	mov.b32 	%r189, -1;
	// begin inline asm
	shfl.sync.down.b32 %r170, %r171, %r187, %r188, %r189;
	// end inline asm
	// begin inline asm
	shfl.sync.down.b32 %r175, %r176, %r187, %r188, %r189;
	// end inline asm
	mov.b64 	{%r181, %r186}, %rd439;
	// begin inline asm
	shfl.sync.down.b32 %r180, %r181, %r187, %r188, %r189;
	// end inline asm
	// begin inline asm
	shfl.sync.down.b32 %r185, %r186, %r187, %r188, %r189;
	// end inline asm
	mov.b64 	%rd99, {%r180, %r185};
	cvt.u16.u32 	%rs77, %r170;
	setp.gt.s32 	%p112, %r148, 29;
	@%p112 bra 	$L__BB13_102;
	and.b16  	%rs185, %rs385, 255;
	setp.eq.s16 	%p113, %rs185, 0;
	and.b16  	%rs186, %rs77, 255;
	setp.eq.s16 	%p114, %rs186, 0;
	or.pred  	%p115, %p113, %p114;
	@%p115 bra 	$L__BB13_101;
	min.s64 	%rd439, %rd99, %rd439;
	mov.b16 	%rs385, 1;
	bra.uni 	$L__BB13_102;
$L__BB13_101:
	setp.eq.s16 	%p116, %rs185, 0;
	selp.b16 	%rs385, %rs77, %rs385, %p116;
	selp.b64 	%rd439, %rd99, %rd439, %p116;
$L__BB13_102:
	cvt.u32.u16 	%r211, %rs385;
	and.b32  	%r192, %r211, 255;
	mov.b32 	%r208, 4;
	mov.b32 	%r209, 31;
	mov.b32 	%r210, -1;
	// begin inline asm
	shfl.sync.down.b32 %r191, %r192, %r208, %r209, %r210;
	// end inline asm
	// begin inline asm
	shfl.sync.down.b32 %r196, %r197, %r208, %r209, %r210;
	// end inline asm
	mov.b64 	{%r202, %r207}, %rd439;
	// begin inline asm
	shfl.sync.down.b32 %r201, %r202, %r208, %r209, %r210;
	// end inline asm
	// begin inline asm
	shfl.sync.down.b32 %r206, %r207, %r208, %r209, %r210;
	// end inline asm
	mov.b64 	%rd103, {%r201, %r206};
	cvt.u16.u32 	%rs80, %r191;
	setp.gt.s32 	%p117, %r148, 27;
	@%p117 bra 	$L__BB13_106;
	and.b16  	%rs189, %rs385, 255;
	setp.eq.s16 	%p118, %rs189, 0;
	and.b16  	%rs190, %rs80, 255;
	setp.eq.s16 	%p119, %rs190, 0;
	or.pred  	%p120, %p118, %p119;
	@%p120 bra 	$L__BB13_105;
	min.s64 	%rd439, %rd103, %rd439;
	mov.b16 	%rs385, 1;
	bra.uni 	$L__BB13_106;
$L__BB13_105:
	setp.eq.s16 	%p121, %rs189, 0;
	selp.b16 	%rs385, %rs80, %rs385, %p121;
	selp.b64 	%rd439, %rd103, %rd439, %p121;
$L__BB13_106:
	cvt.u32.u16 	%r232, %rs385;
	and.b32  	%r213, %r232, 255;
	mov.b32 	%r229, 8;
	mov.b32 	%r230, 31;
	mov.b32 	%r231, -1;
	// begin inline asm
	shfl.sync.down.b32 %r212, %r213, %r229, %r230, %r231;
	// end inline asm
	// begin inline asm
	shfl.sync.down.b32 %r217, %r218, %r229, %r230, %r231;
	// end inline asm
	mov.b64 	{%r223, %r228}, %rd439;
	// begin inline asm
	shfl.sync.down.b32 %r222, %r223, %r229, %r230, %r231;
	// end inline asm
	// begin inline asm
	shfl.sync.down.b32 %r227, %r228, %r229, %r230, %r231;
	// end inline asm
	mov.b64 	%rd107, {%r222, %r227};
	cvt.u16.u32 	%rs83, %r212;
	setp.gt.s32 	%p122, %r148, 23;
	@%p122 bra 	$L__BB13_110;
	and.b16  	%rs193, %rs385, 255;
	setp.eq.s16 	%p123, %rs193, 0;
	and.b16  	%rs194, %rs83, 255;
	setp.eq.s16 	%p124, %rs194, 0;
	or.pred  	%p125, %p123, %p124;
	@%p125 bra 	$L__BB13_109;
	min.s64 	%rd439, %rd107, %rd439;
	mov.b16 	%rs385, 1;
	bra.uni 	$L__BB13_110;
$L__BB13_109:
	setp.eq.s16 	%p126, %rs193, 0;
	selp.b16 	%rs385, %rs83, %rs385, %p126;
	selp.b64 	%rd439, %rd107, %rd439, %p126;
$L__BB13_110:
	cvt.u32.u16 	%r253, %rs385;
	and.b32  	%r234, %r253, 255;
	mov.b32 	%r250, 16;
	mov.b32 	%r251, 31;
	mov.b32 	%r252, -1;
	// begin inline asm
	shfl.sync.down.b32 %r233, %r234, %r250, %r251, %r252;
	// end inline asm
	// begin inline asm
	shfl.sync.down.b32 %r238, %r239, %r250, %r251, %r252;
	// end inline asm
	mov.b64 	{%r244, %r249}, %rd439;
	// begin inline asm
	shfl.sync.down.b32 %r243, %r244, %r250, %r251, %r252;
	// end inline asm
	// begin inline asm
	shfl.sync.down.b32 %r248, %r249, %r250, %r251, %r252;
	// end inline asm
	mov.b64 	%rd111, {%r243, %r248};
	cvt.u16.u32 	%rs86, %r233;
	setp.gt.s32 	%p127, %r148, 15;
	@%p127 bra 	$L__BB13_114;
	and.b16  	%rs197, %rs385, 255;
	setp.eq.s16 	%p128, %rs197, 0;
	and.b16  	%rs198, %rs86, 255;
	setp.eq.s16 	%p129, %rs198, 0;
	or.pred  	%p130, %p128, %p129;
	@%p130 bra 	$L__BB13_113;
	min.s64 	%rd439, %rd111, %rd439;
	mov.b16 	%rs385, 1;
	bra.uni 	$L__BB13_114;
$L__BB13_113:
	setp.eq.s16 	%p131, %rs197, 0;
	selp.b16 	%rs385, %rs86, %rs385, %p131;
	selp.b64 	%rd439, %rd111, %rd439, %p131;
$L__BB13_114:
	setp.ne.s32 	%p132, %r148, 0;
	@%p132 bra 	$L__BB13_116;
	shr.u32 	%r254, %r26, 1;
	and.b32  	%r255, %r254, 496;
	mov.u32 	%r256, _ZZN3cub18CUB_300001_SM_10006detail6reduce18DeviceReduceKernelINS2_10policy_hubIN4cuda3std3__45tupleIJblEEEyN6thrust24THRUST_300001_SM_1000_NS8cuda_cub9__find_if7functorIS9_EEE10Policy1000ENSB_12zip_iteratorINS8_IJNSD_26transform_input_iterator_tIbNSC_6detail35transform_pair_of_input_iterators_tIbNSB_6detail15normal_iteratorINSB_10device_ptrIjEEEESQ_NS7_8equal_toIjEEEENS7_10__not_fn_tINS7_10__identityEEEEENSB_17counting_iteratorIlNSB_11use_defaultESZ_SZ_EEEEEEEySF_S9_SV_EEvT0_PT3_T1_NS0_13GridEvenShareIS16_EET2_T4_E12temp_storage;
	add.s32 	%r257, %r256, %r255;
	st.shared.u8 	[%r257+8], %rs385;
	st.shared.u64 	[%r257+16], %rd439;
$L__BB13_116:
	bar.sync 	0;
	setp.ne.s32 	%p133, %r26, 0;
	@%p133 bra 	$L__BB13_118;
	ld.shared.u8 	%rs201, [_ZZN3cub18CUB_300001_SM_10006detail6reduce18DeviceReduceKernelINS2_10policy_hubIN4cuda3std3__45tupleIJblEEEyN6thrust24THRUST_300001_SM_1000_NS8cuda_cub9__find_if7functorIS9_EEE10Policy1000ENSB_12zip_iteratorINS8_IJNSD_26transform_input_iterator_tIbNSC_6detail35transform_pair_of_input_iterators_tIbNSB_6detail15normal_iteratorINSB_10device_ptrIjEEEESQ_NS7_8equal_toIjEEEENS7_10__not_fn_tINS7_10__identityEEEEENSB_17counting_iteratorIlNSB_11use_defaultESZ_SZ_EEEEEEEySF_S9_SV_EEvT0_PT3_T1_NS0_13GridEvenShareIS16_EET2_T4_E12temp_storage+24];
	ld.shared.u64 	%rd245, [_ZZN3cub18CUB_300001_SM_10006detail6reduce18DeviceReduceKernelINS2_10policy_hubIN4cuda3std3__45tupleIJblEEEyN6thrust24THRUST_300001_SM_1000_NS8cuda_cub9__find_if7functorIS9_EEE10Policy1000ENSB_12zip_iteratorINS8_IJNSD_26transform_input_iterator_tIbNSC_6detail35transform_pair_of_input_iterators_tIbNSB_6detail15normal_iteratorINSB_10device_ptrIjEEEESQ_NS7_8equal_toIjEEEENS7_10__not_fn_tINS7_10__identityEEEEENSB_17counting_iteratorIlNSB_11use_defaultESZ_SZ_EEEEEEEySF_S9_SV_EEvT0_PT3_T1_NS0_13GridEvenShareIS16_EET2_T4_E12temp_storage+32];
	and.b16  	%rs202, %rs385, 255;
	setp.eq.s16 	%p134, %rs202, 0;
	setp.eq.s16 	%p135, %rs201, 0;
	min.s64 	%rd246, %rd245, %rd439;
	selp.b16 	%rs203, %rs385, 1, %p135;
	selp.b16 	%rs204, %rs201, %rs203, %p134;
	and.b16  	%rs205, %rs204, 255;
	selp.b64 	%rd247, %rd439, %rd246, %p135;
	selp.b64 	%rd248, %rd245, %rd247, %p134;
	ld.shared.u8 	%rs206, [_ZZN3cub18CUB_300001_SM_10006detail6reduce18DeviceReduceKernelINS2_10policy_hubIN4cuda3std3__45tupleIJblEEEyN6thrust24THRUST_300001_SM_1000_NS8cuda_cub9__find_if7functorIS9_EEE10Policy1000ENSB_12zip_iteratorINS8_IJNSD_26transform_input_iterator_tIbNSC_6detail35transform_pair_of_input_iterators_tIbNSB_6detail15normal_iteratorINSB_10device_ptrIjEEEESQ_NS7_8equal_toIjEEEENS7_10__not_fn_tINS7_10__identityEEEEENSB_17counting_iteratorIlNSB_11use_defaultESZ_SZ_EEEEEEEySF_S9_SV_EEvT0_PT3_T1_NS0_13GridEvenShareIS16_EET2_T4_E12temp_storage+40];
	ld.shared.u64 	%rd249, [_ZZN3cub18CUB_300001_SM_10006detail6reduce18DeviceReduceKernelINS2_10policy_hubIN4cuda3std3__45tupleIJblEEEyN6thrust24THRUST_300001_SM_1000_NS8cuda_cub9__find_if7functorIS9_EEE10Policy1000ENSB_12zip_iteratorINS8_IJNSD_26transform_input_iterator_tIbNSC_6detail35transform_pair_of_input_iterators_tIbNSB_6detail15normal_iteratorINSB_10device_ptrIjEEEESQ_NS7_8equal_toIjEEEENS7_10__not_fn_tINS7_10__identityEEEEENSB_17counting_iteratorIlNSB_11use_defaultESZ_SZ_EEEEEEEySF_S9_SV_EEvT0_PT3_T1_NS0_13GridEvenShareIS16_EET2_T4_E12temp_storage+48];
	setp.eq.s16 	%p136, %rs205, 0;
	setp.eq.s16 	%p137, %rs206, 0;
	min.s64 	%rd250, %rd249, %rd248;
	selp.b16 	%rs207, %rs204, 1, %p137;
	selp.b16 	%rs208, %rs206, %rs207, %p136;
	and.b16  	%rs209, %rs208, 255;
	selp.b64 	%rd251, %rd248, %rd250, %p137;
	selp.b64 	%rd252, %rd249, %rd251, %p136;
	ld.shared.u8 	%rs210, [_ZZN3cub18CUB_300001_SM_10006detail6reduce18DeviceReduceKernelINS2_10policy_hubIN4cuda3std3__45tupleIJblEEEyN6thrust24THRUST_300001_SM_1000_NS8cuda_cub9__find_if7functorIS9_EEE10Policy1000ENSB_12zip_iteratorINS8_IJNSD_26transform_input_iterator_tIbNSC_6detail35transform_pair_of_input_iterators_tIbNSB_6detail15normal_iteratorINSB_10device_ptrIjEEEESQ_NS7_8equal_toIjEEEENS7_10__not_fn_tINS7_10__identityEEEEENSB_17counting_iteratorIlNSB_11use_defaultESZ_SZ_EEEEEEEySF_S9_SV_EEvT0_PT3_T1_NS0_13GridEvenShareIS16_EET2_T4_E12temp_storage+56];
	ld.shared.u64 	%rd253, [_ZZN3cub18CUB_300001_SM_10006detail6reduce18DeviceReduceKernelINS2_10policy_hubIN4cuda3std3__45tupleIJblEEEyN6thrust24THRUST_300001_SM_1000_NS8cuda_cub9__find_if7functorIS9_EEE10Policy1000ENSB_12zip_iteratorINS8_IJNSD_26transform_input_iterator_tIbNSC_6detail35transform_pair_of_input_iterators_tIbNSB_6detail15normal_iteratorINSB_10device_ptrIjEEEESQ_NS7_8equal_toIjEEEENS7_10__not_fn_tINS7_10__identityEEEEENSB_17counting_iteratorIlNSB_11use_defaultESZ_SZ_EEEEEEEySF_S9_SV_EEvT0_PT3_T1_NS0_13GridEvenShareIS16_EET2_T4_E12temp_storage+64];
	setp.eq.s16 	%p138, %rs209, 0;
	setp.eq.s16 	%p139, %rs210, 0;
	min.s64 	%rd254, %rd253, %rd252;
	selp.b16 	%rs211, %rs208, 1, %p139;
	selp.b16 	%rs212, %rs210, %rs211, %p138;
	and.b16  	%rs213, %rs212, 255;
	selp.b64 	%rd255, %rd252, %rd254, %p139;
	selp.b64 	%rd256, %rd253, %rd255, %p138;
	ld.shared.u8 	%rs214, [_ZZN3cub18CUB_300001_SM_10006detail6reduce18DeviceReduceKernelINS2_10policy_hubIN4cuda3std3__45tupleIJblEEEyN6thrust24THRUST_300001_SM_1000_NS8cuda_cub9__find_if7functorIS9_EEE10Policy1000ENSB_12zip_iteratorINS8_IJNSD_26transform_input_iterator_tIbNSC_6detail35transform_pair_of_input_iterators_tIbNSB_6detail15normal_iteratorINSB_10device_ptrIjEEEESQ_NS7_8equal_toIjEEEENS7_10__not_fn_tINS7_10__identityEEEEENSB_17counting_iteratorIlNSB_11use_defaultESZ_SZ_EEEEEEEySF_S9_SV_EEvT0_PT3_T1_NS0_13GridEvenShareIS16_EET2_T4_E12temp_storage+72];
	ld.shared.u64 	%rd257, [_ZZN3cub18CUB_300001_SM_10006detail6reduce18DeviceReduceKernelINS2_10policy_hubIN4cuda3std3__45tupleIJblEEEyN6thrust24THRUST_300001_SM_1000_NS8cuda_cub9__find_if7functorIS9_EEE10Policy1000ENSB_12zip_iteratorINS8_IJNSD_26transform_input_iterator_tIbNSC_6detail35transform_pair_of_input_iterators_tIbNSB_6detail15normal_iteratorINSB_10device_ptrIjEEEESQ_NS7_8equal_toIjEEEENS7_10__not_fn_tINS7_10__identityEEEEENSB_17counting_iteratorIlNSB_11use_defaultESZ_SZ_EEEEEEEySF_S9_SV_EEvT0_PT3_T1_NS0_13GridEvenShareIS16_EET2_T4_E12temp_storage+80];
	setp.eq.s16 	%p140, %rs213, 0;
	setp.eq.s16 	%p141, %rs214, 0;
	min.s64 	%rd258, %rd257, %rd256;
	selp.b16 	%rs215, %rs212, 1, %p141;
	selp.b16 	%rs216, %rs214, %rs215, %p140;
	and.b16  	%rs217, %rs216, 255;
	selp.b64 	%rd259, %rd256, %rd258, %p141;
	selp.b64 	%rd260, %rd257, %rd259, %p140;
	ld.shared.u8 	%rs218, [_ZZN3cub18CUB_300001_SM_10006detail6reduce18DeviceReduceKernelINS2_10policy_hubIN4cuda3std3__45tupleIJblEEEyN6thrust24THRUST_300001_SM_1000_NS8cuda_cub9__find_if7functorIS9_EEE10Policy1000ENSB_12zip_iteratorINS8_IJNSD_26transform_input_iterator_tIbNSC_6detail35transform_pair_of_input_iterators_tIbNSB_6detail15normal_iteratorINSB_10device_ptrIjEEEESQ_NS7_8equal_toIjEEEENS7_10__not_fn_tINS7_10__identityEEEEENSB_17counting_iteratorIlNSB_11use_defaultESZ_SZ_EEEEEEEySF_S9_SV_EEvT0_PT3_T1_NS0_13GridEvenShareIS16_EET2_T4_E12temp_storage+88];
	ld.shared.u64 	%rd261, [_ZZN3cub18CUB_300001_SM_10006detail6reduce18DeviceReduceKernelINS2_10policy_hubIN4cuda3std3__45tupleIJblEEEyN6thrust24THRUST_300001_SM_1000_NS8cuda_cub9__find_if7functorIS9_EEE10Policy1000ENSB_12zip_iteratorINS8_IJNSD_26transform_input_iterator_tIbNSC_6detail35transform_pair_of_input_iterators_tIbNSB_6detail15normal_iteratorINSB_10device_ptrIjEEEESQ_NS7_8equal_toIjEEEENS7_10__not_fn_tINS7_10__identityEEEEENSB_17counting_iteratorIlNSB_11use_defaultESZ_SZ_EEEEEEEySF_S9_SV_EEvT0_PT3_T1_NS0_13GridEvenShareIS16_EET2_T4_E12temp_storage+96];
	setp.eq.s16 	%p142, %rs217, 0;
	setp.eq.s16 	%p143, %rs218, 0;
	min.s64 	%rd262, %rd261, %rd260;
	selp.b16 	%rs219, %rs216, 1, %p143;
	selp.b16 	%rs220, %rs218, %rs219, %p142;
	and.b16  	%rs221, %rs220, 255;
	selp.b64 	%rd263, %rd260, %rd262, %p143;
	selp.b64 	%rd264, %rd261, %rd263, %p142;
	ld.shared.u8 	%rs222, [_ZZN3cub18CUB_300001_SM_10006detail6reduce18DeviceReduceKernelINS2_10policy_hubIN4cuda3std3__45tupleIJblEEEyN6thrust24THRUST_300001_SM_1000_NS8cuda_cub9__find_if7functorIS9_EEE10Policy1000ENSB_12zip_iteratorINS8_IJNSD_26transform_input_iterator_tIbNSC_6detail35transform_pair_of_input_iterators_tIbNSB_6detail15normal_iteratorINSB_10device_ptrIjEEEESQ_NS7_8equal_toIjEEEENS7_10__not_fn_tINS7_10__identityEEEEENSB_17counting_iteratorIlNSB_11use_defaultESZ_SZ_EEEEEEEySF_S9_SV_EEvT0_PT3_T1_NS0_13GridEvenShareIS16_EET2_T4_E12temp_storage+104];
	ld.shared.u64 	%rd265, [_ZZN3cub18CUB_300001_SM_10006detail6reduce18DeviceReduceKernelINS2_10policy_hubIN4cuda3std3__45tupleIJblEEEyN6thrust24THRUST_300001_SM_1000_NS8cuda_cub9__find_if7functorIS9_EEE10Policy1000ENSB_12zip_iteratorINS8_IJNSD_26transform_input_iterator_tIbNSC_6detail35transform_pair_of_input_iterators_tIbNSB_6detail15normal_iteratorINSB_10device_ptrIjEEEESQ_NS7_8equal_toIjEEEENS7_10__not_fn_tINS7_10__identityEEEEENSB_17counting_iteratorIlNSB_11use_defaultESZ_SZ_EEEEEEEySF_S9_SV_EEvT0_PT3_T1_NS0_13GridEvenShareIS16_EET2_T4_E12temp_storage+112];
	setp.eq.s16 	%p144, %rs221, 0;
	setp.eq.s16 	%p145, %rs222, 0;
	min.s64 	%rd266, %rd265, %rd264;
	selp.b16 	%rs223, %rs220, 1, %p145;
	selp.b16 	%rs224, %rs222, %rs223, %p144;
	and.b16  	%rs225, %rs224, 255;
	selp.b64 	%rd267, %rd264, %rd266, %p145;
	selp.b64 	%rd268, %rd265, %rd267, %p144;
	ld.shared.u8 	%rs226, [_ZZN3cub18CUB_300001_SM_10006detail6reduce18DeviceReduceKernelINS2_10policy_hubIN4cuda3std3__45tupleIJblEEEyN6thrust24THRUST_300001_SM_1000_NS8cuda_cub9__find_if7functorIS9_EEE10Policy1000ENSB_12zip_iteratorINS8_IJNSD_26transform_input_iterator_tIbNSC_6detail35transform_pair_of_input_iterators_tIbNSB_6detail15normal_iteratorINSB_10device_ptrIjEEEESQ_NS7_8equal_toIjEEEENS7_10__not_fn_tINS7_10__identityEEEEENSB_17counting_iteratorIlNSB_11use_defaultESZ_SZ_EEEEEEEySF_S9_SV_EEvT0_PT3_T1_NS0_13GridEvenShareIS16_EET2_T4_E12temp_storage+120];
	ld.shared.u64 	%rd269, [_ZZN3cub18CUB_300001_SM_10006detail6reduce18DeviceReduceKernelINS2_10policy_hubIN4cuda3std3__45tupleIJblEEEyN6thrust24THRUST_300001_SM_1000_NS8cuda_cub9__find_if7functorIS9_EEE10Policy1000ENSB_12zip_iteratorINS8_IJNSD_26transform_input_iterator_tIbNSC_6detail35transform_pair_of_input_iterators_tIbNSB_6detail15normal_iteratorINSB_10device_ptrIjEEEESQ_NS7_8equal_toIjEEEENS7_10__not_fn_tINS7_10__identityEEEEENSB_17counting_iteratorIlNSB_11use_defaultESZ_SZ_EEEEEEEySF_S9_SV_EEvT0_PT3_T1_NS0_13GridEvenShareIS16_EET2_T4_E12temp_storage+128];
	setp.eq.s16 	%p146, %rs225, 0;
	setp.eq.s16 	%p147, %rs226, 0;
	min.s64 	%rd270, %rd269, %rd268;
	selp.b16 	%rs227, %rs224, 1, %p147;
	selp.b16 	%rs385, %rs226, %rs227, %p146;
	selp.b64 	%rd271, %rd268, %rd270, %p147;
	selp.b64 	%rd439, %rd269, %rd271, %p146;
$L__BB13_118:
	mov.u32 	%r539, %tid.x;
	setp.ne.s32 	%p324, %r539, 0;
	@%p324 bra 	$L__BB13_120;
	ld.param.u64 	%rd429, [_ZN3cub18CUB_300001_SM_10006detail6reduce18DeviceReduceKernelINS2_10policy_hubIN4cuda3std3__45tupleIJblEEEyN6thrust24THRUST_300001_SM_1000_NS8cuda_cub9__find_if7functorIS9_EEE10Policy1000ENSB_12zip_iteratorINS8_IJNSD_26transform_input_iterator_tIbNSC_6detail35transform_pair_of_input_iterators_tIbNSB_6detail15normal_iteratorINSB_10device_ptrIjEEEESQ_NS7_8equal_toIjEEEENS7_10__not_fn_tINS7_10__identityEEEEENSB_17counting_iteratorIlNSB_11use_defaultESZ_SZ_EEEEEEEySF_S9_SV_EEvT0_PT3_T1_NS0_13GridEvenShareIS16_EET2_T4__param_1];
	cvta.to.global.u64 	%rd426, %rd429;
	mul.wide.u32 	%rd427, %r2, 16;
	add.s64 	%rd428, %rd426, %rd427;
	st.global.u8 	[%rd428], %rs385;
	st.global.u64 	[%rd428+8], %rd439;
$L__BB13_120:
	ret;

}
	// .globl	_ZN3cub18CUB_300001_SM_10006detail6reduce28DeviceReduceSingleTileKernelINS2_10policy_hubIN4cuda3std3__45tupleIJblEEEyN6thrust24THRUST_300001_SM_1000_NS8cuda_cub9__find_if7functorIS9_EEE10Policy1000EPS9_SI_iSF_S9_S9_NS7_10__identityEEEvT0_T1_T2_T3_T4_T6_
.visible .entry _ZN3cub18CUB_300001_SM_10006detail6reduce28DeviceReduceSingleTileKernelINS2_10policy_hubIN4cuda3std3__45tupleIJblEEEyN6thrust24THRUST_300001_SM_1000_NS8cuda_cub9__find_if7functorIS9_EEE10Policy1000EPS9_SI_iSF_S9_S9_NS7_10__identityEEEvT0_T1_T2_T3_T4_T6_(
	.param .u64 .ptr .align 1 _ZN3cub18CUB_300001_SM_10006detail6reduce28DeviceReduceSingleTileKernelINS2_10policy_hubIN4cuda3std3__45tupleIJblEEEyN6thrust24THRUST_300001_SM_1000_NS8cuda_cub9__find_if7functorIS9_EEE10Policy1000EPS9_SI_iSF_S9_S9_NS7_10__identityEEEvT0_T1_T2_T3_T4_T6__param_0,
	.param .u64 .ptr .align 1 _ZN3cub18CUB_300001_SM_10006detail6reduce28DeviceReduceSingleTileKernelINS2_10policy_hubIN4cuda3std3__45tupleIJblEEEyN6thrust24THRUST_300001_SM_1000_NS8cuda_cub9__find_if7functorIS9_EEE10Policy1000EPS9_SI_iSF_S9_S9_NS7_10__identityEEEvT0_T1_T2_T3_T4_T6__param_1,
	.param .u32 _ZN3cub18CUB_300001_SM_10006detail6reduce28DeviceReduceSingleTileKernelINS2_10policy_hubIN4cuda3std3__45tupleIJblEEEyN6thrust24THRUST_300001_SM_1000_NS8cuda_cub9__find_if7functorIS9_EEE10Policy1000EPS9_SI_iSF_S9_S9_NS7_10__identityEEEvT0_T1_T2_T3_T4_T6__param_2,
	.param .align 1 .b8 _ZN3cub18CUB_300001_SM_10006detail6reduce28DeviceReduceSingleTileKernelINS2_10policy_hubIN4cuda3std3__45tupleIJblEEEyN6thrust24THRUST_300001_SM_1000_NS8cuda_cub9__find_if7functorIS9_EEE10Policy1000EPS9_SI_iSF_S9_S9_NS7_10__identityEEEvT0_T1_T2_T3_T4_T6__param_3[1],
	.param .align 8 .b8 _ZN3cub18CUB_300001_SM_10006detail6reduce28DeviceReduceSingleTileKernelINS2_10policy_hubIN4cuda3std3__45tupleIJblEEEyN6thrust24THRUST_300001_SM_1000_NS8cuda_cub9__find_if7functorIS9_EEE10Policy1000EPS9_SI_iSF_S9_S9_NS7_10__identityEEEvT0_T1_T2_T3_T4_T6__param_4[16],
	.param .align 1 .b8 _ZN3cub18CUB_300001_SM_10006detail6reduce28DeviceReduceSingleTileKernelINS2_10policy_hubIN4cuda3std3__45tupleIJblEEEyN6thrust24THRUST_300001_SM_1000_NS8cuda_cub9__find_if7functorIS9_EEE10Policy1000EPS9_SI_iSF_S9_S9_NS7_10__identityEEEvT0_T1_T2_T3_T4_T6__param_5[1]
)
.maxntid 256
.minnctapersm 1
{
	.reg .pred 	%p<188>;
	.reg .b16 	%rs<340>;
	.reg .b32 	%r<406>;
	.reg .b64 	%rd<359>;
	// demoted variable
	.shared .align 8 .b8 _ZZN3cub18CUB_300001_SM_10006detail6reduce28DeviceReduceSingleTileKernelINS2_10policy_hubIN4cuda3std3__45tupleIJblEEEyN6thrust24THRUST_300001_SM_1000_NS8cuda_cub9__find_if7functorIS9_EEE10Policy1000EPS9_SI_iSF_S9_S9_NS7_10__identityEEEvT0_T1_T2_T3_T4_T6_E12temp_storage[152];
	ld.param.u64 	%rd106, [_ZN3cub18CUB_300001_SM_10006detail6reduce28DeviceReduceSingleTileKernelINS2_10policy_hubIN4cuda3std3__45tupleIJblEEEyN6thrust24THRUST_300001_SM_1000_NS8cuda_cub9__find_if7functorIS9_EEE10Policy1000EPS9_SI_iSF_S9_S9_NS7_10__identityEEEvT0_T1_T2_T3_T4_T6__param_4+8];
	ld.param.u64 	%rd105, [_ZN3cub18CUB_300001_SM_10006detail6reduce28DeviceReduceSingleTileKernelINS2_10policy_hubIN4cuda3std3__45tupleIJblEEEyN6thrust24THRUST_300001_SM_1000_NS8cuda_cub9__find_if7functorIS9_EEE10Policy1000EPS9_SI_iSF_S9_S9_NS7_10__identityEEEvT0_T1_T2_T3_T4_T6__param_0];
	ld.param.u64 	%rd107, [_ZN3cub18CUB_300001_SM_10006detail6reduce28DeviceReduceSingleTileKernelINS2_10policy_hubIN4cuda3std3__45tupleIJblEEEyN6thrust24THRUST_300001_SM_1000_NS8cuda_cub9__find_if7functorIS9_EEE10Policy1000EPS9_SI_iSF_S9_S9_NS7_10__identityEEEvT0_T1_T2_T3_T4_T6__param_1];
	ld.param.u32 	%r38, [_ZN3cub18CUB_300001_SM_10006detail6reduce28DeviceReduceSingleTileKernelINS2_10policy_hubIN4cuda3std3__45tupleIJblEEEyN6thrust24THRUST_300001_SM_1000_NS8cuda_cub9__find_if7functorIS9_EEE10Policy1000EPS9_SI_iSF_S9_S9_NS7_10__identityEEEvT0_T1_T2_T3_T4_T6__param_2];
	ld.param.u8 	%rs82, [_ZN3cub18CUB_300001_SM_10006detail6reduce28DeviceReduceSingleTileKernelINS2_10policy_hubIN4cuda3std3__45tupleIJblEEEyN6thrust24THRUST_300001_SM_1000_NS8cuda_cub9__find_if7functorIS9_EEE10Policy1000EPS9_SI_iSF_S9_S9_NS7_10__identityEEEvT0_T1_T2_T3_T4_T6__param_4];
	cvta.to.global.u64 	%rd1, %rd107;
	setp.ne.s32 	%p1, %r38, 0;
	@%p1 bra 	$L__BB14_3;
	mov.u32 	%r392, %tid.x;
	setp.ne.s32 	%p187, %r392, 0;
	@%p187 bra 	$L__BB14_112;
	st.global.u8 	[%rd1], %rs82;
	st.global.u64 	[%rd1+8], %rd106;
	bra.uni 	$L__BB14_112;
$L__BB14_3:
	setp.gt.s32 	%p2, %r38, 1023;
	@%p2 bra 	$L__BB14_74;
	mov.u32 	%r1, %tid.x;
	setp.ge.s32 	%p77, %r1, %r38;
	mov.b16 	%rs311, 0;
	mov.b64 	%rd329, 0;
	mov.u32 	%r396, %r1;
	@%p77 bra 	$L__BB14_6;
	mul.wide.u32 	%rd234, %r1, 16;
	add.s64 	%rd231, %rd105, %rd234;
	// begin inline asm
	ld.global.nc.u64 %rd230, [%rd231];
	// end inline asm
	add.s64 	%rd233, %rd231, 8;
	// begin inline asm
	ld.global.nc.u64 %rd329, [%rd233];
	// end inline asm
	cvt.u16.u64 	%rs311, %rd230;
	add.s32 	%r396, %r1, 256;
$L__BB14_6:
	setp.ge.s32 	%p78, %r396, %r38;
	@%p78 bra 	$L__BB14_12;
	not.b32 	%r158, %r396;
	add.s32 	%r4, %r38, %r158;
	and.b32  	%r159, %r4, 768;
	setp.eq.s32 	%p79, %r159, 768;
	@%p79 bra 	$L__BB14_10;
	mul.wide.u32 	%rd236, %r396, 16;
	add.s64 	%rd323, %rd105, %rd236;
	shr.u32 	%r160, %r4, 8;
	add.s32 	%r161, %r160, 1;
	and.b32  	%r162, %r161, 3;
	neg.s32 	%r394, %r162;
$L__BB14_9:
	.pragma "nounroll";
	// begin inline asm
	ld.global.nc.u64 %rd237, [%rd323];
	// end inline asm
	add.s64 	%rd240, %rd323, 8;
	// begin inline asm
	ld.global.nc.u64 %rd239, [%rd240];
	// end inline asm
	cvt.u16.u64 	%rs190, %rd237;
	and.b16  	%rs191, %rs190, 255;
	and.b16  	%rs192, %rs311, 255;
	setp.eq.s16 	%p80, %rs192, 0;
	setp.eq.s16 	%p81, %rs191, 0;
	min.s64 	%rd241, %rd239, %rd329;
	selp.b64 	%rd242, %rd329, %rd241, %p81;
	selp.b64 	%rd329, %rd239, %rd242, %p80;
	selp.b16 	%rs193, %rs311, 1, %p81;
	selp.b16 	%rs311, %rs190, %rs193, %p80;
	add.s32 	%r396, %r396, 256;
	add.s64 	%rd323, %rd323, 4096;
	add.s32 	%r394, %r394, 1;
	setp.ne.s32 	%p82, %r394, 0;
	@%p82 bra 	$L__BB14_9;
$L__BB14_10:
	setp.lt.u32 	%p83, %r4, 768;
	@%p83 bra 	$L__BB14_12;
$L__BB14_11:
	mul.wide.s32 	%rd259, %r396, 16;
	add.s64 	%rd244, %rd105, %rd259;
	// begin inline asm
	ld.global.nc.u64 %rd243, [%rd244];
	// end inline asm
	add.s64 	%rd246, %rd244, 8;
	// begin inline asm
	ld.global.nc.u64 %rd245, [%rd246];
	// end inline asm
	cvt.u16.u64 	%rs194, %rd243;
	and.b16  	%rs195, %rs194, 255;
	and.b16  	%rs196, %rs311, 255;
	setp.eq.s16 	%p84, %rs196, 0;
	setp.eq.s16 	%p85, %rs195, 0;
	min.s64 	%rd260, %rd245, %rd329;
	selp.b64 	%rd261, %rd329, %rd260, %p85;
	selp.b64 	%rd262, %rd245, %rd261, %p84;
	selp.b16 	%rs197, %rs311, 1, %p85;
	selp.b16 	%rs198, %rs194, %rs197, %p84;
	and.b16  	%rs199, %rs198, 255;
	add.s64 	%rd248, %rd244, 4096;
	// begin inline asm
	ld.global.nc.u64 %rd247, [%rd248];
	// end inline asm
	add.s64 	%rd250, %rd244, 4104;
	// begin inline asm
	ld.global.nc.u64 %rd249, [%rd250];
	// end inline asm
	cvt.u16.u64 	%rs200, %rd247;
	and.b16  	%rs201, %rs200, 255;
	setp.eq.s16 	%p86, %rs199, 0;
	setp.eq.s16 	%p87, %rs201, 0;
	min.s64 	%rd263, %rd249, %rd262;
	selp.b64 	%rd264, %rd262, %rd263, %p87;
	selp.b64 	%rd265, %rd249, %rd264, %p86;
	selp.b16 	%rs202, %rs198, 1, %p87;
	selp.b16 	%rs203, %rs200, %rs202, %p86;
	and.b16  	%rs204, %rs203, 255;
	add.s64 	%rd252, %rd244, 8192;
	// begin inline asm
	ld.global.nc.u64 %rd251, [%rd252];
	// end inline asm
	add.s64 	%rd254, %rd244, 8200;
	// begin inline asm
	ld.global.nc.u64 %rd253, [%rd254];
	// end inline asm
	cvt.u16.u64 	%rs205, %rd251;
	and.b16  	%rs206, %rs205, 255;
	setp.eq.s16 	%p88, %rs204, 0;
	setp.eq.s16 	%p89, %rs206, 0;
	min.s64 	%rd266, %rd253, %rd265;
	selp.b64 	%rd267, %rd265, %rd266, %p89;
	selp.b64 	%rd268, %rd253, %rd267, %p88;
	selp.b16 	%rs207, %rs203, 1, %p89;
	selp.b16 	%rs208, %rs205, %rs207, %p88;
	and.b16  	%rs209, %rs208, 255;
	add.s64 	%rd256, %rd244, 12288;
	// begin inline asm
	ld.global.nc.u64 %rd255, [%rd256];
	// end inline asm
	add.s64 	%rd258, %rd244, 12296;
	// begin inline asm
	ld.global.nc.u64 %rd257, [%rd258];
	// end inline asm
	cvt.u16.u64 	%rs210, %rd255;
	and.b16  	%rs211, %rs210, 255;
	setp.eq.s16 	%p90, %rs209, 0;
	setp.eq.s16 	%p91, %rs211, 0;
	min.s64 	%rd269, %rd257, %rd268;
	selp.b64 	%rd270, %rd268, %rd269, %p91;
	selp.b64 	%rd329, %rd257, %rd270, %p90;
	selp.b16 	%rs212, %rs208, 1, %p91;
	selp.b16 	%rs311, %rs210, %rs212, %p90;
	add.s32 	%r396, %r396, 1024;
	setp.lt.s32 	%p92, %r396, %r38;
	@%p92 bra 	$L__BB14_11;
$L__BB14_12:
	setp.lt.s32 	%p93, %r38, 256;
	@%p93 bra 	$L__BB14_37;
	// begin inline asm
	mov.u32 %r281, %laneid;
	// end inline asm
	cvt.u32.u16 	%r302, %rs311;
	and.b32  	%r283, %r302, 255;
	mov.b32 	%r299, 1;
	mov.b32 	%r300, 31;
	mov.b32 	%r301, -1;
	// begin inline asm
	shfl.sync.down.b32 %r282, %r283, %r299, %r300, %r301;
	// end inline asm
	// begin inline asm
	shfl.sync.down.b32 %r287, %r288, %r299, %r300, %r301;
	// end inline asm
	mov.b64 	{%r293, %r298}, %rd329;
	// begin inline asm
	shfl.sync.down.b32 %r292, %r293, %r299, %r300, %r301;
	// end inline asm
	// begin inline asm
	shfl.sync.down.b32 %r297, %r298, %r299, %r300, %r301;
	// end inline asm
	mov.b64 	%rd14, {%r292, %r297};
	cvt.u16.u32 	%rs10, %r282;
	setp.gt.s32 	%p143, %r281, 30;
	@%p143 bra 	$L__BB14_17;
	and.b16  	%rs254, %rs311, 255;
	setp.eq.s16 	%p144, %rs254, 0;
	and.b16  	%rs255, %rs10, 255;
	setp.eq.s16 	%p145, %rs255, 0;
	or.pred  	%p146, %p144, %p145;
	@%p146 bra 	$L__BB14_16;
	min.s64 	%rd329, %rd14, %rd329;
	mov.b16 	%rs311, 1;
	bra.uni 	$L__BB14_17;
$L__BB14_16:
	setp.eq.s16 	%p147, %rs254, 0;
	selp.b64 	%rd329, %rd14, %rd329, %p147;
	selp.b16 	%rs311, %rs10, %rs311, %p147;
$L__BB14_17:
	cvt.u32.u16 	%r323, %rs311;
	and.b32  	%r304, %r323, 255;
	mov.b32 	%r320, 2;
	mov.b32 	%r321, 31;
	mov.b32 	%r322, -1;
	// begin inline asm
	shfl.sync.down.b32 %r303, %r304, %r320, %r321, %r322;
	// end inline asm
	// begin inline asm
	shfl.sync.down.b32 %r308, %r309, %r320, %r321, %r322;
	// end inline asm
	mov.b64 	{%r314, %r319}, %rd329;
	// begin inline asm
	shfl.sync.down.b32 %r313, %r314, %r320, %r321, %r322;
	// end inline asm
	// begin inline asm
	shfl.sync.down.b32 %r318, %r319, %r320, %r321, %r322;
	// end inline asm
	mov.b64 	%rd18, {%r313, %r318};
	cvt.u16.u32 	%rs13, %r303;
	setp.gt.s32 	%p148, %r281, 29;
	@%p148 bra 	$L__BB14_21;
	and.b16  	%rs258, %rs311, 255;
	setp.eq.s16 	%p149, %rs258, 0;
	and.b16  	%rs259, %rs13, 255;
	setp.eq.s16 	%p150, %rs259, 0;
	or.pred  	%p151, %p149, %p150;
	@%p151 bra 	$L__BB14_20;
	min.s64 	%rd329, %rd18, %rd329;
	mov.b16 	%rs311, 1;
	bra.uni 	$L__BB14_21;
$L__BB14_20:
	setp.eq.s16 	%p152, %rs258, 0;
	selp.b64 	%rd329, %rd18, %rd329, %p152;
	selp.b16 	%rs311, %rs13, %rs311, %p152;
$L__BB14_21:
	cvt.u32.u16 	%r344, %rs311;
	and.b32  	%r325, %r344, 255;
	mov.b32 	%r341, 4;
	mov.b32 	%r342, 31;
	mov.b32 	%r343, -1;
	// begin inline asm
	shfl.sync.down.b32 %r324, %r325, %r341, %r342, %r343;
	// end inline asm
	// begin inline asm
	shfl.sync.down.b32 %r329, %r330, %r341, %r342, %r343;
	// end inline asm
	mov.b64 	{%r335, %r340}, %rd329;
	// begin inline asm
	shfl.sync.down.b32 %r334, %r335, %r341, %r342, %r343;
	// end inline asm
	// begin inline asm
	shfl.sync.down.b32 %r339, %r340, %r341, %r342, %r343;
	// end inline asm
	mov.b64 	%rd22, {%r334, %r339};
	cvt.u16.u32 	%rs16, %r324;
	setp.gt.s32 	%p153, %r281, 27;
	@%p153 bra 	$L__BB14_25;
	and.b16  	%rs262, %rs311, 255;
	setp.eq.s16 	%p154, %rs262, 0;
	and.b16  	%rs263, %rs16, 255;
	setp.eq.s16 	%p155, %rs263, 0;
	or.pred  	%p156, %p154, %p155;
	@%p156 bra 	$L__BB14_24;
	min.s64 	%rd329, %rd22, %rd329;
	mov.b16 	%rs311, 1;
	bra.uni 	$L__BB14_25;
$L__BB14_24:
	setp.eq.s16 	%p157, %rs262, 0;
	selp.b64 	%rd329, %rd22, %rd329, %p157;
	selp.b16 	%rs311, %rs16, %rs311, %p157;
$L__BB14_25:
	cvt.u32.u16 	%r365, %rs311;
	and.b32  	%r346, %r365, 255;
	mov.b32 	%r362, 8;
	mov.b32 	%r363, 31;
	mov.b32 	%r364, -1;
	// begin inline asm
	shfl.sync.down.b32 %r345, %r346, %r362, %r363, %r364;
	// end inline asm
	// begin inline asm
	shfl.sync.down.b32 %r350, %r351, %r362, %r363, %r364;
	// end inline asm
	mov.b64 	{%r356, %r361}, %rd329;
	// begin inline asm
	shfl.sync.down.b32 %r355, %r356, %r362, %r363, %r364;
	// end inline asm
	// begin inline asm
	shfl.sync.down.b32 %r360, %r361, %r362, %r363, %r364;
	// end inline asm
	mov.b64 	%rd26, {%r355, %r360};
	cvt.u16.u32 	%rs19, %r345;
	setp.gt.s32 	%p158, %r281, 23;
	@%p158 bra 	$L__BB14_29;
	and.b16  	%rs266, %rs311, 255;
	setp.eq.s16 	%p159, %rs266, 0;
	and.b16  	%rs267, %rs19, 255;
	setp.eq.s16 	%p160, %rs267, 0;
	or.pred  	%p161, %p159, %p160;
	@%p161 bra 	$L__BB14_28;
	min.s64 	%rd329, %rd26, %rd329;
	mov.b16 	%rs311, 1;
	bra.uni 	$L__BB14_29;
$L__BB14_28:
	setp.eq.s16 	%p162, %rs266, 0;
	selp.b64 	%rd329, %rd26, %rd329, %p162;
	selp.b16 	%rs311, %rs19, %rs311, %p162;
$L__BB14_29:
	cvt.u32.u16 	%r386, %rs311;
	and.b32  	%r367, %r386, 255;
	mov.b32 	%r383, 16;
	mov.b32 	%r384, 31;
	mov.b32 	%r385, -1;
	// begin inline asm
	shfl.sync.down.b32 %r366, %r367, %r383, %r384, %r385;
	// end inline asm
	// begin inline asm
	shfl.sync.down.b32 %r371, %r372, %r383, %r384, %r385;
	// end inline asm
	mov.b64 	{%r377, %r382}, %rd329;
	// begin inline asm
	shfl.sync.down.b32 %r376, %r377, %r383, %r384, %r385;
	// end inline asm
	// begin inline asm
	shfl.sync.down.b32 %r381, %r382, %r383, %r384, %r385;
	// end inline asm
	mov.b64 	%rd30, {%r376, %r381};
	cvt.u16.u32 	%rs22, %r366;
	setp.gt.s32 	%p163, %r281, 15;
	@%p163 bra 	$L__BB14_33;
	and.b16  	%rs270, %rs311, 255;
	setp.eq.s16 	%p164, %rs270, 0;
	and.b16  	%rs271, %rs22, 255;
	setp.eq.s16 	%p165, %rs271, 0;
	or.pred  	%p166, %p164, %p165;
	@%p166 bra 	$L__BB14_32;
	min.s64 	%rd329, %rd30, %rd329;
	mov.b16 	%rs311, 1;
	bra.uni 	$L__BB14_33;
$L__BB14_32:
	setp.eq.s16 	%p167, %rs270, 0;
	selp.b64 	%rd329, %rd30, %rd329, %p167;
	selp.b16 	%rs311, %rs22, %rs311, %p167;
$L__BB14_33:
	setp.ne.s32 	%p168, %r281, 0;
	@%p168 bra 	$L__BB14_35;
	shr.u32 	%r387, %r1, 1;
	and.b32  	%r388, %r387, 496;
	mov.u32 	%r389, _ZZN3cub18CUB_300001_SM_10006detail6reduce28DeviceReduceSingleTileKernelINS2_10policy_hubIN4cuda3std3__45tupleIJblEEEyN6thrust24THRUST_300001_SM_1000_NS8cuda_cub9__find_if7functorIS9_EEE10Policy1000EPS9_SI_iSF_S9_S9_NS7_10__identityEEEvT0_T1_T2_T3_T4_T6_E12temp_storage;
	add.s32 	%r390, %r389, %r388;
	st.shared.u8 	[%r390+8], %rs311;
	st.shared.u64 	[%r390+16], %rd329;
$L__BB14_35:
	bar.sync 	0;
	setp.ne.s32 	%p169, %r1, 0;
	@%p169 bra 	$L__BB14_110;
	ld.shared.u8 	%rs274, [_ZZN3cub18CUB_300001_SM_10006detail6reduce28DeviceReduceSingleTileKernelINS2_10policy_hubIN4cuda3std3__45tupleIJblEEEyN6thrust24THRUST_300001_SM_1000_NS8cuda_cub9__find_if7functorIS9_EEE10Policy1000EPS9_SI_iSF_S9_S9_NS7_10__identityEEEvT0_T1_T2_T3_T4_T6_E12temp_storage+24];
	ld.shared.u64 	%rd292, [_ZZN3cub18CUB_300001_SM_10006detail6reduce28DeviceReduceSingleTileKernelINS2_10policy_hubIN4cuda3std3__45tupleIJblEEEyN6thrust24THRUST_300001_SM_1000_NS8cuda_cub9__find_if7functorIS9_EEE10Policy1000EPS9_SI_iSF_S9_S9_NS7_10__identityEEEvT0_T1_T2_T3_T4_T6_E12temp_storage+32];
	and.b16  	%rs275, %rs311, 255;
	setp.eq.s16 	%p170, %rs275, 0;
	setp.eq.s16 	%p171, %rs274, 0;
	min.s64 	%rd293, %rd292, %rd329;
	selp.b64 	%rd294, %rd329, %rd293, %p171;
	selp.b64 	%rd295, %rd292, %rd294, %p170;
	selp.b16 	%rs276, %rs311, 1, %p171;
	selp.b16 	%rs277, %rs274, %rs276, %p170;
	and.b16  	%rs278, %rs277, 255;
	ld.shared.u8 	%rs279, [_ZZN3cub18CUB_300001_SM_10006detail6reduce28DeviceReduceSingleTileKernelINS2_10policy_hubIN4cuda3std3__45tupleIJblEEEyN6thrust24THRUST_300001_SM_1000_NS8cuda_cub9__find_if7functorIS9_EEE10Policy1000EPS9_SI_iSF_S9_S9_NS7_10__identityEEEvT0_T1_T2_T3_T4_T6_E12temp_storage+40];
	ld.shared.u64 	%rd296, [_ZZN3cub18CUB_300001_SM_10006detail6reduce28DeviceReduceSingleTileKernelINS2_10policy_hubIN4cuda3std3__45tupleIJblEEEyN6thrust24THRUST_300001_SM_1000_NS8cuda_cub9__find_if7functorIS9_EEE10Policy1000EPS9_SI_iSF_S9_S9_NS7_10__identityEEEvT0_T1_T2_T3_T4_T6_E12temp_storage+48];
	setp.eq.s16 	%p172, %rs278, 0;
	setp.eq.s16 	%p173, %rs279, 0;
	min.s64 	%rd297, %rd296, %rd295;
	selp.b64 	%rd298, %rd295, %rd297, %p173;
	selp.b64 	%rd299, %rd296, %rd298, %p172;
	selp.b16 	%rs280, %rs277, 1, %p173;
	selp.b16 	%rs281, %rs279, %rs280, %p172;
	and.b16  	%rs282, %rs281, 255;
	ld.shared.u8 	%rs283, [_ZZN3cub18CUB_300001_SM_10006detail6reduce28DeviceReduceSingleTileKernelINS2_10policy_hubIN4cuda3std3__45tupleIJblEEEyN6thrust24THRUST_300001_SM_1000_NS8cuda_cub9__find_if7functorIS9_EEE10Policy1000EPS9_SI_iSF_S9_S9_NS7_10__identityEEEvT0_T1_T2_T3_T4_T6_E12temp_storage+56];
	ld.shared.u64 	%rd300, [_ZZN3cub18CUB_300001_SM_10006detail6reduce28DeviceReduceSingleTileKernelINS2_10policy_hubIN4cuda3std3__45tupleIJblEEEyN6thrust24THRUST_300001_SM_1000_NS8cuda_cub9__find_if7functorIS9_EEE10Policy1000EPS9_SI_iSF_S9_S9_NS7_10__identityEEEvT0_T1_T2_T3_T4_T6_E12temp_storage+64];
	setp.eq.s16 	%p174, %rs282, 0;
	setp.eq.s16 	%p175, %rs283, 0;
	min.s64 	%rd301, %rd300, %rd299;
	selp.b16 	%rs284, %rs281, 1, %p175;
	selp.b16 	%rs285, %rs283, %rs284, %p174;
	and.b16  	%rs286, %rs285, 255;
	selp.b64 	%rd302, %rd299, %rd301, %p175;
	selp.b64 	%rd303, %rd300, %rd302, %p174;
	ld.shared.u8 	%rs287, [_ZZN3cub18CUB_300001_SM_10006detail6reduce28DeviceReduceSingleTileKernelINS2_10policy_hubIN4cuda3std3__45tupleIJblEEEyN6thrust24THRUST_300001_SM_1000_NS8cuda_cub9__find_if7functorIS9_EEE10Policy1000EPS9_SI_iSF_S9_S9_NS7_10__identityEEEvT0_T1_T2_T3_T4_T6_E12temp_storage+72];
	ld.shared.u64 	%rd304, [_ZZN3cub18CUB_300001_SM_10006detail6reduce28DeviceReduceSingleTileKernelINS2_10policy_hubIN4cuda3std3__45tupleIJblEEEyN6thrust24THRUST_300001_SM_1000_NS8cuda_cub9__find_if7functorIS9_EEE10Policy1000EPS9_SI_iSF_S9_S9_NS7_10__identityEEEvT0_T1_T2_T3_T4_T6_E12temp_storage+80];
	setp.eq.s16 	%p176, %rs286, 0;
	setp.eq.s16 	%p177, %rs287, 0;
	min.s64 	%rd305, %rd304, %rd303;
	selp.b16 	%rs288, %rs285, 1, %p177;
	selp.b16 	%rs289, %rs287, %rs288, %p176;
	and.b16  	%rs290, %rs289, 255;
	selp.b64 	%rd306, %rd303, %rd305, %p177;
	selp.b64 	%rd307, %rd304, %rd306, %p176;
	ld.shared.u8 	%rs291, [_ZZN3cub18CUB_300001_SM_10006detail6reduce28DeviceReduceSingleTileKernelINS2_10policy_hubIN4cuda3std3__45tupleIJblEEEyN6thrust24THRUST_300001_SM_1000_NS8cuda_cub9__find_if7functorIS9_EEE10Policy1000EPS9_SI_iSF_S9_S9_NS7_10__identityEEEvT0_T1_T2_T3_T4_T6_E12temp_storage+88];
	ld.shared.u64 	%rd308, [_ZZN3cub18CUB_300001_SM_10006detail6reduce28DeviceReduceSingleTileKernelINS2_10policy_hubIN4cuda3std3__45tupleIJblEEEyN6thrust24THRUST_300001_SM_1000_NS8cuda_cub9__find_if7functorIS9_EEE10Policy1000EPS9_SI_iSF_S9_S9_NS7_10__identityEEEvT0_T1_T2_T3_T4_T6_E12temp_storage+96];
	setp.eq.s16 	%p178, %rs290, 0;
	setp.eq.s16 	%p179, %rs291, 0;
	min.s64 	%rd309, %rd308, %rd307;
	selp.b16 	%rs292, %rs289, 1, %p179;
	selp.b16 	%rs293, %rs291, %rs292, %p178;
	and.b16  	%rs294, %rs293, 255;
	selp.b64 	%rd310, %rd307, %rd309, %p179;
	selp.b64 	%rd311, %rd308, %rd310, %p178;
	ld.shared.u8 	%rs295, [_ZZN3cub18CUB_300001_SM_10006detail6reduce28DeviceReduceSingleTileKernelINS2_10policy_hubIN4cuda3std3__45tupleIJblEEEyN6thrust24THRUST_300001_SM_1000_NS8cuda_cub9__find_if7functorIS9_EEE10Policy1000EPS9_SI_iSF_S9_S9_NS7_10__identityEEEvT0_T1_T2_T3_T4_T6_E12temp_storage+104];
	ld.shared.u64 	%rd312, [_ZZN3cub18CUB_300001_SM_10006detail6reduce28DeviceReduceSingleTileKernelINS2_10policy_hubIN4cuda3std3__45tupleIJblEEEyN6thrust24THRUST_300001_SM_1000_NS8cuda_cub9__find_if7functorIS9_EEE10Policy1000EPS9_SI_iSF_S9_S9_NS7_10__identityEEEvT0_T1_T2_T3_T4_T6_E12temp_storage+112];
	setp.eq.s16 	%p180, %rs294, 0;
	setp.eq.s16 	%p181, %rs295, 0;
	min.s64 	%rd313, %rd312, %rd311;
	selp.b16 	%rs296, %rs293, 1, %p181;
	selp.b16 	%rs297, %rs295, %rs296, %p180;
	and.b16  	%rs298, %rs297, 255;
	selp.b64 	%rd314, %rd311, %rd313, %p181;
	selp.b64 	%rd315, %rd312, %rd314, %p180;
	ld.shared.u8 	%rs299, [_ZZN3cub18CUB_300001_SM_10006detail6reduce28DeviceReduceSingleTileKernelINS2_10policy_hubIN4cuda3std3__45tupleIJblEEEyN6thrust24THRUST_300001_SM_1000_NS8cuda_cub9__find_if7functorIS9_EEE10Policy1000EPS9_SI_iSF_S9_S9_NS7_10__identityEEEvT0_T1_T2_T3_T4_T6_E12temp_storage+120];
	ld.shared.u64 	%rd316, [_ZZN3cub18CUB_300001_SM_10006detail6reduce28DeviceReduceSingleTileKernelINS2_10policy_hubIN4cuda3std3__45tupleIJblEEEyN6thrust24THRUST_300001_SM_1000_NS8cuda_cub9__find_if7functorIS9_EEE10Policy1000EPS9_SI_iSF_S9_S9_NS7_10__identityEEEvT0_T1_T2_T3_T4_T6_E12temp_storage+128];
	setp.eq.s16 	%p182, %rs298, 0;
	setp.eq.s16 	%p183, %rs299, 0;
	min.s64 	%rd317, %rd316, %rd315;
	selp.b16 	%rs300, %rs297, 1, %p183;
	selp.b16 	%rs311, %rs299, %rs300, %p182;
	selp.b64 	%rd318, %rd315, %rd317, %p183;
	selp.b64 	%rd329, %rd316, %rd318, %p182;
	bra.uni 	$L__BB14_110;
$L__BB14_37:
	// begin inline asm
	mov.u32 %r163, %laneid;
	// end inline asm
	and.b32  	%r184, %r1, 992;
	add.s32 	%r185, %r184, 32;
	setp.gt.s32 	%p94, %r185, %r38;
	not.b32 	%r186, %r184;
	add.s32 	%r187, %r38, %r186;
	selp.b32 	%r182, %r187, 31, %p94;
	cvt.u32.u16 	%r188, %rs311;
	and.b32  	%r165, %r188, 255;
	mov.b32 	%r181, 1;
	mov.b32 	%r183, -1;
	// begin inline asm
	shfl.sync.down.b32 %r164, %r165, %r181, %r182, %r183;
	// end inline asm
	// begin inline asm
	shfl.sync.down.b32 %r169, %r170, %r181, %r182, %r183;
	// end inline asm
	mov.b64 	{%r175, %r180}, %rd329;
	// begin inline asm
	shfl.sync.down.b32 %r174, %r175, %r181, %r182, %r183;
	// end inline asm
	// begin inline asm
	shfl.sync.down.b32 %r179, %r180, %r181, %r182, %r183;
	// end inline asm
	mov.b64 	%rd35, {%r174, %r179};
	cvt.u16.u32 	%rs26, %r164;
	setp.ge.s32 	%p95, %r163, %r182;
	@%p95 bra 	$L__BB14_41;
	and.b16  	%rs213, %rs311, 255;
	setp.eq.s16 	%p96, %rs213, 0;
	and.b16  	%rs214, %rs26, 255;
	setp.eq.s16 	%p97, %rs214, 0;
	or.pred  	%p98, %p96, %p97;
	@%p98 bra 	$L__BB14_40;
	min.s64 	%rd329, %rd35, %rd329;
	mov.b16 	%rs311, 1;
	bra.uni 	$L__BB14_41;
$L__BB14_40:
	setp.eq.s16 	%p99, %rs213, 0;
	selp.b16 	%rs311, %rs26, %rs311, %p99;
	selp.b64 	%rd329, %rd35, %rd329, %p99;
$L__BB14_41:
	cvt.u32.u16 	%r209, %rs311;
	and.b32  	%r190, %r209, 255;
	mov.b32 	%r206, 2;
	mov.b32 	%r208, -1;
	// begin inline asm
	shfl.sync.down.b32 %r189, %r190, %r206, %r182, %r208;
	// end inline asm
	// begin inline asm
	shfl.sync.down.b32 %r194, %r195, %r206, %r182, %r208;
	// end inline asm
	mov.b64 	{%r200, %r205}, %rd329;
	// begin inline asm
	shfl.sync.down.b32 %r199, %r200, %r206, %r182, %r208;
	// end inline asm
	// begin inline asm
	shfl.sync.down.b32 %r204, %r205, %r206, %r182, %r208;
	// end inline asm
	mov.b64 	%rd39, {%r199, %r204};
	cvt.u16.u32 	%rs29, %r189;
	add.s32 	%r210, %r163, 2;
	setp.gt.s32 	%p100, %r210, %r182;
	@%p100 bra 	$L__BB14_45;
	and.b16  	%rs217, %rs311, 255;
	setp.eq.s16 	%p101, %rs217, 0;
	and.b16  	%rs218, %rs29, 255;
	setp.eq.s16 	%p102, %rs218, 0;
	or.pred  	%p103, %p101, %p102;
	@%p103 bra 	$L__BB14_44;
	min.s64 	%rd329, %rd39, %rd329;
	mov.b16 	%rs311, 1;
	bra.uni 	$L__BB14_45;
$L__BB14_44:
	setp.eq.s16 	%p104, %rs217, 0;
	selp.b16 	%rs311, %rs29, %rs311, %p104;
	selp.b64 	%rd329, %rd39, %rd329, %p104;
$L__BB14_45:
	cvt.u32.u16 	%r231, %rs311;
	and.b32  	%r212, %r231, 255;
	mov.b32 	%r228, 4;
	mov.b32 	%r230, -1;
	// begin inline asm
	shfl.sync.down.b32 %r211, %r212, %r228, %r182, %r230;
	// end inline asm
	// begin inline asm
	shfl.sync.down.b32 %r216, %r217, %r228, %r182, %r230;
	// end inline asm
	mov.b64 	{%r222, %r227}, %rd329;
	// begin inline asm
	shfl.sync.down.b32 %r221, %r222, %r228, %r182, %r230;
	// end inline asm
	// begin inline asm
	shfl.sync.down.b32 %r226, %r227, %r228, %r182, %r230;
	// end inline asm
	mov.b64 	%rd43, {%r221, %r226};
	cvt.u16.u32 	%rs32, %r211;
	add.s32 	%r232, %r163, 4;
	setp.gt.s32 	%p105, %r232, %r182;
	@%p105 bra 	$L__BB14_49;
	and.b16  	%rs221, %rs311, 255;
	setp.eq.s16 	%p106, %rs221, 0;
	and.b16  	%rs222, %rs32, 255;
	setp.eq.s16 	%p107, %rs222, 0;
	or.pred  	%p108, %p106, %p107;
	@%p108 bra 	$L__BB14_48;
	min.s64 	%rd329, %rd43, %rd329;
	mov.b16 	%rs311, 1;
	bra.uni 	$L__BB14_49;
$L__BB14_48:
	setp.eq.s16 	%p109, %rs221, 0;
	selp.b16 	%rs311, %rs32, %rs311, %p109;
	selp.b64 	%rd329, %rd43, %rd329, %p109;
$L__BB14_49:
	cvt.u32.u16 	%r253, %rs311;
	and.b32  	%r234, %r253, 255;
	mov.b32 	%r250, 8;
	mov.b32 	%r252, -1;
	// begin inline asm
	shfl.sync.down.b32 %r233, %r234, %r250, %r182, %r252;
	// end inline asm
	// begin inline asm
	shfl.sync.down.b32 %r238, %r239, %r250, %r182, %r252;
	// end inline asm
	mov.b64 	{%r244, %r249}, %rd329;
	// begin inline asm
	shfl.sync.down.b32 %r243, %r244, %r250, %r182, %r252;
	// end inline asm
	// begin inline asm
	shfl.sync.down.b32 %r248, %r249, %r250, %r182, %r252;
	// end inline asm
	mov.b64 	%rd47, {%r243, %r248};
	cvt.u16.u32 	%rs35, %r233;
	add.s32 	%r254, %r163, 8;
	setp.gt.s32 	%p110, %r254, %r182;
	@%p110 bra 	$L__BB14_53;
	and.b16  	%rs225, %rs311, 255;
	setp.eq.s16 	%p111, %rs225, 0;
	and.b16  	%rs226, %rs35, 255;
	setp.eq.s16 	%p112, %rs226, 0;
	or.pred  	%p113, %p111, %p112;
	@%p113 bra 	$L__BB14_52;
	min.s64 	%rd329, %rd47, %rd329;
	mov.b16 	%rs311, 1;
	bra.uni 	$L__BB14_53;
$L__BB14_52:
	setp.eq.s16 	%p114, %rs225, 0;
	selp.b16 	%rs311, %rs35, %rs311, %p114;
	selp.b64 	%rd329, %rd47, %rd329, %p114;
$L__BB14_53:
	cvt.u32.u16 	%r275, %rs311;
	and.b32  	%r256, %r275, 255;
	mov.b32 	%r272, 16;
	mov.b32 	%r274, -1;
	// begin inline asm
	shfl.sync.down.b32 %r255, %r256, %r272, %r182, %r274;
	// end inline asm
	// begin inline asm
	shfl.sync.down.b32 %r260, %r261, %r272, %r182, %r274;
	// end inline asm
	mov.b64 	{%r266, %r271}, %rd329;
	// begin inline asm
	shfl.sync.down.b32 %r265, %r266, %r272, %r182, %r274;
	// end inline asm
	// begin inline asm
	shfl.sync.down.b32 %r270, %r271, %r272, %r182, %r274;
	// end inline asm
	mov.b64 	%rd51, {%r265, %r270};
	cvt.u16.u32 	%rs38, %r255;
	add.s32 	%r276, %r163, 16;
	setp.gt.s32 	%p115, %r276, %r182;
	@%p115 bra 	$L__BB14_57;
	and.b16  	%rs229, %rs311, 255;
	setp.eq.s16 	%p116, %rs229, 0;
	and.b16  	%rs230, %rs38, 255;
	setp.eq.s16 	%p117, %rs230, 0;
	or.pred  	%p118, %p116, %p117;
	@%p118 bra 	$L__BB14_56;
	min.s64 	%rd329, %rd51, %rd329;
	mov.b16 	%rs311, 1;
	bra.uni 	$L__BB14_57;
$L__BB14_56:
	setp.eq.s16 	%p119, %rs229, 0;
	selp.b16 	%rs311, %rs38, %rs311, %p119;
	selp.b64 	%rd329, %rd51, %rd329, %p119;
$L__BB14_57:
	setp.ne.s32 	%p120, %r163, 0;
	@%p120 bra 	$L__BB14_59;
	shr.u32 	%r277, %r1, 1;
	and.b32  	%r278, %r277, 496;
	mov.u32 	%r279, _ZZN3cub18CUB_300001_SM_10006detail6reduce28DeviceReduceSingleTileKernelINS2_10policy_hubIN4cuda3std3__45tupleIJblEEEyN6thrust24THRUST_300001_SM_1000_NS8cuda_cub9__find_if7functorIS9_EEE10Policy1000EPS9_SI_iSF_S9_S9_NS7_10__identityEEEvT0_T1_T2_T3_T4_T6_E12temp_storage;
	add.s32 	%r280, %r279, %r278;
	st.shared.u8 	[%r280+8], %rs311;
	st.shared.u64 	[%r280+16], %rd329;
$L__BB14_59:
	bar.sync 	0;
	setp.ne.s32 	%p121, %r1, 0;
	@%p121 bra 	$L__BB14_110;
	setp.lt.s32 	%p122, %r38, 33;
	@%p122 bra 	$L__BB14_62;
	ld.shared.u8 	%rs233, [_ZZN3cub18CUB_300001_SM_10006detail6reduce28DeviceReduceSingleTileKernelINS2_10policy_hubIN4cuda3std3__45tupleIJblEEEyN6thrust24THRUST_300001_SM_1000_NS8cuda_cub9__find_if7functorIS9_EEE10Policy1000EPS9_SI_iSF_S9_S9_NS7_10__identityEEEvT0_T1_T2_T3_T4_T6_E12temp_storage+24];
	ld.shared.u64 	%rd271, [_ZZN3cub18CUB_300001_SM_10006detail6reduce28DeviceReduceSingleTileKernelINS2_10policy_hubIN4cuda3std3__45tupleIJblEEEyN6thrust24THRUST_300001_SM_1000_NS8cuda_cub9__find_if7functorIS9_EEE10Policy1000EPS9_SI_iSF_S9_S9_NS7_10__identityEEEvT0_T1_T2_T3_T4_T6_E12temp_storage+32];
	and.b16  	%rs234, %rs311, 255;
	setp.eq.s16 	%p123, %rs234, 0;
	setp.eq.s16 	%p124, %rs233, 0;
	min.s64 	%rd272, %rd271, %rd329;
	selp.b16 	%rs235, %rs311, 1, %p124;
	selp.b16 	%rs311, %rs233, %rs235, %p123;
	selp.b64 	%rd273, %rd329, %rd272, %p124;
	selp.b64 	%rd329, %rd271, %rd273, %p123;
$L__BB14_62:
	setp.lt.s32 	%p125, %r38, 65;
	@%p125 bra 	$L__BB14_64;
	ld.shared.u8 	%rs236, [_ZZN3cub18CUB_300001_SM_10006detail6reduce28DeviceReduceSingleTileKernelINS2_10policy_hubIN4cuda3std3__45tupleIJblEEEyN6thrust24THRUST_300001_SM_1000_NS8cuda_cub9__find_if7functorIS9_EEE10Policy1000EPS9_SI_iSF_S9_S9_NS7_10__identityEEEvT0_T1_T2_T3_T4_T6_E12temp_storage+40];
	ld.shared.u64 	%rd274, [_ZZN3cub18CUB_300001_SM_10006detail6reduce28DeviceReduceSingleTileKernelINS2_10policy_hubIN4cuda3std3__45tupleIJblEEEyN6thrust24THRUST_300001_SM_1000_NS8cuda_cub9__find_if7functorIS9_EEE10Policy1000EPS9_SI_iSF_S9_S9_NS7_10__identityEEEvT0_T1_T2_T3_T4_T6_E12temp_storage+48];
	and.b16  	%rs237, %rs311, 255;
	setp.eq.s16 	%p126, %rs237, 0;
	setp.eq.s16 	%p127, %rs236, 0;
	min.s64 	%rd275, %rd274, %rd329;
	selp.b16 	%rs238, %rs311, 1, %p127;
	selp.b16 	%rs311, %rs236, %rs238, %p126;
	selp.b64 	%rd276, %rd329, %rd275, %p127;
	selp.b64 	%rd329, %rd274, %rd276, %p126;
$L__BB14_64:
	setp.lt.s32 	%p128, %r38, 97;
	@%p128 bra 	$L__BB14_66;
	ld.shared.u8 	%rs239, [_ZZN3cub18CUB_300001_SM_10006detail6reduce28DeviceReduceSingleTileKernelINS2_10policy_hubIN4cuda3std3__45tupleIJblEEEyN6thrust24THRUST_300001_SM_1000_NS8cuda_cub9__find_if7functorIS9_EEE10Policy1000EPS9_SI_iSF_S9_S9_NS7_10__identityEEEvT0_T1_T2_T3_T4_T6_E12temp_storage+56];
	ld.shared.u64 	%rd277, [_ZZN3cub18CUB_300001_SM_10006detail6reduce28DeviceReduceSingleTileKernelINS2_10policy_hubIN4cuda3std3__45tupleIJblEEEyN6thrust24THRUST_300001_SM_1000_NS8cuda_cub9__find_if7functorIS9_EEE10Policy1000EPS9_SI_iSF_S9_S9_NS7_10__identityEEEvT0_T1_T2_T3_T4_T6_E12temp_storage+64];
	and.b16  	%rs240, %rs311, 255;
	setp.eq.s16 	%p129, %rs240, 0;
	setp.eq.s16 	%p130, %rs239, 0;
	min.s64 	%rd278, %rd277, %rd329;
	selp.b16 	%rs241, %rs311, 1, %p130;
	selp.b16 	%rs311, %rs239, %rs241, %p129;
	selp.b64 	%rd279, %rd329, %rd278, %p130;
	selp.b64 	%rd329, %rd277, %rd279, %p129;
$L__BB14_66:
	setp.lt.s32 	%p131, %r38, 129;
	@%p131 bra 	$L__BB14_68;
	ld.shared.u8 	%rs242, [_ZZN3cub18CUB_300001_SM_10006detail6reduce28DeviceReduceSingleTileKernelINS2_10policy_hubIN4cuda3std3__45tupleIJblEEEyN6thrust24THRUST_300001_SM_1000_NS8cuda_cub9__find_if7functorIS9_EEE10Policy1000EPS9_SI_iSF_S9_S9_NS7_10__identityEEEvT0_T1_T2_T3_T4_T6_E12temp_storage+72];
	ld.shared.u64 	%rd280, [_ZZN3cub18CUB_300001_SM_10006detail6reduce28DeviceReduceSingleTileKernelINS2_10policy_hubIN4cuda3std3__45tupleIJblEEEyN6thrust24THRUST_300001_SM_1000_NS8cuda_cub9__find_if7functorIS9_EEE10Policy1000EPS9_SI_iSF_S9_S9_NS7_10__identityEEEvT0_T1_T2_T3_T4_T6_E12temp_storage+80];
	and.b16  	%rs243, %rs311, 255;
	setp.eq.s16 	%p132, %rs243, 0;
	setp.eq.s16 	%p133, %rs242, 0;
	min.s64 	%rd281, %rd280, %rd329;
	selp.b16 	%rs244, %rs311, 1, %p133;
	selp.b16 	%rs311, %rs242, %rs244, %p132;
	selp.b64 	%rd282, %rd329, %rd281, %p133;
	selp.b64 	%rd329, %rd280, %rd282, %p132;
$L__BB14_68:
	setp.lt.s32 	%p134, %r38, 161;
	@%p134 bra 	$L__BB14_70;
	ld.shared.u8 	%rs245, [_ZZN3cub18CUB_300001_SM_10006detail6reduce28DeviceReduceSingleTileKernelINS2_10policy_hubIN4cuda3std3__45tupleIJblEEEyN6thrust24THRUST_300001_SM_1000_NS8cuda_cub9__find_if7functorIS9_EEE10Policy1000EPS9_SI_iSF_S9_S9_NS7_10__identityEEEvT0_T1_T2_T3_T4_T6_E12temp_storage+88];
	ld.shared.u64 	%rd283, [_ZZN3cub18CUB_300001_SM_10006detail6reduce28DeviceReduceSingleTileKernelINS2_10policy_hubIN4cuda3std3__45tupleIJblEEEyN6thrust24THRUST_300001_SM_1000_NS8cuda_cub9__find_if7functorIS9_EEE10Policy1000EPS9_SI_iSF_S9_S9_NS7_10__identityEEEvT0_T1_T2_T3_T4_T6_E12temp_storage+96];
	and.b16  	%rs246, %rs311, 255;
	setp.eq.s16 	%p135, %rs246, 0;
	setp.eq.s16 	%p136, %rs245, 0;
	min.s64 	%rd284, %rd283, %rd329;
	selp.b16 	%rs247, %rs311, 1, %p136;
	selp.b16 	%rs311, %rs245, %rs247, %p135;
	selp.b64 	%rd285, %rd329, %rd284, %p136;
	selp.b64 	%rd329, %rd283, %rd285, %p135;
$L__BB14_70:
	setp.lt.s32 	%p137, %r38, 193;
	@%p137 bra 	$L__BB14_72;
	ld.shared.u8 	%rs248, [_ZZN3cub18CUB_300001_SM_10006detail6reduce28DeviceReduceSingleTileKernelINS2_10policy_hubIN4cuda3std3__45tupleIJblEEEyN6thrust24THRUST_300001_SM_1000_NS8cuda_cub9__find_if7functorIS9_EEE10Policy1000EPS9_SI_iSF_S9_S9_NS7_10__identityEEEvT0_T1_T2_T3_T4_T6_E12temp_storage+104];
	ld.shared.u64 	%rd286, [_ZZN3cub18CUB_300001_SM_10006detail6reduce28DeviceReduceSingleTileKernelINS2_10policy_hubIN4cuda3std3__45tupleIJblEEEyN6thrust24THRUST_300001_SM_1000_NS8cuda_cub9__find_if7functorIS9_EEE10Policy1000EPS9_SI_iSF_S9_S9_NS7_10__identityEEEvT0_T1_T2_T3_T4_T6_E12temp_storage+112];
	and.b16  	%rs249, %rs311, 255;
	setp.eq.s16 	%p138, %rs249, 0;
	setp.eq.s16 	%p139, %rs248, 0;
	min.s64 	%rd287, %rd286, %rd329;
	selp.b16 	%rs250, %rs311, 1, %p139;
	selp.b16 	%rs311, %rs248, %rs250, %p138;
	selp.b64 	%rd288, %rd329, %rd287, %p139;
	selp.b64 	%rd329, %rd286, %rd288, %p138;
$L__BB14_72:
	setp.lt.s32 	%p140, %r38, 225;
	@%p140 bra 	$L__BB14_110;
	ld.shared.u8 	%rs251, [_ZZN3cub18CUB_300001_SM_10006detail6reduce28DeviceReduceSingleTileKernelINS2_10policy_hubIN4cuda3std3__45tupleIJblEEEyN6thrust24THRUST_300001_SM_1000_NS8cuda_cub9__find_if7functorIS9_EEE10Policy1000EPS9_SI_iSF_S9_S9_NS7_10__identityEEEvT0_T1_T2_T3_T4_T6_E12temp_storage+120];
	ld.shared.u64 	%rd289, [_ZZN3cub18CUB_300001_SM_10006detail6reduce28DeviceReduceSingleTileKernelINS2_10policy_hubIN4cuda3std3__45tupleIJblEEEyN6thrust24THRUST_300001_SM_1000_NS8cuda_cub9__find_if7functorIS9_EEE10Policy1000EPS9_SI_iSF_S9_S9_NS7_10__identityEEEvT0_T1_T2_T3_T4_T6_E12temp_storage+128];
	and.b16  	%rs252, %rs311, 255;
	setp.eq.s16 	%p141, %rs252, 0;
	setp.eq.s16 	%p142, %rs251, 0;
	min.s64 	%rd290, %rd289, %rd329;
	selp.b16 	%rs253, %rs311, 1, %p142;
	selp.b16 	%rs311, %rs251, %rs253, %p141;
	selp.b64 	%rd291, %rd329, %rd290, %p142;
	selp.b64 	%rd329, %rd289, %rd291, %p141;
	bra.uni 	$L__BB14_110;
$L__BB14_74:
	mov.u32 	%r16, %tid.x;
	mul.wide.u32 	%rd124, %r16, 16;
	add.s64 	%rd109, %rd105, %rd124;
	// begin inline asm
	ld.global.nc.u64 %rd108, [%rd109];
	// end inline asm
	add.s64 	%rd111, %rd109, 8;
	// begin inline asm
	ld.global.nc.u64 %rd110, [%rd111];
	// end inline asm
	cvt.u16.u64 	%rs83, %rd108;
	and.b16  	%rs84, %rs83, 255;
	add.s64 	%rd113, %rd109, 4096;
	// begin inline asm
	ld.global.nc.u64 %rd112, [%rd113];
	// end inline asm
	add.s64 	%rd115, %rd109, 4104;
	// begin inline asm
	ld.global.nc.u64 %rd114, [%rd115];
	// end inline asm
	cvt.u16.u64 	%rs85, %rd112;
	and.b16  	%rs86, %rs85, 255;
	add.s64 	%rd117, %rd109, 8192;
	// begin inline asm
	ld.global.nc.u64 %rd116, [%rd117];
	// end inline asm
	add.s64 	%rd119, %rd109, 8200;
	// begin inline asm
	ld.global.nc.u64 %rd118, [%rd119];
	// end inline asm
	cvt.u16.u64 	%rs87, %rd116;
	and.b16  	%rs88, %rs87, 255;
	add.s64 	%rd121, %rd109, 12288;
	// begin inline asm
	ld.global.nc.u64 %rd120, [%rd121];
	// end inline asm
	add.s64 	%rd123, %rd109, 12296;
	// begin inline asm
	ld.global.nc.u64 %rd122, [%rd123];
	// end inline asm
	cvt.u16.u64 	%rs89, %rd120;
	and.b16  	%rs90, %rs89, 255;
	setp.eq.s16 	%p3, %rs84, 0;
	setp.eq.s16 	%p4, %rs86, 0;
	min.s64 	%rd125, %rd114, %rd110;
	selp.b16 	%rs91, %rs83, 1, %p4;
	selp.b64 	%rd126, %rd110, %rd125, %p4;
	selp.b16 	%rs92, %rs85, %rs91, %p3;
	and.b16  	%rs93, %rs92, 255;
	selp.b64 	%rd127, %rd114, %rd126, %p3;
	setp.eq.s16 	%p5, %rs93, 0;
	setp.eq.s16 	%p6, %rs88, 0;
	min.s64 	%rd128, %rd118, %rd127;
	selp.b16 	%rs94, %rs92, 1, %p6;
	selp.b64 	%rd129, %rd127, %rd128, %p6;
	selp.b16 	%rs95, %rs87, %rs94, %p5;
	and.b16  	%rs96, %rs95, 255;
	selp.b64 	%rd130, %rd118, %rd129, %p5;
	setp.eq.s16 	%p7, %rs96, 0;
	setp.eq.s16 	%p8, %rs90, 0;
	min.s64 	%rd131, %rd122, %rd130;
	selp.b16 	%rs97, %rs95, 1, %p8;
	selp.b64 	%rd132, %rd130, %rd131, %p8;
	selp.b16 	%rs311, %rs89, %rs97, %p7;
	selp.b64 	%rd329, %rd122, %rd132, %p7;
	setp.lt.u32 	%p9, %r38, 2048;
	mov.b32 	%r399, 1024;
	@%p9 bra 	$L__BB14_78;
	add.s32 	%r17, %r38, -1024;
	mov.b32 	%r399, 1024;
$L__BB14_76:
	mul.wide.s32 	%rd149, %r399, 16;
	add.s64 	%rd134, %rd109, %rd149;
	// begin inline asm
	ld.global.nc.u64 %rd133, [%rd134];
	// end inline asm
	add.s64 	%rd136, %rd134, 8;
	// begin inline asm
	ld.global.nc.u64 %rd135, [%rd136];
	// end inline asm
	cvt.u16.u64 	%rs98, %rd133;
	and.b16  	%rs99, %rs98, 255;
	add.s64 	%rd138, %rd134, 4096;
	// begin inline asm
	ld.global.nc.u64 %rd137, [%rd138];
	// end inline asm
	add.s64 	%rd140, %rd134, 4104;
	// begin inline asm
	ld.global.nc.u64 %rd139, [%rd140];
	// end inline asm
	cvt.u16.u64 	%rs100, %rd137;
	and.b16  	%rs101, %rs100, 255;
	add.s64 	%rd142, %rd134, 8192;
	// begin inline asm
	ld.global.nc.u64 %rd141, [%rd142];
	// end inline asm
	add.s64 	%rd144, %rd134, 8200;
	// begin inline asm
	ld.global.nc.u64 %rd143, [%rd144];
	// end inline asm
	cvt.u16.u64 	%rs102, %rd141;
	and.b16  	%rs103, %rs102, 255;
	add.s64 	%rd146, %rd134, 12288;
	// begin inline asm
	ld.global.nc.u64 %rd145, [%rd146];
	// end inline asm
	add.s64 	%rd148, %rd134, 12296;
	// begin inline asm
	ld.global.nc.u64 %rd147, [%rd148];
	// end inline asm
	cvt.u16.u64 	%rs104, %rd145;
	and.b16  	%rs105, %rs104, 255;
	and.b16  	%rs106, %rs311, 255;
	setp.eq.s16 	%p10, %rs106, 0;
	setp.eq.s16 	%p11, %rs99, 0;
	min.s64 	%rd150, %rd135, %rd329;
	selp.b16 	%rs107, %rs311, 1, %p11;
	selp.b64 	%rd151, %rd329, %rd150, %p11;
	selp.b16 	%rs108, %rs98, %rs107, %p10;
	and.b16  	%rs109, %rs108, 255;
	selp.b64 	%rd152, %rd135, %rd151, %p10;
	setp.eq.s16 	%p12, %rs109, 0;
	setp.eq.s16 	%p13, %rs101, 0;
	min.s64 	%rd153, %rd139, %rd152;
	selp.b16 	%rs110, %rs108, 1, %p13;
	selp.b64 	%rd154, %rd152, %rd153, %p13;
	selp.b16 	%rs111, %rs100, %rs110, %p12;
	and.b16  	%rs112, %rs111, 255;
	selp.b64 	%rd155, %rd139, %rd154, %p12;
	setp.eq.s16 	%p14, %rs112, 0;
	setp.eq.s16 	%p15, %rs103, 0;
	min.s64 	%rd156, %rd143, %rd155;
	selp.b16 	%rs113, %rs111, 1, %p15;
	selp.b64 	%rd157, %rd155, %rd156, %p15;
	selp.b16 	%rs114, %rs102, %rs113, %p14;
	and.b16  	%rs115, %rs114, 255;
	selp.b64 	%rd158, %rd143, %rd157, %p14;
	setp.eq.s16 	%p16, %rs115, 0;
	setp.eq.s16 	%p17, %rs105, 0;
	min.s64 	%rd159, %rd147, %rd158;
	selp.b16 	%rs116, %rs114, 1, %p17;
	selp.b64 	%rd160, %rd158, %rd159, %p17;
	selp.b16 	%rs311, %rs104, %rs116, %p16;
	selp.b64 	%rd329, %rd147, %rd160, %p16;
	sub.s32 	%r41, %r38, %r399;
	setp.lt.s32 	%p18, %r41, 1024;
	@%p18 bra 	$L__BB14_86;
	add.s32 	%r399, %r399, 1024;
	setp.le.s32 	%p19, %r399, %r17;
	@%p19 bra 	$L__BB14_76;
$L__BB14_78:
	setp.le.s32 	%p20, %r38, %r399;
	@%p20 bra 	$L__BB14_86;
	sub.s32 	%r21, %r38, %r399;
	setp.ge.s32 	%p21, %r16, %r21;
	@%p21 bra 	$L__BB14_86;
	not.b32 	%r42, %r16;
	add.s32 	%r43, %r38, %r42;
	sub.s32 	%r22, %r43, %r399;
	and.b32  	%r44, %r22, 768;
	setp.eq.s32 	%p22, %r44, 768;
	mov.u32 	%r403, %r16;
	@%p22 bra 	$L__BB14_83;
	add.s32 	%r401, %r16, %r399;
	shr.u32 	%r45, %r22, 8;
	add.s32 	%r46, %r45, 1;
	and.b32  	%r47, %r46, 3;
	neg.s32 	%r400, %r47;
	mov.u32 	%r403, %r16;
$L__BB14_82:
	.pragma "nounroll";
	mul.wide.u32 	%rd166, %r401, 16;
	add.s64 	%rd163, %rd105, %rd166;
	// begin inline asm
	ld.global.nc.u64 %rd162, [%rd163];
	// end inline asm
	add.s64 	%rd165, %rd163, 8;
	// begin inline asm
	ld.global.nc.u64 %rd164, [%rd165];
	// end inline asm
	cvt.u16.u64 	%rs118, %rd162;
	and.b16  	%rs119, %rs118, 255;
	and.b16  	%rs120, %rs311, 255;
	setp.eq.s16 	%p23, %rs120, 0;
	setp.eq.s16 	%p24, %rs119, 0;
	min.s64 	%rd167, %rd164, %rd329;
	selp.b16 	%rs121, %rs311, 1, %p24;
	selp.b16 	%rs311, %rs118, %rs121, %p23;
	selp.b64 	%rd168, %rd329, %rd167, %p24;
	selp.b64 	%rd329, %rd164, %rd168, %p23;
	add.s32 	%r403, %r403, 256;
	add.s32 	%r401, %r401, 256;
	add.s32 	%r400, %r400, 1;
	setp.ne.s32 	%p25, %r400, 0;
	@%p25 bra 	$L__BB14_82;
$L__BB14_83:
	setp.lt.u32 	%p26, %r22, 768;
	@%p26 bra 	$L__BB14_86;
	cvt.u64.u32 	%rd169, %r403;
	cvt.u64.u32 	%rd170, %r399;
	add.s64 	%rd171, %rd169, %rd170;
	shl.b64 	%rd172, %rd171, 4;
	add.s64 	%rd173, %rd172, %rd105;
	add.s64 	%rd350, %rd173, 12296;
	add.s32 	%r404, %r403, %r399;
$L__BB14_85:
	mul.wide.u32 	%rd190, %r404, 16;
	add.s64 	%rd175, %rd105, %rd190;
	// begin inline asm
	ld.global.nc.u64 %rd174, [%rd175];
	// end inline asm
	add.s64 	%rd177, %rd175, 8;
	// begin inline asm
	ld.global.nc.u64 %rd176, [%rd177];
	// end inline asm
	cvt.u16.u64 	%rs122, %rd174;
	and.b16  	%rs123, %rs122, 255;
	and.b16  	%rs124, %rs311, 255;
	setp.eq.s16 	%p27, %rs124, 0;
	setp.eq.s16 	%p28, %rs123, 0;
	min.s64 	%rd191, %rd176, %rd329;
	selp.b16 	%rs125, %rs311, 1, %p28;
	selp.b16 	%rs126, %rs122, %rs125, %p27;
	and.b16  	%rs127, %rs126, 255;
	selp.b64 	%rd192, %rd329, %rd191, %p28;
	selp.b64 	%rd193, %rd176, %rd192, %p27;
	add.s64 	%rd179, %rd350, -8200;
	// begin inline asm
	ld.global.nc.u64 %rd178, [%rd179];
	// end inline asm
	add.s64 	%rd181, %rd350, -8192;
	// begin inline asm
	ld.global.nc.u64 %rd180, [%rd181];
	// end inline asm
	cvt.u16.u64 	%rs128, %rd178;
	and.b16  	%rs129, %rs128, 255;
	setp.eq.s16 	%p29, %rs127, 0;
	setp.eq.s16 	%p30, %rs129, 0;
	min.s64 	%rd194, %rd180, %rd193;
	selp.b16 	%rs130, %rs126, 1, %p30;
	selp.b16 	%rs131, %rs128, %rs130, %p29;
	and.b16  	%rs132, %rs131, 255;
	selp.b64 	%rd195, %rd193, %rd194, %p30;
	selp.b64 	%rd196, %rd180, %rd195, %p29;
	add.s64 	%rd183, %rd350, -4104;
	// begin inline asm
	ld.global.nc.u64 %rd182, [%rd183];
	// end inline asm
	add.s64 	%rd185, %rd350, -4096;
	// begin inline asm
	ld.global.nc.u64 %rd184, [%rd185];
	// end inline asm
	cvt.u16.u64 	%rs133, %rd182;
	and.b16  	%rs134, %rs133, 255;
	setp.eq.s16 	%p31, %rs132, 0;
	setp.eq.s16 	%p32, %rs134, 0;
	min.s64 	%rd197, %rd184, %rd196;
	selp.b16 	%rs135, %rs131, 1, %p32;
	selp.b16 	%rs136, %rs133, %rs135, %p31;
	and.b16  	%rs137, %rs136, 255;
	selp.b64 	%rd198, %rd196, %rd197, %p32;
	selp.b64 	%rd199, %rd184, %rd198, %p31;
	add.s64 	%rd187, %rd350, -8;
	// begin inline asm
	ld.global.nc.u64 %rd186, [%rd187];
	// end inline asm
	// begin inline asm
	ld.global.nc.u64 %rd188, [%rd350];
	// end inline asm
	cvt.u16.u64 	%rs138, %rd186;
	and.b16  	%rs139, %rs138, 255;
	setp.eq.s16 	%p33, %rs137, 0;
	setp.eq.s16 	%p34, %rs139, 0;
	min.s64 	%rd200, %rd188, %rd199;
	selp.b16 	%rs140, %rs136, 1, %p34;
	selp.b16 	%rs311, %rs138, %rs140, %p33;
	selp.b64 	%rd201, %rd199, %rd200, %p34;
	selp.b64 	%rd329, %rd188, %rd201, %p33;
	add.s32 	%r403, %r403, 1024;
	add.s64 	%rd350, %rd350, 16384;
	add.s32 	%r404, %r404, 1024;
	setp.lt.s32 	%p35, %r403, %r21;
	@%p35 bra 	$L__BB14_85;
$L__BB14_86:
	// begin inline asm
	mov.u32 %r48, %laneid;
	// end inline asm
	cvt.u32.u16 	%r69, %rs311;
	and.b32  	%r50, %r69, 255;
	mov.b32 	%r66, 1;
	mov.b32 	%r67, 31;
	mov.b32 	%r68, -1;
	// begin inline asm
	shfl.sync.down.b32 %r49, %r50, %r66, %r67, %r68;
	// end inline asm
	// begin inline asm
	shfl.sync.down.b32 %r54, %r55, %r66, %r67, %r68;
	// end inline asm
	mov.b64 	{%r60, %r65}, %rd329;
	// begin inline asm
	shfl.sync.down.b32 %r59, %r60, %r66, %r67, %r68;
	// end inline asm
	// begin inline asm
	shfl.sync.down.b32 %r64, %r65, %r66, %r67, %r68;
	// end inline asm
	mov.b64 	%rd83, {%r59, %r64};
	cvt.u16.u32 	%rs65, %r49;
	setp.gt.s32 	%p36, %r48, 30;
	@%p36 bra 	$L__BB14_90;
	and.b16  	%rs141, %rs311, 255;
	setp.eq.s16 	%p37, %rs141, 0;
	and.b16  	%rs142, %rs65, 255;
	setp.eq.s16 	%p38, %rs142, 0;
	or.pred  	%p39, %p37, %p38;
	@%p39 bra 	$L__BB14_89;
	min.s64 	%rd329, %rd83, %rd329;
	mov.b16 	%rs311, 1;
	bra.uni 	$L__BB14_90;
$L__BB14_89:
	setp.eq.s16 	%p40, %rs141, 0;
	selp.b16 	%rs311, %rs65, %rs311, %p40;
	selp.b64 	%rd329, %rd83, %rd329, %p40;
$L__BB14_90:
	cvt.u32.u16 	%r90, %rs311;
	and.b32  	%r71, %r90, 255;
	mov.b32 	%r87, 2;
	mov.b32 	%r88, 31;
	mov.b32 	%r89, -1;
	// begin inline asm
	shfl.sync.down.b32 %r70, %r71, %r87, %r88, %r89;
	// end inline asm
	// begin inline asm
	shfl.sync.down.b32 %r75, %r76, %r87, %r88, %r89;
	// end inline asm
	mov.b64 	{%r81, %r86}, %rd329;
	// begin inline asm
	shfl.sync.down.b32 %r80, %r81, %r87, %r88, %r89;
	// end inline asm
	// begin inline asm
	shfl.sync.down.b32 %r85, %r86, %r87, %r88, %r89;
	// end inline asm
	mov.b64 	%rd87, {%r80, %r85};
	cvt.u16.u32 	%rs68, %r70;
	setp.gt.s32 	%p41, %r48, 29;
	@%p41 bra 	$L__BB14_94;
	and.b16  	%rs145, %rs311, 255;
	setp.eq.s16 	%p42, %rs145, 0;
	and.b16  	%rs146, %rs68, 255;
	setp.eq.s16 	%p43, %rs146, 0;
	or.pred  	%p44, %p42, %p43;
	@%p44 bra 	$L__BB14_93;
	min.s64 	%rd329, %rd87, %rd329;
	mov.b16 	%rs311, 1;
	bra.uni 	$L__BB14_94;
$L__BB14_93:
	setp.eq.s16 	%p45, %rs145, 0;
	selp.b16 	%rs311, %rs68, %rs311, %p45;
	selp.b64 	%rd329, %rd87, %rd329, %p45;
$L__BB14_94:
	cvt.u32.u16 	%r111, %rs311;
	and.b32  	%r92, %r111, 255;
	mov.b32 	%r108, 4;
	mov.b32 	%r109, 31;
	mov.b32 	%r110, -1;
	// begin inline asm
	shfl.sync.down.b32 %r91, %r92, %r108, %r109, %r110;
	// end inline asm
	// begin inline asm
	shfl.sync.down.b32 %r96, %r97, %r108, %r109, %r110;
	// end inline asm
	mov.b64 	{%r102, %r107}, %rd329;
	// begin inline asm
	shfl.sync.down.b32 %r101, %r102, %r108, %r109, %r110;
	// end inline asm
	// begin inline asm
	shfl.sync.down.b32 %r106, %r107, %r108, %r109, %r110;
	// end inline asm
	mov.b64 	%rd91, {%r101, %r106};
	cvt.u16.u32 	%rs71, %r91;
	setp.gt.s32 	%p46, %r48, 27;
	@%p46 bra 	$L__BB14_98;
	and.b16  	%rs149, %rs311, 255;
	setp.eq.s16 	%p47, %rs149, 0;
	and.b16  	%rs150, %rs71, 255;
	setp.eq.s16 	%p48, %rs150, 0;
	or.pred  	%p49, %p47, %p48;
	@%p49 bra 	$L__BB14_97;
	min.s64 	%rd329, %rd91, %rd329;
	mov.b16 	%rs311, 1;
	bra.uni 	$L__BB14_98;
$L__BB14_97:
	setp.eq.s16 	%p50, %rs149, 0;
	selp.b16 	%rs311, %rs71, %rs311, %p50;
	selp.b64 	%rd329, %rd91, %rd329, %p50;
$L__BB14_98:
	cvt.u32.u16 	%r132, %rs311;
	and.b32  	%r113, %r132, 255;
	mov.b32 	%r129, 8;
	mov.b32 	%r130, 31;
	mov.b32 	%r131, -1;
	// begin inline asm
	shfl.sync.down.b32 %r112, %r113, %r129, %r130, %r131;
	// end inline asm
	// begin inline asm
	shfl.sync.down.b32 %r117, %r118, %r129, %r130, %r131;
	// end inline asm
	mov.b64 	{%r123, %r128}, %rd329;
	// begin inline asm
	shfl.sync.down.b32 %r122, %r123, %r129, %r130, %r131;
	// end inline asm
	// begin inline asm
	shfl.sync.down.b32 %r127, %r128, %r129, %r130, %r131;
	// end inline asm
	mov.b64 	%rd95, {%r122, %r127};
	cvt.u16.u32 	%rs74, %r112;
	setp.gt.s32 	%p51, %r48, 23;
	@%p51 bra 	$L__BB14_102;
	and.b16  	%rs153, %rs311, 255;
	setp.eq.s16 	%p52, %rs153, 0;
	and.b16  	%rs154, %rs74, 255;
	setp.eq.s16 	%p53, %rs154, 0;
	or.pred  	%p54, %p52, %p53;
	@%p54 bra 	$L__BB14_101;
	min.s64 	%rd329, %rd95, %rd329;
	mov.b16 	%rs311, 1;
	bra.uni 	$L__BB14_102;
$L__BB14_101:
	setp.eq.s16 	%p55, %rs153, 0;
	selp.b16 	%rs311, %rs74, %rs311, %p55;
	selp.b64 	%rd329, %rd95, %rd329, %p55;
$L__BB14_102:
	cvt.u32.u16 	%r153, %rs311;
	and.b32  	%r134, %r153, 255;
	mov.b32 	%r150, 16;
	mov.b32 	%r151, 31;
	mov.b32 	%r152, -1;
	// begin inline asm
	shfl.sync.down.b32 %r133, %r134, %r150, %r151, %r152;
	// end inline asm
	// begin inline asm
	shfl.sync.down.b32 %r138, %r139, %r150, %r151, %r152;
	// end inline asm
	mov.b64 	{%r144, %r149}, %rd329;
	// begin inline asm
	shfl.sync.down.b32 %r143, %r144, %r150, %r151, %r152;
	// end inline asm
	// begin inline asm
	shfl.sync.down.b32 %r148, %r149, %r150, %r151, %r152;
	// end inline asm
	mov.b64 	%rd99, {%r143, %r148};
	cvt.u16.u32 	%rs77, %r133;
	setp.gt.s32 	%p56, %r48, 15;
	@%p56 bra 	$L__BB14_106;
	and.b16  	%rs157, %rs311, 255;
	setp.eq.s16 	%p57, %rs157, 0;
	and.b16  	%rs158, %rs77, 255;
	setp.eq.s16 	%p58, %rs158, 0;
	or.pred  	%p59, %p57, %p58;
	@%p59 bra 	$L__BB14_105;
	min.s64 	%rd329, %rd99, %rd329;
	mov.b16 	%rs311, 1;
	bra.uni 	$L__BB14_106;
$L__BB14_105:
	setp.eq.s16 	%p60, %rs157, 0;
	selp.b16 	%rs311, %rs77, %rs311, %p60;
	selp.b64 	%rd329, %rd99, %rd329, %p60;
$L__BB14_106:
	setp.ne.s32 	%p61, %r48, 0;
	@%p61 bra 	$L__BB14_108;
	shr.u32 	%r154, %r16, 1;
	and.b32  	%r155, %r154, 496;
	mov.u32 	%r156, _ZZN3cub18CUB_300001_SM_10006detail6reduce28DeviceReduceSingleTileKernelINS2_10policy_hubIN4cuda3std3__45tupleIJblEEEyN6thrust24THRUST_300001_SM_1000_NS8cuda_cub9__find_if7functorIS9_EEE10Policy1000EPS9_SI_iSF_S9_S9_NS7_10__identityEEEvT0_T1_T2_T3_T4_T6_E12temp_storage;
	add.s32 	%r157, %r156, %r155;
	st.shared.u8 	[%r157+8], %rs311;
	st.shared.u64 	[%r157+16], %rd329;
$L__BB14_108:
	bar.sync 	0;
	setp.ne.s32 	%p62, %r16, 0;
	@%p62 bra 	$L__BB14_110;
	ld.shared.u8 	%rs161, [_ZZN3cub18CUB_300001_SM_10006detail6reduce28DeviceReduceSingleTileKernelINS2_10policy_hubIN4cuda3std3__45tupleIJblEEEyN6thrust24THRUST_300001_SM_1000_NS8cuda_cub9__find_if7functorIS9_EEE10Policy1000EPS9_SI_iSF_S9_S9_NS7_10__identityEEEvT0_T1_T2_T3_T4_T6_E12temp_storage+24];
	ld.shared.u64 	%rd202, [_ZZN3cub18CUB_300001_SM_10006detail6reduce28DeviceReduceSingleTileKernelINS2_10policy_hubIN4cuda3std3__45tupleIJblEEEyN6thrust24THRUST_300001_SM_1000_NS8cuda_cub9__find_if7functorIS9_EEE10Policy1000EPS9_SI_iSF_S9_S9_NS7_10__identityEEEvT0_T1_T2_T3_T4_T6_E12temp_storage+32];
	and.b16  	%rs162, %rs311, 255;
	setp.eq.s16 	%p63, %rs162, 0;
	setp.eq.s16 	%p64, %rs161, 0;
	min.s64 	%rd203, %rd202, %rd329;
	selp.b16 	%rs163, %rs311, 1, %p64;
	selp.b16 	%rs164, %rs161, %rs163, %p63;
	and.b16  	%rs165, %rs164, 255;
	selp.b64 	%rd204, %rd329, %rd203, %p64;
	selp.b64 	%rd205, %rd202, %rd204, %p63;
	ld.shared.u8 	%rs166, [_ZZN3cub18CUB_300001_SM_10006detail6reduce28DeviceReduceSingleTileKernelINS2_10policy_hubIN4cuda3std3__45tupleIJblEEEyN6thrust24THRUST_300001_SM_1000_NS8cuda_cub9__find_if7functorIS9_EEE10Policy1000EPS9_SI_iSF_S9_S9_NS7_10__identityEEEvT0_T1_T2_T3_T4_T6_E12temp_storage+40];
	ld.shared.u64 	%rd206, [_ZZN3cub18CUB_300001_SM_10006detail6reduce28DeviceReduceSingleTileKernelINS2_10policy_hubIN4cuda3std3__45tupleIJblEEEyN6thrust24THRUST_300001_SM_1000_NS8cuda_cub9__find_if7functorIS9_EEE10Policy1000EPS9_SI_iSF_S9_S9_NS7_10__identityEEEvT0_T1_T2_T3_T4_T6_E12temp_storage+48];
	setp.eq.s16 	%p65, %rs165, 0;
	setp.eq.s16 	%p66, %rs166, 0;
	min.s64 	%rd207, %rd206, %rd205;
	selp.b16 	%rs167, %rs164, 1, %p66;
	selp.b16 	%rs168, %rs166, %rs167, %p65;
	and.b16  	%rs169, %rs168, 255;
	selp.b64 	%rd208, %rd205, %rd207, %p66;
	selp.b64 	%rd209, %rd206, %rd208, %p65;
	ld.shared.u8 	%rs170, [_ZZN3cub18CUB_300001_SM_10006detail6reduce28DeviceReduceSingleTileKernelINS2_10policy_hubIN4cuda3std3__45tupleIJblEEEyN6thrust24THRUST_300001_SM_1000_NS8cuda_cub9__find_if7functorIS9_EEE10Policy1000EPS9_SI_iSF_S9_S9_NS7_10__identityEEEvT0_T1_T2_T3_T4_T6_E12temp_storage+56];
	ld.shared.u64 	%rd210, [_ZZN3cub18CUB_300001_SM_10006detail6reduce28DeviceReduceSingleTileKernelINS2_10policy_hubIN4cuda3std3__45tupleIJblEEEyN6thrust24THRUST_300001_SM_1000_NS8cuda_cub9__find_if7functorIS9_EEE10Policy1000EPS9_SI_iSF_S9_S9_NS7_10__identityEEEvT0_T1_T2_T3_T4_T6_E12temp_storage+64];
	setp.eq.s16 	%p67, %rs169, 0;
	setp.eq.s16 	%p68, %rs170, 0;
	min.s64 	%rd211, %rd210, %rd209;
	selp.b16 	%rs171, %rs168, 1, %p68;
	selp.b16 	%rs172, %rs170, %rs171, %p67;
	and.b16  	%rs173, %rs172, 255;
	selp.b64 	%rd212, %rd209, %rd211, %p68;
	selp.b64 	%rd213, %rd210, %rd212, %p67;
	ld.shared.u8 	%rs174, [_ZZN3cub18CUB_300001_SM_10006detail6reduce28DeviceReduceSingleTileKernelINS2_10policy_hubIN4cuda3std3__45tupleIJblEEEyN6thrust24THRUST_300001_SM_1000_NS8cuda_cub9__find_if7functorIS9_EEE10Policy1000EPS9_SI_iSF_S9_S9_NS7_10__identityEEEvT0_T1_T2_T3_T4_T6_E12temp_storage+72];
	ld.shared.u64 	%rd214, [_ZZN3cub18CUB_300001_SM_10006detail6reduce28DeviceReduceSingleTileKernelINS2_10policy_hubIN4cuda3std3__45tupleIJblEEEyN6thrust24THRUST_300001_SM_1000_NS8cuda_cub9__find_if7functorIS9_EEE10Policy1000EPS9_SI_iSF_S9_S9_NS7_10__identityEEEvT0_T1_T2_T3_T4_T6_E12temp_storage+80];
	setp.eq.s16 	%p69, %rs173, 0;
	setp.eq.s16 	%p70, %rs174, 0;
	min.s64 	%rd215, %rd214, %rd213;
	selp.b16 	%rs175, %rs172, 1, %p70;
	selp.b16 	%rs176, %rs174, %rs175, %p69;
	and.b16  	%rs177, %rs176, 255;
	selp.b64 	%rd216, %rd213, %rd215, %p70;
	selp.b64 	%rd217, %rd214, %rd216, %p69;
	ld.shared.u8 	%rs178, [_ZZN3cub18CUB_300001_SM_10006detail6reduce28DeviceReduceSingleTileKernelINS2_10policy_hubIN4cuda3std3__45tupleIJblEEEyN6thrust24THRUST_300001_SM_1000_NS8cuda_cub9__find_if7functorIS9_EEE10Policy1000EPS9_SI_iSF_S9_S9_NS7_10__identityEEEvT0_T1_T2_T3_T4_T6_E12temp_storage+88];
	ld.shared.u64 	%rd218, [_ZZN3cub18CUB_300001_SM_10006detail6reduce28DeviceReduceSingleTileKernelINS2_10policy_hubIN4cuda3std3__45tupleIJblEEEyN6thrust24THRUST_300001_SM_1000_NS8cuda_cub9__find_if7functorIS9_EEE10Policy1000EPS9_SI_iSF_S9_S9_NS7_10__identityEEEvT0_T1_T2_T3_T4_T6_E12temp_storage+96];
	setp.eq.s16 	%p71, %rs177, 0;
	setp.eq.s16 	%p72, %rs178, 0;
	min.s64 	%rd219, %rd218, %rd217;
	selp.b16 	%rs179, %rs176, 1, %p72;
	selp.b16 	%rs180, %rs178, %rs179, %p71;
	and.b16  	%rs181, %rs180, 255;
	selp.b64 	%rd220, %rd217, %rd219, %p72;
	selp.b64 	%rd221, %rd218, %rd220, %p71;
	ld.shared.u8 	%rs182, [_ZZN3cub18CUB_300001_SM_10006detail6reduce28DeviceReduceSingleTileKernelINS2_10policy_hubIN4cuda3std3__45tupleIJblEEEyN6thrust24THRUST_300001_SM_1000_NS8cuda_cub9__find_if7functorIS9_EEE10Policy1000EPS9_SI_iSF_S9_S9_NS7_10__identityEEEvT0_T1_T2_T3_T4_T6_E12temp_storage+104];
	ld.shared.u64 	%rd222, [_ZZN3cub18CUB_300001_SM_10006detail6reduce28DeviceReduceSingleTileKernelINS2_10policy_hubIN4cuda3std3__45tupleIJblEEEyN6thrust24THRUST_300001_SM_1000_NS8cuda_cub9__find_if7functorIS9_EEE10Policy1000EPS9_SI_iSF_S9_S9_NS7_10__identityEEEvT0_T1_T2_T3_T4_T6_E12temp_storage+112];
	setp.eq.s16 	%p73, %rs181, 0;
	setp.eq.s16 	%p74, %rs182, 0;
	min.s64 	%rd223, %rd222, %rd221;
	selp.b16 	%rs183, %rs180, 1, %p74;
	selp.b16 	%rs184, %rs182, %rs183, %p73;
	and.b16  	%rs185, %rs184, 255;
	selp.b64 	%rd224, %rd221, %rd223, %p74;
	selp.b64 	%rd225, %rd222, %rd224, %p73;
	ld.shared.u8 	%rs186, [_ZZN3cub18CUB_300001_SM_10006detail6reduce28DeviceReduceSingleTileKernelINS2_10policy_hubIN4cuda3std3__45tupleIJblEEEyN6thrust24THRUST_300001_SM_1000_NS8cuda_cub9__find_if7functorIS9_EEE10Policy1000EPS9_SI_iSF_S9_S9_NS7_10__identityEEEvT0_T1_T2_T3_T4_T6_E12temp_storage+120];
	ld.shared.u64 	%rd226, [_ZZN3cub18CUB_300001_SM_10006detail6reduce28DeviceReduceSingleTileKernelINS2_10policy_hubIN4cuda3std3__45tupleIJblEEEyN6thrust24THRUST_300001_SM_1000_NS8cuda_cub9__find_if7functorIS9_EEE10Policy1000EPS9_SI_iSF_S9_S9_NS7_10__identityEEEvT0_T1_T2_T3_T4_T6_E12temp_storage+128];
	setp.eq.s16 	%p75, %rs185, 0;
	setp.eq.s16 	%p76, %rs186, 0;
	min.s64 	%rd227, %rd226, %rd225;
	selp.b16 	%rs187, %rs184, 1, %p76;
	selp.b16 	%rs311, %rs186, %rs187, %p75;
	selp.b64 	%rd228, %rd225, %rd227, %p76;
	selp.b64 	%rd329, %rd226, %rd228, %p75;
$L__BB14_110:
	mov.u32 	%r391, %tid.x;
	setp.ne.s32 	%p184, %r391, 0;
	@%p184 bra 	$L__BB14_112;
	setp.eq.s16 	%p185, %rs82, 0;
	and.b16  	%rs302, %rs311, 255;
	setp.eq.s16 	%p186, %rs302, 0;
	min.s64 	%rd319, %rd329, %rd106;
	selp.b16 	%rs303, %rs82, 1, %p186;
	selp.b16 	%rs304, %rs311, %rs303, %p185;
	selp.b64 	%rd320, %rd106, %rd319, %p186;
	selp.b64 	%rd321, %rd329, %rd320, %p185;
	st.global.u8 	[%rd1], %rs304;
	st.global.u64 	[%rd1+8], %rd321;
$L__BB14_112:
	ret;

}


// ===== COMPILED SASS (sm_100) =====

	.target	sm_100

	.elftype	@"ET_EXEC"


//--------------------- .note.nv.tkinfo           --------------------------
	.section	.note.nv.tkinfo,"",@"SHT_NOTE"
	.sectionflags	@"SHF_NOTE_NV_TKINFO"
	.tkinfo
        /*0018*/ 	.word	0x00000002
        /*0030*/ 	.string	""
        /*0030*/ 	.string	"ptxas"
        /*0030*/ 	.string	"Cuda compilation tools, release 13.0, V13.0.88"
        /*0030*/ 	.string	"Build cuda_13.0.r13.0/compiler.36424714_0"
        /*0030*/ 	.string	"-arch sm_100 -m 64 "



//--------------------- .note.nv.cuinfo           --------------------------
	.section	.note.nv.cuinfo,"",@"SHT_NOTE"
	.sectionflags	@"SHF_NOTE_NV_CUINFO"
        /*0018*/ 	.short	0x0002
        /*001a*/ 	.short	0x0064
        /*001c*/ 	.short	0x0082
	.zero		2


//--------------------- .nv.info                  --------------------------
	.section	.nv.info,"",@"SHT_CUDA_INFO"
	.align	4


	//----- nvinfo : EIATTR_REGCOUNT
	.align		4
        /*0000*/ 	.byte	0x04, 0x2f
        /*0002*/ 	.short	(.L_46 - .L_45)
	.align		4
.L_45:
        /*0004*/ 	.word	index@(_Z19blockAndGlobalHistoPjS_jS_jjjjj)
        /*0008*/ 	.word	0x00000020


	//----- nvinfo : EIATTR_FRAME_SIZE
	.align		4
.L_46:
        /*000c*/ 	.byte	0x04, 0x11
        /*000e*/ 	.short	(.L_48 - .L_47)
	.align		4
.L_47:
        /*0010*/ 	.word	index@(_Z19blockAndGlobalHistoPjS_jS_jjjjj)
        /*0014*/ 	.word	0x00000000


	//----- nvinfo : EIATTR_REGCOUNT
	.align		4
.L_48:
        /*0018*/ 	.byte	0x04, 0x2f
        /*001a*/ 	.short	(.L_50 - .L_49)
	.align		4
.L_49:
        /*001c*/ 	.word	index@(_Z15globalHistoScanPjS_j)
        /*0020*/ 	.word	0x00000020


	//----- nvinfo : EIATTR_FRAME_SIZE
	.align		4
.L_50:
        /*0024*/ 	.byte	0x04, 0x11
        /*0026*/ 	.short	(.L_52 - .L_51)
	.align		4
.L_51:
        /*0028*/ 	.word	index@(_Z15globalHistoScanPjS_j)
        /*002c*/ 	.word	0x00000000


	//----- nvinfo : EIATTR_REGCOUNT
	.align		4
.L_52:
        /*0030*/ 	.byte	0x04, 0x2f
        /*0032*/ 	.short	(.L_54 - .L_53)
	.align		4
.L_53:
        /*0034*/ 	.word	index@(_Z14verticalScanHHPjS_jj)
        /*0038*/ 	.word	0x00000028


	//----- nvinfo : EIATTR_FRAME_SIZE
	.align		4
.L_54:
        /*003c*/ 	.byte	0x04, 0x11
        /*003e*/ 	.short	(.L_56 - .L_55)
	.align		4
.L_55:
        /*0040*/ 	.word	index@(_Z14verticalScanHHPjS_jj)
        /*0044*/ 	.word	0x00000000


	//----- nvinfo : EIATTR_REGCOUNT
	.align		4
.L_56:
        /*0048*/ 	.byte	0x04, 0x2f
        /*004a*/ 	.short	(.L_58 - .L_57)
	.align		4
.L_57:
        /*004c*/ 	.word	index@(_Z15partitionKernelPjS_S_jj)
        /*0050*/ 	.word	0x00000028


	//----- nvinfo : EIATTR_FRAME_SIZE
	.align		4
.L_58:
        /*0054*/ 	.byte	0x04, 0x11
        /*0056*/ 	.short	(.L_60 - .L_59)
	.align		4
.L_59:
        /*0058*/ 	.word	index@(_Z15partitionKernelPjS_S_jj)
        /*005c*/ 	.word	0x00000000


	//----- nvinfo : EIATTR_REGCOUNT
	.align		4
.L_60:
        /*0060*/ 	.byte	0x04, 0x2f
        /*0062*/ 	.short	(.L_62 - .L_61)
	.align		4
.L_61:
        /*0064*/ 	.word	index@(_ZN3cub18CUB_300001_SM_10006detail11EmptyKernelIvEEvv)
        /*0068*/ 	.word	0x00000004


	//----- nvinfo : EIATTR_FRAME_SIZE
	.align		4
.L_62:
        /*006c*/ 	.byte	0x04, 0x11
        /*006e*/ 	.short	(.L_64 - .L_63)
	.align		4
.L_63:
        /*0070*/ 	.word	index@(_ZN3cub18CUB_300001_SM_10006detail11EmptyKernelIvEEvv)
        /*0074*/ 	.word	0x00000000


	//----- nvinfo : EIATTR_REGCOUNT
	.align		4
.L_64:
        /*0078*/ 	.byte	0x04, 0x2f
        /*007a*/ 	.short	(.L_66 - .L_65)
	.align		4
.L_65:
        /*007c*/ 	.word	index@(_ZN3cub18CUB_300001_SM_10006detail10radix_sort31DeviceRadixSortSingleTileKernelINS1_5radix10policy_hubIjNS0_8NullTypeEyE10Policy1000ELNS0_9SortOrderE0EjS6_yNS1_21identity_decomposer_tEEEvPKT1_PSB_PKT2_PSF_T3_iiT4_)
        /*0080*/ 	.word	0x0000007f


	//----- nvinfo : EIATTR_FRAME_SIZE
	.align		4
.L_66:
        /*0084*/ 	.byte	0x04, 0x11
        /*0086*/ 	.short	(.L_68 - .L_67)
	.align		4
.L_67:
        /*0088*/ 	.word	index@(_ZN3cub18CUB_300001_SM_10006detail10radix_sort31DeviceRadixSortSingleTileKernelINS1_5radix10policy_hubIjNS0_8NullTypeEyE10Policy1000ELNS0_9SortOrderE0EjS6_yNS1_21identity_decomposer_tEEEvPKT1_PSB_PKT2_PSF_T3_iiT4_)
        /*008c*/ 	.word	0x00000000


	//----- nvinfo : EIATTR_REGCOUNT
	.align		4
.L_68:
        /*0090*/ 	.byte	0x04, 0x2f
        /*0092*/ 	.short	(.L_70 - .L_69)
	.align		4
.L_69:
        /*0094*/ 	.word	index@(_ZN3cub18CUB_300001_SM_10006detail10radix_sort30DeviceRadixSortHistogramKernelINS1_5radix10policy_hubIjNS0_8NullTypeEyE10Policy1000ELNS0_9SortOrderE0EjyNS1_21identity_decomposer_tEEEvPT2_PKT1_SB_iiT3_)
        /*0098*/ 	.word	0x00000020


	//----- nvinfo : EIATTR_FRAME_SIZE
	.align		4
.L_70:
        /*009c*/ 	.byte	0x04, 0x11
        /*009e*/ 	.short	(.L_72 - .L_71)
	.align		4
.L_71:
        /*00a0*/ 	.word	index@(_ZN3cub18CUB_300001_SM_10006detail10radix_sort30DeviceRadixSortHistogramKernelINS1_5radix10policy_hubIjNS0_8NullTypeEyE10Policy1000ELNS0_9SortOrderE0EjyNS1_21identity_decomposer_tEEEvPT2_PKT1_SB_iiT3_)
        /*00a4*/ 	.word	0x00000000


	//----- nvinfo : EIATTR_REGCOUNT
	.align		4
.L_72:
        /*00a8*/ 	.byte	0x04, 0x2f
        /*00aa*/ 	.short	(.L_74 - .L_73)
	.align		4
.L_73:
        /*00ac*/ 	.word	index@(_ZN3cub18CUB_300001_SM_10006detail10radix_sort33DeviceRadixSortExclusiveSumKernelINS1_5radix10policy_hubIjNS0_8NullTypeEyE10Policy1000EyEEvPT0_)
        /*00b0*/ 	.word	0x00000020


	//----- nvinfo : EIATTR_FRAME_SIZE
	.align		4
.L_74:
        /*00b4*/ 	.byte	0x04, 0x11
        /*00b6*/ 	.short	(.L_76 - .L_75)
	.align		4
.L_75:
        /*00b8*/ 	.word	index@(_ZN3cub18CUB_300001_SM_10006detail10radix_sort33DeviceRadixSortExclusiveSumKernelINS1_5radix10policy_hubIjNS0_8NullTypeEyE10Policy1000EyEEvPT0_)
        /*00bc*/ 	.word	0x00000000


	//----- nvinfo : EIATTR_REGCOUNT
	.align		4
.L_76:
        /*00c0*/ 	.byte	0x04, 0x2f
        /*00c2*/ 	.short	(.L_78 - .L_77)
	.align		4
.L_77:
        /*00c4*/ 	.word	index@(_ZN3cub18CUB_300001_SM_10006detail10radix_sort29DeviceRadixSortOnesweepKernelINS1_5radix10policy_hubIjNS0_8NullTypeEyE10Policy1000ELNS0_9SortOrderE0EjS6_yiiNS1_21identity_decomposer_tEEEvPT5_SC_PT3_PKSD_PT1_PKSH_PT2_PKSL_T4_iiT6_)
        /*00c8*/ 	.word	0x00000050


	//----- nvinfo : EIATTR_FRAME_SIZE
	.align		4
.L_78:
        /*00cc*/ 	.byte	0x04, 0x11
        /*00ce*/ 	.short	(.L_80 - .L_79)
	.align		4
.L_79:
        /*00d0*/ 	.word	index@(_ZN3cub18CUB_300001_SM_10006detail10radix_sort29DeviceRadixSortOnesweepKernelINS1_5radix10policy_hubIjNS0_8NullTypeEyE10Policy1000ELNS0_9SortOrderE0EjS6_yiiNS1_21identity_decomposer_tEEEvPT5_SC_PT3_PKSD_PT1_PKSH_PT2_PKSL_T4_iiT6_)
        /*00d4*/ 	.word	0x00000010


	//----- nvinfo : EIATTR_REGCOUNT
	.align		4
.L_80:
        /*00d8*/ 	.byte	0x04, 0x2f
        /*00da*/ 	.short	(.L_82 - .L_81)
	.align		4
.L_81:
        /*00dc*/ 	.word	index@(_ZN3cub18CUB_300001_SM_10006detail6reduce28DeviceReduceSingleTileKernelINS2_10policy_hubIN4cuda3std3__45tupleIJblEEEjN6thrust24THRUST_300001_SM_1000_NS8cuda_cub9__find_if7functorIS9_EEE10Policy1000ENSB_12zip_iteratorINS8_IJNSD_26transform_input_iterator_tIbNSC_6detail35transform_pair_of_input_iterators_tIbNSB_6detail15normal_iteratorINSB_10device_ptrIjEEEESQ_NS7_8equal_toIjEEEENS7_10__not_fn_tINS7_10__identityEEEEENSB_17counting_iteratorIlNSB_11use_defaultESZ_SZ_EEEEEEEPS9_jSF_S9_S9_SV_EEvT0_T1_T2_T3_T4_T6_)
        /*00e0*/ 	.word	0x00000030


	//----- nvinfo : EIATTR_FRAME_SIZE
	.align		4
.L_82:
        /*00e4*/ 	.byte	0x04, 0x11
        /*00e6*/ 	.short	(.L_84 - .L_83)
	.align		4
.L_83:
        /*00e8*/ 	.word	index@(_ZN3cub18CUB_300001_SM_10006detail6reduce28DeviceReduceSingleTileKernelINS2_10policy_hubIN4cuda3std3__45tupleIJblEEEjN6thrust24THRUST_300001_SM_1000_NS8cuda_cub9__find_if7functorIS9_EEE10Policy1000ENSB_12zip_iteratorINS8_IJNSD_26transform_input_iterator_tIbNSC_6detail35transform_pair_of_input_iterators_tIbNSB_6detail15normal_iteratorINSB_10device_ptrIjEEEESQ_NS7_8equal_toIjEEEENS7_10__not_fn_tINS7_10__identityEEEEENSB_17counting_iteratorIlNSB_11use_defaultESZ_SZ_EEEEEEEPS9_jSF_S9_S9_SV_EEvT0_T1_T2_T3_T4_T6_)
        /*00ec*/ 	.word	0x00000000


	//----- nvinfo : EIATTR_REGCOUNT
	.align		4
.L_84:
        /*00f0*/ 	.byte	0x04, 0x2f
        /*00f2*/ 	.short	(.L_86 - .L_85)
	.align		4
.L_85:
        /*00f4*/ 	.word	index@(_ZN3cub18CUB_300001_SM_10006detail6reduce18DeviceReduceKernelINS2_10policy_hubIN4cuda3std3__45tupleIJblEEEjN6thrust24THRUST_300001_SM_1000_NS8cuda_cub9__find_if7functorIS9_EEE10Policy1000ENSB_12zip_iteratorINS8_IJNSD_26transform_input_iterator_tIbNSC_6detail35transform_pair_of_input_iterators_tIbNSB_6detail15normal_iteratorINSB_10device_ptrIjEEEESQ_NS7_8equal_toIjEEEENS7_10__not_fn_tINS7_10__identityEEEEENSB_17counting_iteratorIlNSB_11use_defaultESZ_SZ_EEEEEEEjSF_S9_SV_EEvT0_PT3_T1_NS0_13GridEvenShareIS16_EET2_T4_)
        /*00f8*/ 	.word	0x00000020


	//----- nvinfo : EIATTR_FRAME_SIZE
	.align		4
.L_86:
        /*00fc*/ 	.byte	0x04, 0x11
        /*00fe*/ 	.short	(.L_88 - .L_87)
	.align		4
.L_87:
        /*0100*/ 	.word	index@(_ZN3cub18CUB_300001_SM_10006detail6reduce18DeviceReduceKernelINS2_10policy_hubIN4cuda3std3__45tupleIJblEEEjN6thrust24THRUST_300001_SM_1000_NS8cuda_cub9__find_if7functorIS9_EEE10Policy1000ENSB_12zip_iteratorINS8_IJNSD_26transform_input_iterator_tIbNSC_6detail35transform_pair_of_input_iterators_tIbNSB_6detail15normal_iteratorINSB_10device_ptrIjEEEESQ_NS7_8equal_toIjEEEENS7_10__not_fn_tINS7_10__identityEEEEENSB_17counting_iteratorIlNSB_11use_defaultESZ_SZ_EEEEEEEjSF_S9_SV_EEvT0_PT3_T1_NS0_13GridEvenShareIS16_EET2_T4_)
        /*0104*/ 	.word	0x00000000


	//----- nvinfo : EIATTR_REGCOUNT
	.align		4
.L_88:
        /*0108*/ 	.byte	0x04, 0x2f
        /*010a*/ 	.short	(.L_90 - .L_89)
	.align		4
.L_89:
        /*010c*/ 	.word	index@(_ZN3cub18CUB_300001_SM_10006detail6reduce28DeviceReduceSingleTileKernelINS2_10policy_hubIN4cuda3std3__45tupleIJblEEEjN6thrust24THRUST_300001_SM_1000_NS8cuda_cub9__find_if7functorIS9_EEE10Policy1000EPS9_SI_iSF_S9_S9_NS7_10__identityEEEvT0_T1_T2_T3_T4_T6_)
        /*0110*/ 	.word	0x0000001c


	//----- nvinfo : EIATTR_FRAME_SIZE
	.align		4
.L_90:
        /*0114*/ 	.byte	0x04, 0x11
        /*0116*/ 	.short	(.L_92 - .L_91)
	.align		4
.L_91:
        /*0118*/ 	.word	index@(_ZN3cub18CUB_300001_SM_10006detail6reduce28DeviceReduceSingleTileKernelINS2_10policy_hubIN4cuda3std3__45tupleIJblEEEjN6thrust24THRUST_300001_SM_1000_NS8cuda_cub9__find_if7functorIS9_EEE10Policy1000EPS9_SI_iSF_S9_S9_NS7_10__identityEEEvT0_T1_T2_T3_T4_T6_)
        /*011c*/ 	.word	0x00000000


	//----- nvinfo : EIATTR_REGCOUNT
	.align		4
.L_92:
        /*0120*/ 	.byte	0x04, 0x2f
        /*0122*/ 	.short	(.L_94 - .L_93)
	.align		4
.L_93:
        /*0124*/ 	.word	index@(_ZN3cub18CUB_300001_SM_10006detail6reduce28DeviceReduceSingleTileKernelINS2_10policy_hubIN4cuda3std3__45tupleIJblEEEyN6thrust24THRUST_300001_SM_1000_NS8cuda_cub9__find_if7functorIS9_EEE10Policy1000ENSB_12zip_iteratorINS8_IJNSD_26transform_input_iterator_tIbNSC_6detail35transform_pair_of_input_iterators_tIbNSB_6detail15normal_iteratorINSB_10device_ptrIjEEEESQ_NS7_8equal_toIjEEEENS7_10__not_fn_tINS7_10__identityEEEEENSB_17counting_iteratorIlNSB_11use_defaultESZ_SZ_EEEEEEEPS9_ySF_S9_S9_SV_EEvT0_T1_T2_T3_T4_T6_)
        /*0128*/ 	.word	0x00000027


	//----- nvinfo : EIATTR_FRAME_SIZE
	.align		4
.L_94:
        /*012c*/ 	.byte	0x04, 0x11
        /*012e*/ 	.short	(.L_96 - .L_95)
	.align		4
.L_95:
        /*0130*/ 	.word	index@(_ZN3cub18CUB_300001_SM_10006detail6reduce28DeviceReduceSingleTileKernelINS2_10policy_hubIN4cuda3std3__45tupleIJblEEEyN6thrust24THRUST_300001_SM_1000_NS8cuda_cub9__find_if7functorIS9_EEE10Policy1000ENSB_12zip_iteratorINS8_IJNSD_26transform_input_iterator_tIbNSC_6detail35transform_pair_of_input_iterators_tIbNSB_6detail15normal_iteratorINSB_10device_ptrIjEEEESQ_NS7_8equal_toIjEEEENS7_10__not_fn_tINS7_10__identityEEEEENSB_17counting_iteratorIlNSB_11use_defaultESZ_SZ_EEEEEEEPS9_ySF_S9_S9_SV_EEvT0_T1_T2_T3_T4_T6_)
        /*0134*/ 	.word	0x00000000


	//----- nvinfo : EIATTR_REGCOUNT
	.align		4
.L_96:
        /*0138*/ 	.byte	0x04, 0x2f
        /*013a*/ 	.short	(.L_98 - .L_97)
	.align		4
.L_97:
        /*013c*/ 	.word	index@(_ZN3cub18CUB_300001_SM_10006detail6reduce18DeviceReduceKernelINS2_10policy_hubIN4cuda3std3__45tupleIJblEEEyN6thrust24THRUST_300001_SM_1000_NS8cuda_cub9__find_if7functorIS9_EEE10Policy1000ENSB_12zip_iteratorINS8_IJNSD_26transform_input_iterator_tIbNSC_6detail35transform_pair_of_input_iterators_tIbNSB_6detail15normal_iteratorINSB_10device_ptrIjEEEESQ_NS7_8equal_toIjEEEENS7_10__not_fn_tINS7_10__identityEEEEENSB_17counting_iteratorIlNSB_11use_defaultESZ_SZ_EEEEEEEySF_S9_SV_EEvT0_PT3_T1_NS0_13GridEvenShareIS16_EET2_T4_)
        /*0140*/ 	.word	0x0000001f


	//----- nvinfo : EIATTR_FRAME_SIZE
	.align		4
.L_98:
        /*0144*/ 	.byte	0x04, 0x11
        /*0146*/ 	.short	(.L_100 - .L_99)
	.align		4
.L_99:
        /*0148*/ 	.word	index@(_ZN3cub18CUB_300001_SM_10006detail6reduce18DeviceReduceKernelINS2_10policy_hubIN4cuda3std3__45tupleIJblEEEyN6thrust24THRUST_300001_SM_1000_NS8cuda_cub9__find_if7functorIS9_EEE10Policy1000ENSB_12zip_iteratorINS8_IJNSD_26transform_input_iterator_tIbNSC_6detail35transform_pair_of_input_iterators_tIbNSB_6detail15normal_iteratorINSB_10device_ptrIjEEEESQ_NS7_8equal_toIjEEEENS7_10__not_fn_tINS7_10__identityEEEEENSB_17counting_iteratorIlNSB_11use_defaultESZ_SZ_EEEEEEEySF_S9_SV_EEvT0_PT3_T1_NS0_13GridEvenShareIS16_EET2_T4_)
        /*014c*/ 	.word	0x00000000


	//----- nvinfo : EIATTR_REGCOUNT
	.align		4
.L_100:
        /*0150*/ 	.byte	0x04, 0x2f
        /*0152*/ 	.short	(.L_102 - .L_101)
	.align		4
.L_101:
        /*0154*/ 	.word	index@(_ZN3cub18CUB_300001_SM_10006detail6reduce28DeviceReduceSingleTileKernelINS2_10policy_hubIN4cuda3std3__45tupleIJblEEEyN6thrust24THRUST_300001_SM_1000_NS8cuda_cub9__find_if7functorIS9_EEE10Policy1000EPS9_SI_iSF_S9_S9_NS7_10__identityEEEvT0_T1_T2_T3_T4_T6_)
        /*0158*/ 	.word	0x0000001c


	//----- nvinfo : EIATTR_FRAME_SIZE
	.align		4
.L_102:
        /*015c*/ 	.byte	0x04, 0x11
        /*015e*/ 	.short	(.L_104 - .L_103)
	.align		4
.L_103:
        /*0160*/ 	.word	index@(_ZN3cub18CUB_300001_SM_10006detail6reduce28DeviceReduceSingleTileKernelINS2_10policy_hubIN4cuda3std3__45tupleIJblEEEyN6thrust24THRUST_300001_SM_1000_NS8cuda_cub9__find_if7functorIS9_EEE10Policy1000EPS9_SI_iSF_S9_S9_NS7_10__identityEEEvT0_T1_T2_T3_T4_T6_)
        /*0164*/ 	.word	0x00000000


	//----- nvinfo : EIATTR_MIN_STACK_SIZE
	.align		4
.L_104:
        /*0168*/ 	.byte	0x04, 0x12
        /*016a*/ 	.short	(.L_106 - .L_105)
	.align		4
.L_105:
        /*016c*/ 	.word	index@(_ZN3cub18CUB_300001_SM_10006detail6reduce28DeviceReduceSingleTileKernelINS2_10policy_hubIN4cuda3std3__45tupleIJblEEEyN6thrust24THRUST_300001_SM_1000_NS8cuda_cub9__find_if7functorIS9_EEE10Policy1000EPS9_SI_iSF_S9_S9_NS7_10__identityEEEvT0_T1_T2_T3_T4_T6_)
        /*0170*/ 	.word	0x00000000


	//----- nvinfo : EIATTR_MIN_STACK_SIZE
	.align		4
.L_106:
        /*0174*/ 	.byte	0x04, 0x12
        /*0176*/ 	.short	(.L_108 - .L_107)
	.align		4
.L_107:
        /*0178*/ 	.word	index@(_ZN3cub18CUB_300001_SM_10006detail6reduce18DeviceReduceKernelINS2_10policy_hubIN4cuda3std3__45tupleIJblEEEyN6thrust24THRUST_300001_SM_1000_NS8cuda_cub9__find_if7functorIS9_EEE10Policy1000ENSB_12zip_iteratorINS8_IJNSD_26transform_input_iterator_tIbNSC_6detail35transform_pair_of_input_iterators_tIbNSB_6detail15normal_iteratorINSB_10device_ptrIjEEEESQ_NS7_8equal_toIjEEEENS7_10__not_fn_tINS7_10__identityEEEEENSB_17counting_iteratorIlNSB_11use_defaultESZ_SZ_EEEEEEEySF_S9_SV_EEvT0_PT3_T1_NS0_13GridEvenShareIS16_EET2_T4_)
        /*017c*/ 	.word	0x00000000


	//----- nvinfo : EIATTR_MIN_STACK_SIZE
	.align		4
.L_108:
        /*0180*/ 	.byte	0x04, 0x12
        /*0182*/ 	.short	(.L_110 - .L_109)
	.align		4
.L_109:
        /*0184*/ 	.word	index@(_ZN3cub18CUB_300001_SM_10006detail6reduce28DeviceReduceSingleTileKernelINS2_10policy_hubIN4cuda3std3__45tupleIJblEEEyN6thrust24THRUST_300001_SM_1000_NS8cuda_cub9__find_if7functorIS9_EEE10Policy1000ENSB_12zip_iteratorINS8_IJNSD_26transform_input_iterator_tIbNSC_6detail35transform_pair_of_input_iterators_tIbNSB_6detail15normal_iteratorINSB_10device_ptrIjEEEESQ_NS7_8equal_toIjEEEENS7_10__not_fn_tINS7_10__identityEEEEENSB_17counting_iteratorIlNSB_11use_defaultESZ_SZ_EEEEEEEPS9_ySF_S9_S9_SV_EEvT0_T1_T2_T3_T4_T6_)
        /*0188*/ 	.word	0x00000000


	//----- nvinfo : EIATTR_MIN_STACK_SIZE
	.align		4
.L_110:
        /*018c*/ 	.byte	0x04, 0x12
        /*018e*/ 	.short	(.L_112 - .L_111)
	.align		4
.L_111:
        /*0190*/ 	.word	index@(_ZN3cub18CUB_300001_SM_10006detail6reduce28DeviceReduceSingleTileKernelINS2_10policy_hubIN4cuda3std3__45tupleIJblEEEjN6thrust24THRUST_300001_SM_1000_NS8cuda_cub9__find_if7functorIS9_EEE10Policy1000EPS9_SI_iSF_S9_S9_NS7_10__identityEEEvT0_T1_T2_T3_T4_T6_)
        /*0194*/ 	.word	0x00000000


	//----- nvinfo : EIATTR_MIN_STACK_SIZE
	.align		4
.L_112:
        /*0198*/ 	.byte	0x04, 0x12
        /*019a*/ 	.short	(.L_114 - .L_113)
	.align		4
.L_113:
        /*019c*/ 	.word	index@(_ZN3cub18CUB_300001_SM_10006detail6reduce18DeviceReduceKernelINS2_10policy_hubIN4cuda3std3__45tupleIJblEEEjN6thrust24THRUST_300001_SM_1000_NS8cuda_cub9__find_if7functorIS9_EEE10Policy1000ENSB_12zip_iteratorINS8_IJNSD_26transform_input_iterator_tIbNSC_6detail35transform_pair_of_input_iterators_tIbNSB_6detail15normal_iteratorINSB_10device_ptrIjEEEESQ_NS7_8equal_toIjEEEENS7_10__not_fn_tINS7_10__identityEEEEENSB_17counting_iteratorIlNSB_11use_defaultESZ_SZ_EEEEEEEjSF_S9_SV_EEvT0_PT3_T1_NS0_13GridEvenShareIS16_EET2_T4_)
        /*01a0*/ 	.word	0x00000000


	//----- nvinfo : EIATTR_MIN_STACK_SIZE
	.align		4
.L_114:
        /*01a4*/ 	.byte	0x04, 0x12
        /*01a6*/ 	.short	(.L_116 - .L_115)
	.align		4
.L_115:
        /*01a8*/ 	.word	index@(_ZN3cub18CUB_300001_SM_10006detail6reduce28DeviceReduceSingleTileKernelINS2_10policy_hubIN4cuda3std3__45tupleIJblEEEjN6thrust24THRUST_300001_SM_1000_NS8cuda_cub9__find_if7functorIS9_EEE10Policy1000ENSB_12zip_iteratorINS8_IJNSD_26transform_input_iterator_tIbNSC_6detail35transform_pair_of_input_iterators_tIbNSB_6detail15normal_iteratorINSB_10device_ptrIjEEEESQ_NS7_8equal_toIjEEEENS7_10__not_fn_tINS7_10__identityEEEEENSB_17counting_iteratorIlNSB_11use_defaultESZ_SZ_EEEEEEEPS9_jSF_S9_S9_SV_EEvT0_T1_T2_T3_T4_T6_)
        /*01ac*/ 	.word	0x00000000


	//----- nvinfo : EIATTR_MIN_STACK_SIZE
	.align		4
.L_116:
        /*01b0*/ 	.byte	0x04, 0x12
        /*01b2*/ 	.short	(.L_118 - .L_117)
	.align		4
.L_117:
        /*01b4*/ 	.word	index@(_ZN3cub18CUB_300001_SM_10006detail10radix_sort29DeviceRadixSortOnesweepKernelINS1_5radix10policy_hubIjNS0_8NullTypeEyE10Policy1000ELNS0_9SortOrderE0EjS6_yiiNS1_21identity_decomposer_tEEEvPT5_SC_PT3_PKSD_PT1_PKSH_PT2_PKSL_T4_iiT6_)
        /*01b8*/ 	.word	0x00000010


	//----- nvinfo : EIATTR_MIN_STACK_SIZE
	.align		4
.L_118:
        /*01bc*/ 	.byte	0x04, 0x12
        /*01be*/ 	.short	(.L_120 - .L_119)
	.align		4
.L_119:
        /*01c0*/ 	.word	index@(_ZN3cub18CUB_300001_SM_10006detail10radix_sort33DeviceRadixSortExclusiveSumKernelINS1_5radix10policy_hubIjNS0_8NullTypeEyE10Policy1000EyEEvPT0_)
        /*01c4*/ 	.word	0x00000000


	//----- nvinfo : EIATTR_MIN_STACK_SIZE
	.align		4
.L_120:
        /*01c8*/ 	.byte	0x04, 0x12
        /*01ca*/ 	.short	(.L_122 - .L_121)
	.align		4
.L_121:
        /*01cc*/ 	.word	index@(_ZN3cub18CUB_300001_SM_10006detail10radix_sort30DeviceRadixSortHistogramKernelINS1_5radix10policy_hubIjNS0_8NullTypeEyE10Policy1000ELNS0_9SortOrderE0EjyNS1_21identity_decomposer_tEEEvPT2_PKT1_SB_iiT3_)
        /*01d0*/ 	.word	0x00000000


	//----- nvinfo : EIATTR_MIN_STACK_SIZE
	.align		4
.L_122:
        /*01d4*/ 	.byte	0x04, 0x12
        /*01d6*/ 	.short	(.L_124 - .L_123)
	.align		4
.L_123:
        /*01d8*/ 	.word	index@(_ZN3cub18CUB_300001_SM_10006detail10radix_sort31DeviceRadixSortSingleTileKernelINS1_5radix10policy_hubIjNS0_8NullTypeEyE10Policy1000ELNS0_9SortOrderE0EjS6_yNS1_21identity_decomposer_tEEEvPKT1_PSB_PKT2_PSF_T3_iiT4_)
        /*01dc*/ 	.word	0x00000000


	//----- nvinfo : EIATTR_MIN_STACK_SIZE
	.align		4
.L_124:
        /*01e0*/ 	.byte	0x04, 0x12
        /*01e2*/ 	.short	(.L_126 - .L_125)
	.align		4
.L_125:
        /*01e4*/ 	.word	index@(_ZN3cub18CUB_300001_SM_10006detail11EmptyKernelIvEEvv)
        /*01e8*/ 	.word	0x00000000


	//----- nvinfo : EIATTR_MIN_STACK_SIZE
	.align		4
.L_126:
        /*01ec*/ 	.byte	0x04, 0x12
        /*01ee*/ 	.short	(.L_128 - .L_127)
	.align		4
.L_127:
        /*01f0*/ 	.word	index@(_Z15partitionKernelPjS_S_jj)
        /*01f4*/ 	.word	0x00000000


	//----- nvinfo : EIATTR_MIN_STACK_SIZE
	.align		4
.L_128:
        /*01f8*/ 	.byte	0x04, 0x12
        /*01fa*/ 	.short	(.L_130 - .L_129)
	.align		4
.L_129:
        /*01fc*/ 	.word	index@(_Z14verticalScanHHPjS_jj)
        /*0200*/ 	.word	0x00000000


	//----- nvinfo : EIATTR_MIN_STACK_SIZE
	.align		4
.L_130:
        /*0204*/ 	.byte	0x04, 0x12
        /*0206*/ 	.short	(.L_132 - .L_131)
	.align		4
.L_131:
        /*0208*/ 	.word	index@(_Z15globalHistoScanPjS_j)
        /*020c*/ 	.word	0x00000000


	//----- nvinfo : EIATTR_MIN_STACK_SIZE
	.align		4
.L_132:
        /*0210*/ 	.byte	0x04, 0x12
        /*0212*/ 	.short	(.L_134 - .L_133)
	.align		4
.L_133:
        /*0214*/ 	.word	index@(_Z19blockAndGlobalHistoPjS_jS_jjjjj)
        /*0218*/ 	.word	0x00000000
.L_134:


//--------------------- .nv.compat                --------------------------
	.section	.nv.compat,"",@"SHT_CUDA_COMPAT_INFO"
	.align	4
        /*0000*/ 	.byte	0x02, 0x09, 0x00, 0x00, 0x02, 0x02, 0x01, 0x00, 0x02, 0x05, 0x05, 0x00, 0x03, 0x07, 0x01, 0x01
        /*0010*/ 	.byte	0x02, 0x03, 0x00, 0x00, 0x02, 0x06, 0x01, 0x00, 0x04, 0x0b, 0x08, 0x00, 0x09, 0x00, 0x00, 0x00
        /*0020*/ 	.byte	0x00, 0x00, 0x00, 0x00


//--------------------- .nv.info._ZN3cub18CUB_300001_SM_10006detail6reduce28DeviceReduceSingleTileKernelINS2_10policy_hubIN4cuda3std3__45tupleIJblEEEyN6thrust24THRUST_300001_SM_1000_NS8cuda_cub9__find_if7functorIS9_EEE10Policy1000EPS9_SI_iSF_S9_S9_NS7_10__identityEEEvT0_T1_T2_T3_T4_T6_ --------------------------
	.section	.nv.info._ZN3cub18CUB_300001_SM_10006detail6reduce28DeviceReduceSingleTileKernelINS2_10policy_hubIN4cuda3std3__45tupleIJblEEEyN6thrust24THRUST_300001_SM_1000_NS8cuda_cub9__find_if7functorIS9_EEE10Policy1000EPS9_SI_iSF_S9_S9_NS7_10__identityEEEvT0_T1_T2_T3_T4_T6_,"",@"SHT_CUDA_INFO"
	.sectionflags	@""
	.align	4


	//----- nvinfo : EIATTR_CUDA_API_VERSION
	.align		4
        /*0000*/ 	.byte	0x04, 0x37
        /*0002*/ 	.short	(.L_136 - .L_135)
.L_135:
        /*0004*/ 	.word	0x00000082


	//----- nvinfo : EIATTR_KPARAM_INFO
	.align		4
.L_136:
        /*0008*/ 	.byte	0x04, 0x17
        /*000a*/ 	.short	(.L_138 - .L_137)
.L_137:
        /*000c*/ 	.word	0x00000000
        /*0010*/ 	.short	0x0005
        /*0012*/ 	.short	0x0028
        /*0014*/ 	.byte	0x00, 0xf0, 0x05, 0x00


	//----- nvinfo : EIATTR_KPARAM_INFO
	.align		4
.L_138:
        /*0018*/ 	.byte	0x04, 0x17
        /*001a*/ 	.short	(.L_140 - .L_139)
.L_139:
        /*001c*/ 	.word	0x00000000
        /*0020*/ 	.short	0x0004
        /*0022*/ 	.short	0x0018
        /*0024*/ 	.byte	0x00, 0xf0, 0x41, 0x00


	//----- nvinfo : EIATTR_KPARAM_INFO
	.align		4
.L_140:
        /*0028*/ 	.byte	0x04, 0x17
        /*002a*/ 	.short	(.L_142 - .L_141)
.L_141:
        /*002c*/ 	.word	0x00000000
        /*0030*/ 	.short	0x0003
        /*0032*/ 	.short	0x0014
        /*0034*/ 	.byte	0x00, 0xf0, 0x05, 0x00


	//----- nvinfo : EIATTR_KPARAM_INFO
	.align		4
.L_142:
        /*0038*/ 	.byte	0x04, 0x17
        /*003a*/ 	.short	(.L_144 - .L_143)
.L_143:
        /*003c*/ 	.word	0x00000000
        /*0040*/ 	.short	0x0002
        /*0042*/ 	.short	0x0010
        /*0044*/ 	.byte	0x00, 0xf0, 0x11, 0x00


	//----- nvinfo : EIATTR_KPARAM_INFO
	.align		4
.L_144:
        /*0048*/ 	.byte	0x04, 0x17
        /*004a*/ 	.short	(.L_146 - .L_145)
.L_145:
        /*004c*/ 	.word	0x00000000
        /*0050*/ 	.short	0x0001
        /*0052*/ 	.short	0x0008
        /*0054*/ 	.byte	0x00, 0xf5, 0x21, 0x00


	//----- nvinfo : EIATTR_KPARAM_INFO
	.align		4
.L_146:
        /*0058*/ 	.byte	0x04, 0x17
        /*005a*/ 	.short	(.L_148 - .L_147)
.L_147:
        /*005c*/ 	.word	0x00000000
        /*0060*/ 	.short	0x0000
        /*0062*/ 	.short	0x0000
        /*0064*/ 	.byte	0x00, 0xf5, 0x21, 0x00


	//----- nvinfo : EIATTR_SPARSE_MMA_MASK
	.align		4
.L_148:
        /*0068*/ 	.byte	0x03, 0x50
        /*006a*/ 	.short	0x0000


	//----- nvinfo : EIATTR_MAXREG_COUNT
	.align		4
        /*006c*/ 	.byte	0x03, 0x1b
        /*006e*/ 	.short	0x00ff


	//----- nvinfo : EIATTR_NUM_BARRIERS
	.align		4
        /*0070*/ 	.byte	0x02, 0x4c
        /*0072*/ 	.byte	0x01
	.zero		1


	//----- nvinfo : EIATTR_MERCURY_ISA_VERSION
	.align		4
        /*0074*/ 	.byte	0x03, 0x5f
        /*0076*/ 	.short	0x0101


	//----- nvinfo : EIATTR_COOP_GROUP_MASK_REGIDS
	.align		4
        /*0078*/ 	.byte	0x04, 0x29
        /*007a*/ 	.short	(.L_150 - .L_149)


	//   ....[0]....
.L_149:
        /*007c*/ 	.word	0xffffffff


	//   ....[1]....
        /*0080*/ 	.word	0xffffffff


	//   ....[2]....
        /*0084*/ 	.word	0xffffffff


	//   ....[3]....
        /*0088*/ 	.word	0xffffffff


	//   ....[4]....
        /*008c*/ 	.word	0xffffffff


	//   ....[5]....
        /*0090*/ 	.word	0xffffffff


	//   ....[6]....
        /*0094*/ 	.word	0xffffffff


	//   ....[7]....
        /*0098*/ 	.word	0xffffffff


	//   ....[8]....
        /*009c*/ 	.word	0xffffffff


	//   ....[9]....
        /*00a0*/ 	.word	0xffffffff


	//   ....[10]....
        /*00a4*/ 	.word	0xffffffff


	//   ....[11]....
        /*00a8*/ 	.word	0xffffffff


	//   ....[12]....
        /*00ac*/ 	.word	0xffffffff


	//   ....[13]....
        /*00b0*/ 	.word	0xffffffff


	//   ....[14]....
        /*00b4*/ 	.word	0xffffffff


	//   ....[15]....
        /*00b8*/ 	.word	0xffffffff


	//   ....[16]....
        /*00bc*/ 	.word	0xffffffff


	//   ....[17]....
        /*00c0*/ 	.word	0xffffffff


	//   ....[18]....
        /*00c4*/ 	.word	0xffffffff


	//   ....[19]....
        /*00c8*/ 	.word	0xffffffff


	//   ....[20]....
        /*00cc*/ 	.word	0xffffffff


	//   ....[21]....
        /*00d0*/ 	.word	0xffffffff


	//   ....[22]....
        /*00d4*/ 	.word	0xffffffff


	//   ....[23]....
        /*00d8*/ 	.word	0xffffffff


	//   ....[24]....
        /*00dc*/ 	.word	0xffffffff


	//   ....[25]....
        /*00e0*/ 	.word	0xffffffff


	//   ....[26]....
        /*00e4*/ 	.word	0xffffffff


	//   ....[27]....
        /*00e8*/ 	.word	0xffffffff


	//   ....[28]....
        /*00ec*/ 	.word	0xffffffff


	//   ....[29]....
        /*00f0*/ 	.word	0xffffffff


	//   ....[30]....
        /*00f4*/ 	.word	0xffffffff


	//   ....[31]....
        /*00f8*/ 	.word	0xffffffff


	//   ....[32]....
        /*00fc*/ 	.word	0xffffffff


	//   ....[33]....
        /*0100*/ 	.word	0xffffffff


	//   ....[34]....
        /*0104*/ 	.word	0xffffffff


	//   ....[35]....
        /*0108*/ 	.word	0xffffffff


	//   ....[36]....
        /*010c*/ 	.word	0xffffffff


	//   ....[37]....
        /*0110*/ 	.word	0xffffffff


	//   ....[38]....
        /*0114*/ 	.word	0xffffffff


	//   ....[39]....
        /*0118*/ 	.word	0xffffffff


	//   ....[40]....
        /*011c*/ 	.word	0xffffffff


	//   ....[41]....
        /*0120*/ 	.word	0xffffffff


	//   ....[42]....
        /*0124*/ 	.word	0xffffffff


	//   ....[43]....
        /*0128*/ 	.word	0xffffffff


	//   ....[44]....
        /*012c*/ 	.word	0xffffffff


	//----- nvinfo : EIATTR_COOP_GROUP_INSTR_OFFSETS
	.align		4
.L_150:
        /*0130*/ 	.byte	0x04, 0x28
        /*0132*/ 	.short	(.L_152 - .L_151)


	//   ....[0]....
.L_151:
        /*0134*/ 	.word	0x000007d0


	//   ....[1]....
        /*0138*/ 	.word	0x000007e0


	//   ....[2]....
        /*013c*/ 	.word	0x000007f0


	//   ....[3]....
        /*0140*/ 	.word	0x00000940


	//   ....[4]....
        /*0144*/ 	.word	0x00000970


	//   ....[5]....
        /*0148*/ 	.word	0x000009a0


	//   ....[6]....
        /*014c*/ 	.word	0x00000ac0


	//   ....[7]....
        /*0150*/ 	.word	0x00000ae0


	//   ....[8]....
        /*0154*/ 	.word	0x00000af0


	//   ....[9]....
        /*0158*/ 	.word	0x00000c10


	//   ....[10]....
        /*015c*/ 	.word	0x00000c30


	//   ....[11]....
        /*0160*/ 	.word	0x00000c40


	//   ....[12]....
        /*0164*/ 	.word	0x00000d60


	//   ....[13]....
        /*0168*/ 	.word	0x00000d80


	//   ....[14]....
        /*016c*/ 	.word	0x00000d90


	//   ....[15]....
        /*0170*/ 	.word	0x00001520


	//   ....[16]....
        /*0174*/ 	.word	0x000015b0


	//   ....[17]....
        /*0178*/ 	.word	0x000015e0


	//   ....[18]....
        /*017c*/ 	.word	0x00001700


	//   ....[19]....
        /*0180*/ 	.word	0x00001730


	//   ....[20]....
        /*0184*/ 	.word	0x00001740


	//   ....[21]....
        /*0188*/ 	.word	0x00001860


	//   ....[22]....
        /*018c*/ 	.word	0x00001880


	//   ....[23]....
        /*0190*/ 	.word	0x00001890


	//   ....[24]....
        /*0194*/ 	.word	0x000019b0


	//   ....[25]....
        /*0198*/ 	.word	0x000019d0


	//   ....[26]....
        /*019c*/ 	.word	0x000019e0


	//   ....[27]....
        /*01a0*/ 	.word	0x00001b00


	//   ....[28]....
        /*01a4*/ 	.word	0x00001b20


	//   ....[29]....
        /*01a8*/ 	.word	0x00001b30


	//   ....[30]....
        /*01ac*/ 	.word	0x000031b0


	//   ....[31]....
        /*01b0*/ 	.word	0x000031c0


	//   ....[32]....
        /*01b4*/ 	.word	0x000031d0


	//   ....[33]....
        /*01b8*/ 	.word	0x00003320


	//   ....[34]....
        /*01bc*/ 	.word	0x00003350


	//   ....[35]....
        /*01c0*/ 	.word	0x00003380


	//   ....[36]....
        /*01c4*/ 	.word	0x000034a0


	//   ....[37]....
        /*01c8*/ 	.word	0x000034c0


	//   ....[38]....
        /*01cc*/ 	.word	0x000034d0


	//   ....[39]....
        /*01d0*/ 	.word	0x000035f0


	//   ....[40]....
        /*01d4*/ 	.word	0x00003610


	//   ....[41]....
        /*01d8*/ 	.word	0x00003620


	//   ....[42]....
        /*01dc*/ 	.word	0x00003740


	//   ....[43]....
        /*01e0*/ 	.word	0x00003760


	//   ....[44]....
        /*01e4*/ 	.word	0x00003770


	//----- nvinfo : EIATTR_VRC_CTA_INIT_COUNT
	.align		4
.L_152:
        /*01e8*/ 	.byte	0x02, 0x4a
	.zero		1
	.zero		1


	//----- nvinfo : EIATTR_EXIT_INSTR_OFFSETS
	.align		4
        /*01ec*/ 	.byte	0x04, 0x1c
        /*01ee*/ 	.short	(.L_154 - .L_153)


	//   ....[0]....
.L_153:
        /*01f0*/ 	.word	0x00000080


	//   ....[1]....
        /*01f4*/ 	.word	0x000000d0


	//   ....[2]....
        /*01f8*/ 	.word	0x00003e80


	//   ....[3]....
        /*01fc*/ 	.word	0x00003f70


	//----- nvinfo : EIATTR_MAX_THREADS
	.align		4
.L_154:
        /*0200*/ 	.byte	0x04, 0x05
        /*0202*/ 	.short	(.L_156 - .L_155)
.L_155:
        /*0204*/ 	.word	0x00000100
        /*0208*/ 	.word	0x00000001
        /*020c*/ 	.word	0x00000001


	//----- nvinfo : EIATTR_CRS_STACK_SIZE
	.align		4
.L_156:
        /*0210*/ 	.byte	0x04, 0x1e
        /*0212*/ 	.short	(.L_158 - .L_157)
.L_157:
        /*0214*/ 	.word	0x00000000


	//----- nvinfo : EIATTR_CBANK_PARAM_SIZE
	.align		4
.L_158:
        /*0218*/ 	.byte	0x03, 0x19
        /*021a*/ 	.short	0x0029


	//----- nvinfo : EIATTR_PARAM_CBANK
	.align		4
        /*021c*/ 	.byte	0x04, 0x0a
        /*021e*/ 	.short	(.L_160 - .L_159)
	.align		4
.L_159:
        /*0220*/ 	.word	index@(.nv.constant0._ZN3cub18CUB_300001_SM_10006detail6reduce28DeviceReduceSingleTileKernelINS2_10policy_hubIN4cuda3std3__45tupleIJblEEEyN6thrust24THRUST_300001_SM_1000_NS8cuda_cub9__find_if7functorIS9_EEE10Policy1000EPS9_SI_iSF_S9_S9_NS7_10__identityEEEvT0_T1_T2_T3_T4_T6_)
        /*0224*/ 	.short	0x0380
        /*0226*/ 	.short	0x0029


	//----- nvinfo : EIATTR_SW_WAR
	.align		4
.L_160:
        /*0228*/ 	.byte	0x04, 0x36
        /*022a*/ 	.short	(.L_162 - .L_161)
.L_161:
        /*022c*/ 	.word	0x00000008
.L_162:


//--------------------- .nv.info._ZN3cub18CUB_300001_SM_10006detail6reduce18DeviceReduceKernelINS2_10policy_hubIN4cuda3std3__45tupleIJblEEEyN6thrust24THRUST_300001_SM_1000_NS8cuda_cub9__find_if7functorIS9_EEE10Policy1000ENSB_12zip_iteratorINS8_IJNSD_26transform_input_iterator_tIbNSC_6detail35transform_pair_of_input_iterators_tIbNSB_6detail15normal_iteratorINSB_10device_ptrIjEEEESQ_NS7_8equal_toIjEEEENS7_10__not_fn_tINS7_10__identityEEEEENSB_17counting_iteratorIlNSB_11use_defaultESZ_SZ_EEEEEEEySF_S9_SV_EEvT0_PT3_T1_NS0_13GridEvenShareIS16_EET2_T4_ --------------------------
	.section	.nv.info._ZN3cub18CUB_300001_SM_10006detail6reduce18DeviceReduceKernelINS2_10policy_hubIN4cuda3std3__45tupleIJblEEEyN6thrust24THRUST_300001_SM_1000_NS8cuda_cub9__find_if7functorIS9_EEE10Policy1000ENSB_12zip_iteratorINS8_IJNSD_26transform_input_iterator_tIbNSC_6detail35transform_pair_of_input_iterators_tIbNSB_6detail15normal_iteratorINSB_10device_ptrIjEEEESQ_NS7_8equal_toIjEEEENS7_10__not_fn_tINS7_10__identityEEEEENSB_17counting_iteratorIlNSB_11use_defaultESZ_SZ_EEEEEEEySF_S9_SV_EEvT0_PT3_T1_NS0_13GridEvenShareIS16_EET2_T4_,"",@"SHT_CUDA_INFO"
	.sectionflags	@""
	.align	4


	//----- nvinfo : EIATTR_CUDA_API_VERSION
	.align		4
        /*0000*/ 	.byte	0x04, 0x37
        /*0002*/ 	.short	(.L_164 - .L_163)
.L_163:
        /*0004*/ 	.word	0x00000082


	//----- nvinfo : EIATTR_KPARAM_INFO
	.align		4
.L_164:
        /*0008*/ 	.byte	0x04, 0x17
        /*000a*/ 	.short	(.L_166 - .L_165)
.L_165:
        /*000c*/ 	.word	0x00000000
        /*0010*/ 	.short	0x0005
        /*0012*/ 	.short	0x0081
        /*0014*/ 	.byte	0x00, 0xf0, 0x05, 0x00


	//----- nvinfo : EIATTR_KPARAM_INFO
	.align		4
.L_166:
        /*0018*/ 	.byte	0x04, 0x17
        /*001a*/ 	.short	(.L_168 - .L_167)
.L_167:
        /*001c*/ 	.word	0x00000000
        /*0020*/ 	.short	0x0004
        /*0022*/ 	.short	0x0080
        /*0024*/ 	.byte	0x00, 0xf0, 0x05, 0x00


	//----- nvinfo : EIATTR_KPARAM_INFO
	.align		4
.L_168:
        /*0028*/ 	.byte	0x04, 0x17
        /*002a*/ 	.short	(.L_170 - .L_169)
.L_169:
        /*002c*/ 	.word	0x00000000
        /*0030*/ 	.short	0x0003
        /*0032*/ 	.short	0x0038
        /*0034*/ 	.byte	0x00, 0xf0, 0x21, 0x01


	//----- nvinfo : EIATTR_KPARAM_INFO
	.align		4
.L_170:
        /*0038*/ 	.byte	0x04, 0x17
        /*003a*/ 	.short	(.L_172 - .L_171)
.L_171:
        /*003c*/ 	.word	0x00000000
        /*0040*/ 	.short	0x0002
        /*0042*/ 	.short	0x0030
        /*0044*/ 	.byte	0x00, 0xf0, 0x21, 0x00


	//----- nvinfo : EIATTR_KPARAM_INFO
	.align		4
.L_172:
        /*0048*/ 	.byte	0x04, 0x17
        /*004a*/ 	.short	(.L_174 - .L_173)
.L_173:
        /*004c*/ 	.word	0x00000000
        /*0050*/ 	.short	0x0001
        /*0052*/ 	.short	0x0028
        /*0054*/ 	.byte	0x00, 0xf5, 0x21, 0x00


	//----- nvinfo : EIATTR_KPARAM_INFO
	.align		4
.L_174:
        /*0058*/ 	.byte	0x04, 0x17
        /*005a*/ 	.short	(.L_176 - .L_175)
.L_175:
        /*005c*/ 	.word	0x00000000
        /*0060*/ 	.short	0x0000
        /*0062*/ 	.short	0x0000
        /*0064*/ 	.byte	0x00, 0xf0, 0xa1, 0x00


	//----- nvinfo : EIATTR_SPARSE_MMA_MASK
	.align		4
.L_176:
        /*0068*/ 	.byte	0x03, 0x50
        /*006a*/ 	.short	0x0000


	//----- nvinfo : EIATTR_MAXREG_COUNT
	.align		4
        /*006c*/ 	.byte	0x03, 0x1b
        /*006e*/ 	.short	0x00ff


	//----- nvinfo : EIATTR_NUM_BARRIERS
	.align		4
        /*0070*/ 	.byte	0x02, 0x4c
        /*0072*/ 	.byte	0x01
	.zero		1


	//----- nvinfo : EIATTR_MERCURY_ISA_VERSION
	.align		4
        /*0074*/ 	.byte	0x03, 0x5f
        /*0076*/ 	.short	0x0101


	//----- nvinfo : EIATTR_COOP_GROUP_MASK_REGIDS
	.align		4
        /*0078*/ 	.byte	0x04, 0x29
        /*007a*/ 	.short	(.L_178 - .L_177)


	//   ....[0]....
.L_177:
        /*007c*/ 	.word	0xffffffff


	//   ....[1]....
        /*0080*/ 	.word	0xffffffff


	//   ....[2]....
        /*0084*/ 	.word	0xffffffff


	//   ....[3]....
        /*0088*/ 	.word	0xffffffff


	//   ....[4]....
        /*008c*/ 	.word	0xffffffff


	//   ....[5]....
        /*0090*/ 	.word	0xffffffff


	//   ....[6]....
        /*0094*/ 	.word	0xffffffff


	//   ....[7]....
        /*0098*/ 	.word	0xffffffff


	//   ....[8]....
        /*009c*/ 	.word	0xffffffff


	//   ....[9]....
        /*00a0*/ 	.word	0xffffffff


	//   ....[10]....
        /*00a4*/ 	.word	0xffffffff


	//   ....[11]....
        /*00a8*/ 	.word	0xffffffff


	//   ....[12]....
        /*00ac*/ 	.word	0xffffffff


	//   ....[13]....
        /*00b0*/ 	.word	0xffffffff


	//   ....[14]....
        /*00b4*/ 	.word	0xffffffff


	//   ....[15]....
        /*00b8*/ 	.word	0xffffffff


	//   ....[16]....
        /*00bc*/ 	.word	0xffffffff


	//   ....[17]....
        /*00c0*/ 	.word	0xffffffff


	//   ....[18]....
        /*00c4*/ 	.word	0xffffffff


	//   ....[19]....
        /*00c8*/ 	.word	0xffffffff


	//   ....[20]....
        /*00cc*/ 	.word	0xffffffff


	//   ....[21]....
        /*00d0*/ 	.word	0xffffffff


	//   ....[22]....
        /*00d4*/ 	.word	0xffffffff


	//   ....[23]....
        /*00d8*/ 	.word	0xffffffff


	//   ....[24]....
        /*00dc*/ 	.word	0xffffffff


	//   ....[25]....
        /*00e0*/ 	.word	0xffffffff


	//   ....[26]....
        /*00e4*/ 	.word	0xffffffff


	//   ....[27]....
        /*00e8*/ 	.word	0xffffffff


	//   ....[28]....
        /*00ec*/ 	.word	0xffffffff


	//   ....[29]....
        /*00f0*/ 	.word	0xffffffff


	//   ....[30]....
        /*00f4*/ 	.word	0xffffffff


	//   ....[31]....
        /*00f8*/ 	.word	0xffffffff


	//   ....[32]....
        /*00fc*/ 	.word	0xffffffff


	//   ....[33]....
        /*0100*/ 	.word	0xffffffff


	//   ....[34]....
        /*0104*/ 	.word	0xffffffff


	//   ....[35]....
        /*0108*/ 	.word	0xffffffff


	//   ....[36]....
        /*010c*/ 	.word	0xffffffff


	//   ....[37]....
        /*0110*/ 	.word	0xffffffff


	//   ....[38]....
        /*0114*/ 	.word	0xffffffff


	//   ....[39]....
        /*0118*/ 	.word	0xffffffff


	//   ....[40]....
        /*011c*/ 	.word	0xffffffff


	//   ....[41]....
        /*0120*/ 	.word	0xffffffff


	//   ....[42]....
        /*0124*/ 	.word	0xffffffff


	//   ....[43]....
        /*0128*/ 	.word	0xffffffff


	//   ....[44]....
        /*012c*/ 	.word	0xffffffff


	//----- nvinfo : EIATTR_COOP_GROUP_INSTR_OFFSETS
	.align		4
.L_178:
        /*0130*/ 	.byte	0x04, 0x28
        /*0132*/ 	.short	(.L_180 - .L_179)


	//   ....[0]....
.L_179:
        /*0134*/ 	.word	0x00001720


	//   ....[1]....
        /*0138*/ 	.word	0x00001730


	//   ....[2]....
        /*013c*/ 	.word	0x00001740


	//   ....[3]....
        /*0140*/ 	.word	0x00001890


	//   ....[4]....
        /*0144*/ 	.word	0x000018c0


	//   ....[5]....
        /*0148*/ 	.word	0x000018f0


	//   ....[6]....
        /*014c*/ 	.word	0x00001a10


	//   ....[7]....
        /*0150*/ 	.word	0x00001a30


	//   ....[8]....
        /*0154*/ 	.word	0x00001a40


	//   ....[9]....
        /*0158*/ 	.word	0x00001b60


	//   ....[10]....
        /*015c*/ 	.word	0x00001b80


	//   ....[11]....
        /*0160*/ 	.word	0x00001b90


	//   ....[12]....
        /*0164*/ 	.word	0x00001cb0


	//   ....[13]....
        /*0168*/ 	.word	0x00001cd0


	//   ....[14]....
        /*016c*/ 	.word	0x00001ce0


	//   ....[15]....
        /*0170*/ 	.word	0x00002470


	//   ....[16]....
        /*0174*/ 	.word	0x00002500


	//   ....[17]....
        /*0178*/ 	.word	0x00002530


	//   ....[18]....
        /*017c*/ 	.word	0x00002650


	//   ....[19]....
        /*0180*/ 	.word	0x00002680


	//   ....[20]....
        /*0184*/ 	.word	0x00002690


	//   ....[21]....
        /*0188*/ 	.word	0x000027b0


	//   ....[22]....
        /*018c*/ 	.word	0x000027d0


	//   ....[23]....
        /*0190*/ 	.word	0x000027e0


	//   ....[24]....
        /*0194*/ 	.word	0x00002900


	//   ....[25]....
        /*0198*/ 	.word	0x00002920


	//   ....[26]....
        /*019c*/ 	.word	0x00002930


	//   ....[27]....
        /*01a0*/ 	.word	0x00002a50


	//   ....[28]....
        /*01a4*/ 	.word	0x00002a70


	//   ....[29]....
        /*01a8*/ 	.word	0x00002a80


	//   ....[30]....
        /*01ac*/ 	.word	0x000050d0


	//   ....[31]....
        /*01b0*/ 	.word	0x000050e0


	//   ....[32]....
        /*01b4*/ 	.word	0x000050f0


	//   ....[33]....
        /*01b8*/ 	.word	0x00005230


	//   ....[34]....
        /*01bc*/ 	.word	0x00005260


	//   ....[35]....
        /*01c0*/ 	.word	0x00005290


	//   ....[36]....
        /*01c4*/ 	.word	0x000053c0


	//   ....[37]....
        /*01c8*/ 	.word	0x000053e0


	//   ....[38]....
        /*01cc*/ 	.word	0x000053f0


	//   ....[39]....
        /*01d0*/ 	.word	0x00005510


	//   ....[40]....
        /*01d4*/ 	.word	0x00005530


	//   ....[41]....
        /*01d8*/ 	.word	0x00005540


	//   ....[42]....
        /*01dc*/ 	.word	0x00005660


	//   ....[43]....
        /*01e0*/ 	.word	0x00005680


	//   ....[44]....
        /*01e4*/ 	.word	0x00005690


	//----- nvinfo : EIATTR_VRC_CTA_INIT_COUNT
	.align		4
.L_180:
        /*01e8*/ 	.byte	0x02, 0x4a
	.zero		1
	.zero		1


	//----- nvinfo : EIATTR_EXIT_INSTR_OFFSETS
	.align		4
        /*01ec*/ 	.byte	0x04, 0x1c
        /*01ee*/ 	.short	(.L_182 - .L_181)


	//   ....[0]....
.L_181:
        /*01f0*/ 	.word	0x00005da0


	//   ....[1]....
        /*01f4*/ 	.word	0x00005df0


	//----- nvinfo : EIATTR_MAX_THREADS
	.align		4
.L_182:
        /*01f8*/ 	.byte	0x04, 0x05
        /*01fa*/ 	.short	(.L_184 - .L_183)
.L_183:
        /*01fc*/ 	.word	0x00000100
        /*0200*/ 	.word	0x00000001
        /*0204*/ 	.word	0x00000001


	//----- nvinfo : EIATTR_CRS_STACK_SIZE
	.align		4
.L_184:
        /*0208*/ 	.byte	0x04, 0x1e
        /*020a*/ 	.short	(.L_186 - .L_185)
.L_185:
        /*020c*/ 	.word	0x00000000


	//----- nvinfo : EIATTR_CBANK_PARAM_SIZE
	.align		4
.L_186:
        /*0210*/ 	.byte	0x03, 0x19
        /*0212*/ 	.short	0x0082


	//----- nvinfo : EIATTR_PARAM_CBANK
	.align		4
        /*0214*/ 	.byte	0x04, 0x0a
        /*0216*/ 	.short	(.L_188 - .L_187)
	.align		4
.L_187:
        /*0218*/ 	.word	index@(.nv.constant0._ZN3cub18CUB_300001_SM_10006detail6reduce18DeviceReduceKernelINS2_10policy_hubIN4cuda3std3__45tupleIJblEEEyN6thrust24THRUST_300001_SM_1000_NS8cuda_cub9__find_if7functorIS9_EEE10Policy1000ENSB_12zip_iteratorINS8_IJNSD_26transform_input_iterator_tIbNSC_6detail35transform_pair_of_input_iterators_tIbNSB_6detail15normal_iteratorINSB_10device_ptrIjEEEESQ_NS7_8equal_toIjEEEENS7_10__not_fn_tINS7_10__identityEEEEENSB_17counting_iteratorIlNSB_11use_defaultESZ_SZ_EEEEEEEySF_S9_SV_EEvT0_PT3_T1_NS0_13GridEvenShareIS16_EET2_T4_)
        /*021c*/ 	.short	0x0380
        /*021e*/ 	.short	0x0082


	//----- nvinfo : EIATTR_SW_WAR
	.align		4
.L_188:
        /*0220*/ 	.byte	0x04, 0x36
        /*0222*/ 	.short	(.L_190 - .L_189)
.L_189:
        /*0224*/ 	.word	0x00000008
.L_190:


//--------------------- .nv.info._ZN3cub18CUB_300001_SM_10006detail6reduce28DeviceReduceSingleTileKernelINS2_10policy_hubIN4cuda3std3__45tupleIJblEEEyN6thrust24THRUST_300001_SM_1000_NS8cuda_cub9__find_if7functorIS9_EEE10Policy1000ENSB_12zip_iteratorINS8_IJNSD_26transform_input_iterator_tIbNSC_6detail35transform_pair_of_input_iterators_tIbNSB_6detail15normal_iteratorINSB_10device_ptrIjEEEESQ_NS7_8equal_toIjEEEENS7_10__not_fn_tINS7_10__identityEEEEENSB_17counting_iteratorIlNSB_11use_defaultESZ_SZ_EEEEEEEPS9_ySF_S9_S9_SV_EEvT0_T1_T2_T3_T4_T6_ --------------------------
	.section	.nv.info._ZN3cub18CUB_300001_SM_10006detail6reduce28DeviceReduceSingleTileKernelINS2_10policy_hubIN4cuda3std3__45tupleIJblEEEyN6thrust24THRUST_300001_SM_1000_NS8cuda_cub9__find_if7functorIS9_EEE10Policy1000ENSB_12zip_iteratorINS8_IJNSD_26transform_input_iterator_tIbNSC_6detail35transform_pair_of_input_iterators_tIbNSB_6detail15normal_iteratorINSB_10device_ptrIjEEEESQ_NS7_8equal_toIjEEEENS7_10__not_fn_tINS7_10__identityEEEEENSB_17counting_iteratorIlNSB_11use_defaultESZ_SZ_EEEEEEEPS9_ySF_S9_S9_SV_EEvT0_T1_T2_T3_T4_T6_,"",@"SHT_CUDA_INFO"
	.sectionflags	@""
	.align	4


	//----- nvinfo : EIATTR_CUDA_API_VERSION
	.align		4
        /*0000*/ 	.byte	0x04, 0x37
        /*0002*/ 	.short	(.L_192 - .L_191)
.L_191:
        /*0004*/ 	.word	0x00000082


	//----- nvinfo : EIATTR_KPARAM_INFO
	.align		4
.L_192:
        /*0008*/ 	.byte	0x04, 0x17
        /*000a*/ 	.short	(.L_194 - .L_193)
.L_193:
        /*000c*/ 	.word	0x00000000
        /*0010*/ 	.short	0x0005
        /*0012*/ 	.short	0x0050
        /*0014*/ 	.byte	0x00, 0xf0, 0x05, 0x00


	//----- nvinfo : EIATTR_KPARAM_INFO
	.align		4
.L_194:
        /*0018*/ 	.byte	0x04, 0x17
        /*001a*/ 	.short	(.L_196 - .L_195)
.L_195:
        /*001c*/ 	.word	0x00000000
        /*0020*/ 	.short	0x0004
        /*0022*/ 	.short	0x0040
        /*0024*/ 	.byte	0x00, 0xf0, 0x41, 0x00


	//----- nvinfo : EIATTR_KPARAM_INFO
	.align		4
.L_196:
        /*0028*/ 	.byte	0x04, 0x17
        /*002a*/ 	.short	(.L_198 - .L_197)
.L_197:
        /*002c*/ 	.word	0x00000000
        /*0030*/ 	.short	0x0003
        /*0032*/ 	.short	0x0038
        /*0034*/ 	.byte	0x00, 0xf0, 0x05, 0x00


	//----- nvinfo : EIATTR_KPARAM_INFO
	.align		4
.L_198:
        /*0038*/ 	.byte	0x04, 0x17
        /*003a*/ 	.short	(.L_200 - .L_199)
.L_199:
        /*003c*/ 	.word	0x00000000
        /*0040*/ 	.short	0x0002
        /*0042*/ 	.short	0x0030
        /*0044*/ 	.byte	0x00, 0xf0, 0x21, 0x00


	//----- nvinfo : EIATTR_KPARAM_INFO
	.align		4
.L_200:
        /*0048*/ 	.byte	0x04, 0x17
        /*004a*/ 	.short	(.L_202 - .L_201)
.L_201:
        /*004c*/ 	.word	0x00000000
        /*0050*/ 	.short	0x0001
        /*0052*/ 	.short	0x0028
        /*0054*/ 	.byte	0x00, 0xf5, 0x21, 0x00


	//----- nvinfo : EIATTR_KPARAM_INFO
	.align		4
.L_202:
        /*0058*/ 	.byte	0x04, 0x17
        /*005a*/ 	.short	(.L_204 - .L_203)
.L_203:
        /*005c*/ 	.word	0x00000000
        /*0060*/ 	.short	0x0000
        /*0062*/ 	.short	0x0000
        /*0064*/ 	.byte	0x00, 0xf0, 0xa1, 0x00


	//----- nvinfo : EIATTR_SPARSE_MMA_MASK
	.align		4
.L_204:
        /*0068*/ 	.byte	0x03, 0x50
        /*006a*/ 	.short	0x0000


	//----- nvinfo : EIATTR_MAXREG_COUNT
	.align		4
        /*006c*/ 	.byte	0x03, 0x1b
        /*006e*/ 	.short	0x00ff


	//----- nvinfo : EIATTR_NUM_BARRIERS
	.align		4
        /*0070*/ 	.byte	0x02, 0x4c
        /*0072*/ 	.byte	0x01
	.zero		1


	//----- nvinfo : EIATTR_MERCURY_ISA_VERSION
	.align		4
        /*0074*/ 	.byte	0x03, 0x5f
        /*0076*/ 	.short	0x0101


	//----- nvinfo : EIATTR_COOP_GROUP_MASK_REGIDS
	.align		4
        /*0078*/ 	.byte	0x04, 0x29
        /*007a*/ 	.short	(.L_206 - .L_205)


	//   ....[0]....
.L_205:
        /*007c*/ 	.word	0xffffffff


	//   ....[1]....
        /*0080*/ 	.word	0xffffffff


	//   ....[2]....
        /*0084*/ 	.word	0xffffffff


	//   ....[3]....
        /*0088*/ 	.word	0xffffffff


	//   ....[4]....
        /*008c*/ 	.word	0xffffffff


	//   ....[5]....
        /*0090*/ 	.word	0xffffffff


	//   ....[6]....
        /*0094*/ 	.word	0xffffffff


	//   ....[7]....
        /*0098*/ 	.word	0xffffffff


	//   ....[8]....
        /*009c*/ 	.word	0xffffffff


	//   ....[9]....
        /*00a0*/ 	.word	0xffffffff


	//   ....[10]....
        /*00a4*/ 	.word	0xffffffff


	//   ....[11]....
        /*00a8*/ 	.word	0xffffffff


	//   ....[12]....
        /*00ac*/ 	.word	0xffffffff


	//   ....[13]....
        /*00b0*/ 	.word	0xffffffff


	//   ....[14]....
        /*00b4*/ 	.word	0xffffffff


	//   ....[15]....
        /*00b8*/ 	.word	0xffffffff


	//   ....[16]....
        /*00bc*/ 	.word	0xffffffff


	//   ....[17]....
        /*00c0*/ 	.word	0xffffffff


	//   ....[18]....
        /*00c4*/ 	.word	0xffffffff


	//   ....[19]....
        /*00c8*/ 	.word	0xffffffff


	//   ....[20]....
        /*00cc*/ 	.word	0xffffffff


	//   ....[21]....
        /*00d0*/ 	.word	0xffffffff


	//   ....[22]....
        /*00d4*/ 	.word	0xffffffff


	//   ....[23]....
        /*00d8*/ 	.word	0xffffffff


	//   ....[24]....
        /*00dc*/ 	.word	0xffffffff


	//   ....[25]....
        /*00e0*/ 	.word	0xffffffff


	//   ....[26]....
        /*00e4*/ 	.word	0xffffffff


	//   ....[27]....
        /*00e8*/ 	.word	0xffffffff


	//   ....[28]....
        /*00ec*/ 	.word	0xffffffff


	//   ....[29]....
        /*00f0*/ 	.word	0xffffffff


	//   ....[30]....
        /*00f4*/ 	.word	0xffffffff


	//   ....[31]....
        /*00f8*/ 	.word	0xffffffff


	//   ....[32]....
        /*00fc*/ 	.word	0xffffffff


	//   ....[33]....
        /*0100*/ 	.word	0xffffffff


	//   ....[34]....
        /*0104*/ 	.word	0xffffffff


	//   ....[35]....
        /*0108*/ 	.word	0xffffffff


	//   ....[36]....
        /*010c*/ 	.word	0xffffffff


	//   ....[37]....
        /*0110*/ 	.word	0xffffffff


	//   ....[38]....
        /*0114*/ 	.word	0xffffffff


	//   ....[39]....
        /*0118*/ 	.word	0xffffffff


	//   ....[40]....
        /*011c*/ 	.word	0xffffffff


	//   ....[41]....
        /*0120*/ 	.word	0xffffffff


	//   ....[42]....
        /*0124*/ 	.word	0xffffffff


	//   ....[43]....
        /*0128*/ 	.word	0xffffffff


	//   ....[44]....
        /*012c*/ 	.word	0xffffffff


	//----- nvinfo : EIATTR_COOP_GROUP_INSTR_OFFSETS
	.align		4
.L_206:
        /*0130*/ 	.byte	0x04, 0x28
        /*0132*/ 	.short	(.L_208 - .L_207)


	//   ....[0]....
.L_207:
        /*0134*/ 	.word	0x00001490


	//   ....[1]....
        /*0138*/ 	.word	0x000014a0


	//   ....[2]....
        /*013c*/ 	.word	0x000014b0


	//   ....[3]....
        /*0140*/ 	.word	0x00001600


	//   ....[4]....
        /*0144*/ 	.word	0x00001630


	//   ....[5]....
        /*0148*/ 	.word	0x00001660


	//   ....[6]....
        /*014c*/ 	.word	0x00001780


	//   ....[7]....
        /*0150*/ 	.word	0x000017a0


	//   ....[8]....
        /*0154*/ 	.word	0x000017b0


	//   ....[9]....
        /*0158*/ 	.word	0x000018d0


	//   ....[10]....
        /*015c*/ 	.word	0x000018f0


	//   ....[11]....
        /*0160*/ 	.word	0x00001900


	//   ....[12]....
        /*0164*/ 	.word	0x00001a20


	//   ....[13]....
        /*0168*/ 	.word	0x00001a40


	//   ....[14]....
        /*016c*/ 	.word	0x00001a50


	//   ....[15]....
        /*0170*/ 	.word	0x000021d0


	//   ....[16]....
        /*0174*/ 	.word	0x00002260


	//   ....[17]....
        /*0178*/ 	.word	0x00002290


	//   ....[18]....
        /*017c*/ 	.word	0x000023b0


	//   ....[19]....
        /*0180*/ 	.word	0x000023e0


	//   ....[20]....
        /*0184*/ 	.word	0x000023f0


	//   ....[21]....
        /*0188*/ 	.word	0x00002510


	//   ....[22]....
        /*018c*/ 	.word	0x00002530


	//   ....[23]....
        /*0190*/ 	.word	0x00002540


	//   ....[24]....
        /*0194*/ 	.word	0x00002660


	//   ....[25]....
        /*0198*/ 	.word	0x00002680


	//   ....[26]....
        /*019c*/ 	.word	0x00002690


	//   ....[27]....
        /*01a0*/ 	.word	0x000027b0


	//   ....[28]....
        /*01a4*/ 	.word	0x000027d0


	//   ....[29]....
        /*01a8*/ 	.word	0x000027e0


	//   ....[30]....
        /*01ac*/ 	.word	0x00004d20


	//   ....[31]....
        /*01b0*/ 	.word	0x00004d30


	//   ....[32]....
        /*01b4*/ 	.word	0x00004d40


	//   ....[33]....
        /*01b8*/ 	.word	0x00004e90


	//   ....[34]....
        /*01bc*/ 	.word	0x00004ec0


	//   ....[35]....
        /*01c0*/ 	.word	0x00004ef0


	//   ....[36]....
        /*01c4*/ 	.word	0x00005010


	//   ....[37]....
        /*01c8*/ 	.word	0x00005030


	//   ....[38]....
        /*01cc*/ 	.word	0x00005040


	//   ....[39]....
        /*01d0*/ 	.word	0x00005160


	//   ....[40]....
        /*01d4*/ 	.word	0x00005180


	//   ....[41]....
        /*01d8*/ 	.word	0x00005190


	//   ....[42]....
        /*01dc*/ 	.word	0x000052b0


	//   ....[43]....
        /*01e0*/ 	.word	0x000052d0


	//   ....[44]....
        /*01e4*/ 	.word	0x000052e0


	//----- nvinfo : EIATTR_VRC_CTA_INIT_COUNT
	.align		4
.L_208:
        /*01e8*/ 	.byte	0x02, 0x4a
	.zero		1
	.zero		1


	//----- nvinfo : EIATTR_EXIT_INSTR_OFFSETS
	.align		4
        /*01ec*/ 	.byte	0x04, 0x1c
        /*01ee*/ 	.short	(.L_210 - .L_209)


	//   ....[0]....
.L_209:
        /*01f0*/ 	.word	0x00000090


	//   ....[1]....
        /*01f4*/ 	.word	0x000000e0


	//   ....[2]....
        /*01f8*/ 	.word	0x000059e0


	//   ....[3]....
        /*01fc*/ 	.word	0x00005ad0


	//----- nvinfo : EIATTR_MAX_THREADS
	.align		4
.L_210:
        /*0200*/ 	.byte	0x04, 0x05
        /*0202*/ 	.short	(.L_212 - .L_211)
.L_211:
        /*0204*/ 	.word	0x00000100
        /*0208*/ 	.word	0x00000001
        /*020c*/ 	.word	0x00000001


	//----- nvinfo : EIATTR_CRS_STACK_SIZE
	.align		4
.L_212:
        /*0210*/ 	.byte	0x04, 0x1e
        /*0212*/ 	.short	(.L_214 - .L_213)
.L_213:
        /*0214*/ 	.word	0x00000000


	//----- nvinfo : EIATTR_CBANK_PARAM_SIZE
	.align		4
.L_214:
        /*0218*/ 	.byte	0x03, 0x19
        /*021a*/ 	.short	0x0051


	//----- nvinfo : EIATTR_PARAM_CBANK
	.align		4
        /*021c*/ 	.byte	0x04, 0x0a
        /*021e*/ 	.short	(.L_216 - .L_215)
	.align		4
.L_215:
        /*0220*/ 	.word	index@(.nv.constant0._ZN3cub18CUB_300001_SM_10006detail6reduce28DeviceReduceSingleTileKernelINS2_10policy_hubIN4cuda3std3__45tupleIJblEEEyN6thrust24THRUST_300001_SM_1000_NS8cuda_cub9__find_if7functorIS9_EEE10Policy1000ENSB_12zip_iteratorINS8_IJNSD_26transform_input_iterator_tIbNSC_6detail35transform_pair_of_input_iterators_tIbNSB_6detail15normal_iteratorINSB_10device_ptrIjEEEESQ_NS7_8equal_toIjEEEENS7_10__not_fn_tINS7_10__identityEEEEENSB_17counting_iteratorIlNSB_11use_defaultESZ_SZ_EEEEEEEPS9_ySF_S9_S9_SV_EEvT0_T1_T2_T3_T4_T6_)
        /*0224*/ 	.short	0x0380
        /*0226*/ 	.short	0x0051


	//----- nvinfo : EIATTR_SW_WAR
	.align		4
.L_216:
        /*0228*/ 	.byte	0x04, 0x36
        /*022a*/ 	.short	(.L_218 - .L_217)
.L_217:
        /*022c*/ 	.word	0x00000008
.L_218:


//--------------------- .nv.info._ZN3cub18CUB_300001_SM_10006detail6reduce28DeviceReduceSingleTileKernelINS2_10policy_hubIN4cuda3std3__45tupleIJblEEEjN6thrust24THRUST_300001_SM_1000_NS8cuda_cub9__find_if7functorIS9_EEE10Policy1000EPS9_SI_iSF_S9_S9_NS7_10__identityEEEvT0_T1_T2_T3_T4_T6_ --------------------------
	.section	.nv.info._ZN3cub18CUB_300001_SM_10006detail6reduce28DeviceReduceSingleTileKernelINS2_10policy_hubIN4cuda3std3__45tupleIJblEEEjN6thrust24THRUST_300001_SM_1000_NS8cuda_cub9__find_if7functorIS9_EEE10Policy1000EPS9_SI_iSF_S9_S9_NS7_10__identityEEEvT0_T1_T2_T3_T4_T6_,"",@"SHT_CUDA_INFO"
	.sectionflags	@""
	.align	4


	//----- nvinfo : EIATTR_CUDA_API_VERSION
	.align		4
        /*0000*/ 	.byte	0x04, 0x37
        /*0002*/ 	.short	(.L_220 - .L_219)
.L_219:
        /*0004*/ 	.word	0x00000082


	//----- nvinfo : EIATTR_KPARAM_INFO
	.align		4
.L_220:
        /*0008*/ 	.byte	0x04, 0x17
        /*000a*/ 	.short	(.L_222 - .L_221)
.L_221:
        /*000c*/ 	.word	0x00000000
        /*0010*/ 	.short	0x0005
        /*0012*/ 	.short	0x0028
        /*0014*/ 	.byte	0x00, 0xf0, 0x05, 0x00


	//----- nvinfo : EIATTR_KPARAM_INFO
	.align		4
.L_222:
        /*0018*/ 	.byte	0x04, 0x17
        /*001a*/ 	.short	(.L_224 - .L_223)
.L_223:
        /*001c*/ 	.word	0x00000000
        /*0020*/ 	.short	0x0004
        /*0022*/ 	.short	0x0018
        /*0024*/ 	.byte	0x00, 0xf0, 0x41, 0x00


	//----- nvinfo : EIATTR_KPARAM_INFO
	.align		4
.L_224:
        /*0028*/ 	.byte	0x04, 0x17
        /*002a*/ 	.short	(.L_226 - .L_225)
.L_225:
        /*002c*/ 	.word	0x00000000
        /*0030*/ 	.short	0x0003
        /*0032*/ 	.short	0x0014
        /*0034*/ 	.byte	0x00, 0xf0, 0x05, 0x00


	//----- nvinfo : EIATTR_KPARAM_INFO
	.align		4
.L_226:
        /*0038*/ 	.byte	0x04, 0x17
        /*003a*/ 	.short	(.L_228 - .L_227)
.L_227:
        /*003c*/ 	.word	0x00000000
        /*0040*/ 	.short	0x0002
        /*0042*/ 	.short	0x0010
        /*0044*/ 	.byte	0x00, 0xf0, 0x11, 0x00


	//----- nvinfo : EIATTR_KPARAM_INFO
	.align		4
.L_228:
        /*0048*/ 	.byte	0x04, 0x17
        /*004a*/ 	.short	(.L_230 - .L_229)
.L_229:
        /*004c*/ 	.word	0x00000000
        /*0050*/ 	.short	0x0001
        /*0052*/ 	.short	0x0008
        /*0054*/ 	.byte	0x00, 0xf5, 0x21, 0x00


	//----- nvinfo : EIATTR_KPARAM_INFO
	.align		4
.L_230:
        /*0058*/ 	.byte	0x04, 0x17
        /*005a*/ 	.short	(.L_232 - .L_231)
.L_231:
        /*005c*/ 	.word	0x00000000
        /*0060*/ 	.short	0x0000
        /*0062*/ 	.short	0x0000
        /*0064*/ 	.byte	0x00, 0xf5, 0x21, 0x00


	//----- nvinfo : EIATTR_SPARSE_MMA_MASK
	.align		4
.L_232:
        /*0068*/ 	.byte	0x03, 0x50
        /*006a*/ 	.short	0x0000


	//----- nvinfo : EIATTR_MAXREG_COUNT
	.align		4
        /*006c*/ 	.byte	0x03, 0x1b
        /*006e*/ 	.short	0x00ff


	//----- nvinfo : EIATTR_NUM_BARRIERS
	.align		4
        /*0070*/ 	.byte	0x02, 0x4c
        /*0072*/ 	.byte	0x01
	.zero		1


	//----- nvinfo : EIATTR_MERCURY_ISA_VERSION
	.align		4
        /*0074*/ 	.byte	0x03, 0x5f
        /*0076*/ 	.short	0x0101


	//----- nvinfo : EIATTR_COOP_GROUP_MASK_REGIDS
	.align		4
        /*0078*/ 	.byte	0x04, 0x29
        /*007a*/ 	.short	(.L_234 - .L_233)


	//   ....[0]....
.L_233:
        /*007c*/ 	.word	0xffffffff


	//   ....[1]....
        /*0080*/ 	.word	0xffffffff


	//   ....[2]....
        /*0084*/ 	.word	0xffffffff


	//   ....[3]....
        /*0088*/ 	.word	0xffffffff


	//   ....[4]....
        /*008c*/ 	.word	0xffffffff


	//   ....[5]....
        /*0090*/ 	.word	0xffffffff


	//   ....[6]....
        /*0094*/ 	.word	0xffffffff


	//   ....[7]....
        /*0098*/ 	.word	0xffffffff


	//   ....[8]....
        /*009c*/ 	.word	0xffffffff


	//   ....[9]....
        /*00a0*/ 	.word	0xffffffff


	//   ....[10]....
        /*00a4*/ 	.word	0xffffffff


	//   ....[11]....
        /*00a8*/ 	.word	0xffffffff


	//   ....[12]....
        /*00ac*/ 	.word	0xffffffff


	//   ....[13]....
        /*00b0*/ 	.word	0xffffffff


	//   ....[14]....
        /*00b4*/ 	.word	0xffffffff


	//   ....[15]....
        /*00b8*/ 	.word	0xffffffff


	//   ....[16]....
        /*00bc*/ 	.word	0xffffffff


	//   ....[17]....
        /*00c0*/ 	.word	0xffffffff


	//   ....[18]....
        /*00c4*/ 	.word	0xffffffff


	//   ....[19]....
        /*00c8*/ 	.word	0xffffffff


	//   ....[20]....
        /*00cc*/ 	.word	0xffffffff


	//   ....[21]....
        /*00d0*/ 	.word	0xffffffff


	//   ....[22]....
        /*00d4*/ 	.word	0xffffffff


	//   ....[23]....
        /*00d8*/ 	.word	0xffffffff


	//   ....[24]....
        /*00dc*/ 	.word	0xffffffff


	//   ....[25]....
        /*00e0*/ 	.word	0xffffffff


	//   ....[26]....
        /*00e4*/ 	.word	0xffffffff


	//   ....[27]....
        /*00e8*/ 	.word	0xffffffff


	//   ....[28]....
        /*00ec*/ 	.word	0xffffffff


	//   ....[29]....
        /*00f0*/ 	.word	0xffffffff


	//   ....[30]....
        /*00f4*/ 	.word	0xffffffff


	//   ....[31]....
        /*00f8*/ 	.word	0xffffffff


	//   ....[32]....
        /*00fc*/ 	.word	0xffffffff


	//   ....[33]....
        /*0100*/ 	.word	0xffffffff


	//   ....[34]....
        /*0104*/ 	.word	0xffffffff


	//   ....[35]....
        /*0108*/ 	.word	0xffffffff


	//   ....[36]....
        /*010c*/ 	.word	0xffffffff


	//   ....[37]....
        /*0110*/ 	.word	0xffffffff


	//   ....[38]....
        /*0114*/ 	.word	0xffffffff


	//   ....[39]....
        /*0118*/ 	.word	0xffffffff


	//   ....[40]....
        /*011c*/ 	.word	0xffffffff


	//   ....[41]....
        /*0120*/ 	.word	0xffffffff


	//   ....[42]....
        /*0124*/ 	.word	0xffffffff


	//   ....[43]....
        /*0128*/ 	.word	0xffffffff


	//   ....[44]....
        /*012c*/ 	.word	0xffffffff


	//----- nvinfo : EIATTR_COOP_GROUP_INSTR_OFFSETS
	.align		4
.L_234:
        /*0130*/ 	.byte	0x04, 0x28
        /*0132*/ 	.short	(.L_236 - .L_235)


	//   ....[0]....
.L_235:
        /*0134*/ 	.word	0x000007d0


	//   ....[1]....
        /*0138*/ 	.word	0x000007e0


	//   ....[2]....
        /*013c*/ 	.word	0x000007f0


	//   ....[3]....
        /*0140*/ 	.word	0x00000940


	//   ....[4]....
        /*0144*/ 	.word	0x00000970


	//   ....[5]....
        /*0148*/ 	.word	0x000009a0


	//   ....[6]....
        /*014c*/ 	.word	0x00000ac0


	//   ....[7]....
        /*0150*/ 	.word	0x00000ae0


	//   ....[8]....
        /*0154*/ 	.word	0x00000af0


	//   ....[9]....
        /*0158*/ 	.word	0x00000c10


	//   ....[10]....
        /*015c*/ 	.word	0x00000c30


	//   ....[11]....
        /*0160*/ 	.word	0x00000c40


	//   ....[12]....
        /*0164*/ 	.word	0x00000d60


	//   ....[13]....
        /*0168*/ 	.word	0x00000d80


	//   ....[14]....
        /*016c*/ 	.word	0x00000d90


	//   ....[15]....
        /*0170*/ 	.word	0x00001520


	//   ....[16]....
        /*0174*/ 	.word	0x000015b0


	//   ....[17]....
        /*0178*/ 	.word	0x000015e0


	//   ....[18]....
        /*017c*/ 	.word	0x00001700


	//   ....[19]....
        /*0180*/ 	.word	0x00001730


	//   ....[20]....
        /*0184*/ 	.word	0x00001740


	//   ....[21]....
        /*0188*/ 	.word	0x00001860


	//   ....[22]....
        /*018c*/ 	.word	0x00001880


	//   ....[23]....
        /*0190*/ 	.word	0x00001890


	//   ....[24]....
        /*0194*/ 	.word	0x000019b0


	//   ....[25]....
        /*0198*/ 	.word	0x000019d0


	//   ....[26]....
        /*019c*/ 	.word	0x000019e0


	//   ....[27]....
        /*01a0*/ 	.word	0x00001b00


	//   ....[28]....
        /*01a4*/ 	.word	0x00001b20


	//   ....[29]....
        /*01a8*/ 	.word	0x00001b30


	//   ....[30]....
        /*01ac*/ 	.word	0x000031b0


	//   ....[31]....
        /*01b0*/ 	.word	0x000031c0


	//   ....[32]....
        /*01b4*/ 	.word	0x000031d0


	//   ....[33]....
        /*01b8*/ 	.word	0x00003320


	//   ....[34]....
        /*01bc*/ 	.word	0x00003350


	//   ....[35]....
        /*01c0*/ 	.word	0x00003380


	//   ....[36]....
        /*01c4*/ 	.word	0x000034a0


	//   ....[37]....
        /*01c8*/ 	.word	0x000034c0


	//   ....[38]....
        /*01cc*/ 	.word	0x000034d0


	//   ....[39]....
        /*01d0*/ 	.word	0x000035f0


	//   ....[40]....
        /*01d4*/ 	.word	0x00003610


	//   ....[41]....
        /*01d8*/ 	.word	0x00003620


	//   ....[42]....
        /*01dc*/ 	.word	0x00003740


	//   ....[43]....
        /*01e0*/ 	.word	0x00003760


	//   ....[44]....
        /*01e4*/ 	.word	0x00003770


	//----- nvinfo : EIATTR_VRC_CTA_INIT_COUNT
	.align		4
.L_236:
        /*01e8*/ 	.byte	0x02, 0x4a
	.zero		1
	.zero		1


	//----- nvinfo : EIATTR_EXIT_INSTR_OFFSETS
	.align		4
        /*01ec*/ 	.byte	0x04, 0x1c
        /*01ee*/ 	.short	(.L_238 - .L_237)


	//   ....[0]....
.L_237:
        /*01f0*/ 	.word	0x00000080


	//   ....[1]....
        /*01f4*/ 	.word	0x000000d0


	//   ....[2]....
        /*01f8*/ 	.word	0x00003e80


	//   ....[3]....
        /*01fc*/ 	.word	0x00003f70


	//----- nvinfo : EIATTR_MAX_THREADS
	.align		4
.L_238:
        /*0200*/ 	.byte	0x04, 0x05
        /*0202*/ 	.short	(.L_240 - .L_239)
.L_239:
        /*0204*/ 	.word	0x00000100
        /*0208*/ 	.word	0x00000001
        /*020c*/ 	.word	0x00000001


	//----- nvinfo : EIATTR_CRS_STACK_SIZE
	.align		4
.L_240:
        /*0210*/ 	.byte	0x04, 0x1e
        /*0212*/ 	.short	(.L_242 - .L_241)
.L_241:
        /*0214*/ 	.word	0x00000000


	//----- nvinfo : EIATTR_CBANK_PARAM_SIZE
	.align		4
.L_242:
        /*0218*/ 	.byte	0x03, 0x19
        /*021a*/ 	.short	0x0029


	//----- nvinfo : EIATTR_PARAM_CBANK
	.align		4
        /*021c*/ 	.byte	0x04, 0x0a
        /*021e*/ 	.short	(.L_244 - .L_243)
	.align		4
.L_243:
        /*0220*/ 	.word	index@(.nv.constant0._ZN3cub18CUB_300001_SM_10006detail6reduce28DeviceReduceSingleTileKernelINS2_10policy_hubIN4cuda3std3__45tupleIJblEEEjN6thrust24THRUST_300001_SM_1000_NS8cuda_cub9__find_if7functorIS9_EEE10Policy1000EPS9_SI_iSF_S9_S9_NS7_10__identityEEEvT0_T1_T2_T3_T4_T6_)
        /*0224*/ 	.short	0x0380
        /*0226*/ 	.short	0x0029


	//----- nvinfo : EIATTR_SW_WAR
	.align		4
.L_244:
        /*0228*/ 	.byte	0x04, 0x36
        /*022a*/ 	.short	(.L_246 - .L_245)
.L_245:
        /*022c*/ 	.word	0x00000008
.L_246:


//--------------------- .nv.info._ZN3cub18CUB_300001_SM_10006detail6reduce18DeviceReduceKernelINS2_10policy_hubIN4cuda3std3__45tupleIJblEEEjN6thrust24THRUST_300001_SM_1000_NS8cuda_cub9__find_if7functorIS9_EEE10Policy1000ENSB_12zip_iteratorINS8_IJNSD_26transform_input_iterator_tIbNSC_6detail35transform_pair_of_input_iterators_tIbNSB_6detail15normal_iteratorINSB_10device_ptrIjEEEESQ_NS7_8equal_toIjEEEENS7_10__not_fn_tINS7_10__identityEEEEENSB_17counting_iteratorIlNSB_11use_defaultESZ_SZ_EEEEEEEjSF_S9_SV_EEvT0_PT3_T1_NS0_13GridEvenShareIS16_EET2_T4_ --------------------------
	.section	.nv.info._ZN3cub18CUB_300001_SM_10006detail6reduce18DeviceReduceKernelINS2_10policy_hubIN4cuda3std3__45tupleIJblEEEjN6thrust24THRUST_300001_SM_1000_NS8cuda_cub9__find_if7functorIS9_EEE10Policy1000ENSB_12zip_iteratorINS8_IJNSD_26transform_input_iterator_tIbNSC_6detail35transform_pair_of_input_iterators_tIbNSB_6detail15normal_iteratorINSB_10device_ptrIjEEEESQ_NS7_8equal_toIjEEEENS7_10__not_fn_tINS7_10__identityEEEEENSB_17counting_iteratorIlNSB_11use_defaultESZ_SZ_EEEEEEEjSF_S9_SV_EEvT0_PT3_T1_NS0_13GridEvenShareIS16_EET2_T4_,"",@"SHT_CUDA_INFO"
	.sectionflags	@""
	.align	4


	//----- nvinfo : EIATTR_CUDA_API_VERSION
	.align		4
        /*0000*/ 	.byte	0x04, 0x37
        /*0002*/ 	.short	(.L_248 - .L_247)
.L_247:
        /*0004*/ 	.word	0x00000082


	//----- nvinfo : EIATTR_KPARAM_INFO
	.align		4
.L_248:
        /*0008*/ 	.byte	0x04, 0x17
        /*000a*/ 	.short	(.L_250 - .L_249)
.L_249:
        /*000c*/ 	.word	0x00000000
        /*0010*/ 	.short	0x0005
        /*0012*/ 	.short	0x005d
        /*0014*/ 	.byte	0x00, 0xf0, 0x05, 0x00


	//----- nvinfo : EIATTR_KPARAM_INFO
	.align		4
.L_250:
        /*0018*/ 	.byte	0x04, 0x17
        /*001a*/ 	.short	(.L_252 - .L_251)
.L_251:
        /*001c*/ 	.word	0x00000000
        /*0020*/ 	.short	0x0004
        /*0022*/ 	.short	0x005c
        /*0024*/ 	.byte	0x00, 0xf0, 0x05, 0x00


	//----- nvinfo : EIATTR_KPARAM_INFO
	.align		4
.L_252:
        /*0028*/ 	.byte	0x04, 0x17
        /*002a*/ 	.short	(.L_254 - .L_253)
.L_253:
        /*002c*/ 	.word	0x00000000
        /*0030*/ 	.short	0x0003
        /*0032*/ 	.short	0x0034
        /*0034*/ 	.byte	0x00, 0xf0, 0xa1, 0x00


	//----- nvinfo : EIATTR_KPARAM_INFO
	.align		4
.L_254:
        /*0038*/ 	.byte	0x04, 0x17
        /*003a*/ 	.short	(.L_256 - .L_255)
.L_255:
        /*003c*/ 	.word	0x00000000
        /*0040*/ 	.short	0x0002
        /*0042*/ 	.short	0x0030
        /*0044*/ 	.byte	0x00, 0xf0, 0x11, 0x00


	//----- nvinfo : EIATTR_KPARAM_INFO
	.align		4
.L_256:
        /*0048*/ 	.byte	0x04, 0x17
        /*004a*/ 	.short	(.L_258 - .L_257)
.L_257:
        /*004c*/ 	.word	0x00000000
        /*0050*/ 	.short	0x0001
        /*0052*/ 	.short	0x0028
        /*0054*/ 	.byte	0x00, 0xf5, 0x21, 0x00


	//----- nvinfo : EIATTR_KPARAM_INFO
	.align		4
.L_258:
        /*0058*/ 	.byte	0x04, 0x17
        /*005a*/ 	.short	(.L_260 - .L_259)
.L_259:
        /*005c*/ 	.word	0x00000000
        /*0060*/ 	.short	0x0000
        /*0062*/ 	.short	0x0000
        /*0064*/ 	.byte	0x00, 0xf0, 0xa1, 0x00


	//----- nvinfo : EIATTR_SPARSE_MMA_MASK
	.align		4
.L_260:
        /*0068*/ 	.byte	0x03, 0x50
        /*006a*/ 	.short	0x0000


	//----- nvinfo : EIATTR_MAXREG_COUNT
	.align		4
        /*006c*/ 	.byte	0x03, 0x1b
        /*006e*/ 	.short	0x00ff


	//----- nvinfo : EIATTR_NUM_BARRIERS
	.align		4
        /*0070*/ 	.byte	0x02, 0x4c
        /*0072*/ 	.byte	0x01
	.zero		1


	//----- nvinfo : EIATTR_MERCURY_ISA_VERSION
	.align		4
        /*0074*/ 	.byte	0x03, 0x5f
        /*0076*/ 	.short	0x0101


	//----- nvinfo : EIATTR_COOP_GROUP_MASK_REGIDS
	.align		4
        /*0078*/ 	.byte	0x04, 0x29
        /*007a*/ 	.short	(.L_262 - .L_261)


	//   ....[0]....
.L_261:
        /*007c*/ 	.word	0xffffffff


	//   ....[1]....
        /*0080*/ 	.word	0xffffffff


	//   ....[2]....
        /*0084*/ 	.word	0xffffffff


	//   ....[3]....
        /*0088*/ 	.word	0xffffffff


	//   ....[4]....
        /*008c*/ 	.word	0xffffffff


	//   ....[5]....
        /*0090*/ 	.word	0xffffffff


	//   ....[6]....
        /*0094*/ 	.word	0xffffffff


	//   ....[7]....
        /*0098*/ 	.word	0xffffffff


	//   ....[8]....
        /*009c*/ 	.word	0xffffffff


	//   ....[9]....
        /*00a0*/ 	.word	0xffffffff


	//   ....[10]....
        /*00a4*/ 	.word	0xffffffff


	//   ....[11]....
        /*00a8*/ 	.word	0xffffffff


	//   ....[12]....
        /*00ac*/ 	.word	0xffffffff


	//   ....[13]....
        /*00b0*/ 	.word	0xffffffff


	//   ....[14]....
        /*00b4*/ 	.word	0xffffffff


	//   ....[15]....
        /*00b8*/ 	.word	0xffffffff


	//   ....[16]....
        /*00bc*/ 	.word	0xffffffff


	//   ....[17]....
        /*00c0*/ 	.word	0xffffffff


	//   ....[18]....
        /*00c4*/ 	.word	0xffffffff


	//   ....[19]....
        /*00c8*/ 	.word	0xffffffff


	//   ....[20]....
        /*00cc*/ 	.word	0xffffffff


	//   ....[21]....
        /*00d0*/ 	.word	0xffffffff


	//   ....[22]....
        /*00d4*/ 	.word	0xffffffff


	//   ....[23]....
        /*00d8*/ 	.word	0xffffffff


	//   ....[24]....
        /*00dc*/ 	.word	0xffffffff


	//   ....[25]....
        /*00e0*/ 	.word	0xffffffff


	//   ....[26]....
        /*00e4*/ 	.word	0xffffffff


	//   ....[27]....
        /*00e8*/ 	.word	0xffffffff


	//   ....[28]....
        /*00ec*/ 	.word	0xffffffff


	//   ....[29]....
        /*00f0*/ 	.word	0xffffffff


	//   ....[30]....
        /*00f4*/ 	.word	0xffffffff


	//   ....[31]....
        /*00f8*/ 	.word	0xffffffff


	//   ....[32]....
        /*00fc*/ 	.word	0xffffffff


	//   ....[33]....
        /*0100*/ 	.word	0xffffffff


	//   ....[34]....
        /*0104*/ 	.word	0xffffffff


	//   ....[35]....
        /*0108*/ 	.word	0xffffffff


	//   ....[36]....
        /*010c*/ 	.word	0xffffffff


	//   ....[37]....
        /*0110*/ 	.word	0xffffffff


	//   ....[38]....
        /*0114*/ 	.word	0xffffffff


	//   ....[39]....
        /*0118*/ 	.word	0xffffffff


	//   ....[40]....
        /*011c*/ 	.word	0xffffffff


	//   ....[41]....
        /*0120*/ 	.word	0xffffffff


	//   ....[42]....
        /*0124*/ 	.word	0xffffffff


	//   ....[43]....
        /*0128*/ 	.word	0xffffffff


	//   ....[44]....
        /*012c*/ 	.word	0xffffffff


	//----- nvinfo : EIATTR_COOP_GROUP_INSTR_OFFSETS
	.align		4
.L_262:
        /*0130*/ 	.byte	0x04, 0x28
        /*0132*/ 	.short	(.L_264 - .L_263)


	//   ....[0]....
.L_263:
        /*0134*/ 	.word	0x00001680


	//   ....[1]....
        /*0138*/ 	.word	0x00001690


	//   ....[2]....
        /*013c*/ 	.word	0x000016a0


	//   ....[3]....
        /*0140*/ 	.word	0x000017f0


	//   ....[4]....
        /*0144*/ 	.word	0x00001820


	//   ....[5]....
        /*0148*/ 	.word	0x00001850


	//   ....[6]....
        /*014c*/ 	.word	0x00001970


	//   ....[7]....
        /*0150*/ 	.word	0x00001990


	//   ....[8]....
        /*0154*/ 	.word	0x000019a0


	//   ....[9]....
        /*0158*/ 	.word	0x00001ac0


	//   ....[10]....
        /*015c*/ 	.word	0x00001ae0


	//   ....[11]....
        /*0160*/ 	.word	0x00001af0


	//   ....[12]....
        /*0164*/ 	.word	0x00001c10


	//   ....[13]....
        /*0168*/ 	.word	0x00001c30


	//   ....[14]....
        /*016c*/ 	.word	0x00001c40


	//   ....[15]....
        /*0170*/ 	.word	0x000023d0


	//   ....[16]....
        /*0174*/ 	.word	0x00002460


	//   ....[17]....
        /*0178*/ 	.word	0x00002490


	//   ....[18]....
        /*017c*/ 	.word	0x000025b0


	//   ....[19]....
        /*0180*/ 	.word	0x000025e0


	//   ....[20]....
        /*0184*/ 	.word	0x000025f0


	//   ....[21]....
        /*0188*/ 	.word	0x00002710


	//   ....[22]....
        /*018c*/ 	.word	0x00002730


	//   ....[23]....
        /*0190*/ 	.word	0x00002740


	//   ....[24]....
        /*0194*/ 	.word	0x00002860


	//   ....[25]....
        /*0198*/ 	.word	0x00002880


	//   ....[26]....
        /*019c*/ 	.word	0x00002890


	//   ....[27]....
        /*01a0*/ 	.word	0x000029b0


	//   ....[28]....
        /*01a4*/ 	.word	0x000029d0


	//   ....[29]....
        /*01a8*/ 	.word	0x000029e0


	//   ....[30]....
        /*01ac*/ 	.word	0x00005120


	//   ....[31]....
        /*01b0*/ 	.word	0x00005130


	//   ....[32]....
        /*01b4*/ 	.word	0x00005140


	//   ....[33]....
        /*01b8*/ 	.word	0x00005290


	//   ....[34]....
        /*01bc*/ 	.word	0x000052c0


	//   ....[35]....
        /*01c0*/ 	.word	0x000052f0


	//   ....[36]....
        /*01c4*/ 	.word	0x00005410


	//   ....[37]....
        /*01c8*/ 	.word	0x00005430


	//   ....[38]....
        /*01cc*/ 	.word	0x00005440


	//   ....[39]....
        /*01d0*/ 	.word	0x00005560


	//   ....[40]....
        /*01d4*/ 	.word	0x00005580


	//   ....[41]....
        /*01d8*/ 	.word	0x00005590


	//   ....[42]....
        /*01dc*/ 	.word	0x000056b0


	//   ....[43]....
        /*01e0*/ 	.word	0x000056d0


	//   ....[44]....
        /*01e4*/ 	.word	0x000056e0


	//----- nvinfo : EIATTR_VRC_CTA_INIT_COUNT
	.align		4
.L_264:
        /*01e8*/ 	.byte	0x02, 0x4a
	.zero		1
	.zero		1


	//----- nvinfo : EIATTR_EXIT_INSTR_OFFSETS
	.align		4
        /*01ec*/ 	.byte	0x04, 0x1c
        /*01ee*/ 	.short	(.L_266 - .L_265)


	//   ....[0]....
.L_265:
        /*01f0*/ 	.word	0x00005df0


	//   ....[1]....
        /*01f4*/ 	.word	0x00005e50


	//----- nvinfo : EIATTR_MAX_THREADS
	.align		4
.L_266:
        /*01f8*/ 	.byte	0x04, 0x05
        /*01fa*/ 	.short	(.L_268 - .L_267)
.L_267:
        /*01fc*/ 	.word	0x00000100
        /*0200*/ 	.word	0x00000001
        /*0204*/ 	.word	0x00000001


	//----- nvinfo : EIATTR_CRS_STACK_SIZE
	.align		4
.L_268:
        /*0208*/ 	.byte	0x04, 0x1e
        /*020a*/ 	.short	(.L_270 - .L_269)
.L_269:
        /*020c*/ 	.word	0x00000000


	//----- nvinfo : EIATTR_CBANK_PARAM_SIZE
	.align		4
.L_270:
        /*0210*/ 	.byte	0x03, 0x19
        /*0212*/ 	.short	0x005e


	//----- nvinfo : EIATTR_PARAM_CBANK
	.align		4
        /*0214*/ 	.byte	0x04, 0x0a
        /*0216*/ 	.short	(.L_272 - .L_271)
	.align		4
.L_271:
        /*0218*/ 	.word	index@(.nv.constant0._ZN3cub18CUB_300001_SM_10006detail6reduce18DeviceReduceKernelINS2_10policy_hubIN4cuda3std3__45tupleIJblEEEjN6thrust24THRUST_300001_SM_1000_NS8cuda_cub9__find_if7functorIS9_EEE10Policy1000ENSB_12zip_iteratorINS8_IJNSD_26transform_input_iterator_tIbNSC_6detail35transform_pair_of_input_iterators_tIbNSB_6detail15normal_iteratorINSB_10device_ptrIjEEEESQ_NS7_8equal_toIjEEEENS7_10__not_fn_tINS7_10__identityEEEEENSB_17counting_iteratorIlNSB_11use_defaultESZ_SZ_EEEEEEEjSF_S9_SV_EEvT0_PT3_T1_NS0_13GridEvenShareIS16_EET2_T4_)
        /*021c*/ 	.short	0x0380
        /*021e*/ 	.short	0x005e


	//----- nvinfo : EIATTR_SW_WAR
	.align		4
.L_272:
        /*0220*/ 	.byte	0x04, 0x36
        /*0222*/ 	.short	(.L_274 - .L_273)
.L_273:
        /*0224*/ 	.word	0x00000008
.L_274:


//--------------------- .nv.info._ZN3cub18CUB_300001_SM_10006detail6reduce28DeviceReduceSingleTileKernelINS2_10policy_hubIN4cuda3std3__45tupleIJblEEEjN6thrust24THRUST_300001_SM_1000_NS8cuda_cub9__find_if7functorIS9_EEE10Policy1000ENSB_12zip_iteratorINS8_IJNSD_26transform_input_iterator_tIbNSC_6detail35transform_pair_of_input_iterators_tIbNSB_6detail15normal_iteratorINSB_10device_ptrIjEEEESQ_NS7_8equal_toIjEEEENS7_10__not_fn_tINS7_10__identityEEEEENSB_17counting_iteratorIlNSB_11use_defaultESZ_SZ_EEEEEEEPS9_jSF_S9_S9_SV_EEvT0_T1_T2_T3_T4_T6_ --------------------------
	.section	.nv.info._ZN3cub18CUB_300001_SM_10006detail6reduce28DeviceReduceSingleTileKernelINS2_10policy_hubIN4cuda3std3__45tupleIJblEEEjN6thrust24THRUST_300001_SM_1000_NS8cuda_cub9__find_if7functorIS9_EEE10Policy1000ENSB_12zip_iteratorINS8_IJNSD_26transform_input_iterator_tIbNSC_6detail35transform_pair_of_input_iterators_tIbNSB_6detail15normal_iteratorINSB_10device_ptrIjEEEESQ_NS7_8equal_toIjEEEENS7_10__not_fn_tINS7_10__identityEEEEENSB_17counting_iteratorIlNSB_11use_defaultESZ_SZ_EEEEEEEPS9_jSF_S9_S9_SV_EEvT0_T1_T2_T3_T4_T6_,"",@"SHT_CUDA_INFO"
	.sectionflags	@""
	.align	4


	//----- nvinfo : EIATTR_CUDA_API_VERSION
	.align		4
        /*0000*/ 	.byte	0x04, 0x37
        /*0002*/ 	.short	(.L_276 - .L_275)
.L_275:
        /*0004*/ 	.word	0x00000082


	//----- nvinfo : EIATTR_KPARAM_INFO
	.align		4
.L_276:
        /*0008*/ 	.byte	0x04, 0x17
        /*000a*/ 	.short	(.L_278 - .L_277)
.L_277:
        /*000c*/ 	.word	0x00000000
        /*0010*/ 	.short	0x0005
        /*0012*/ 	.short	0x0048
        /*0014*/ 	.byte	0x00, 0xf0, 0x05, 0x00


	//----- nvinfo : EIATTR_KPARAM_INFO
	.align		4
.L_278:
        /*0018*/ 	.byte	0x04, 0x17
        /*001a*/ 	.short	(.L_280 - .L_279)
.L_279:
        /*001c*/ 	.word	0x00000000
        /*0020*/ 	.short	0x0004
        /*0022*/ 	.short	0x0038
        /*0024*/ 	.byte	0x00, 0xf0, 0x41, 0x00


	//----- nvinfo : EIATTR_KPARAM_INFO
	.align		4
.L_280:
        /*0028*/ 	.byte	0x04, 0x17
        /*002a*/ 	.short	(.L_282 - .L_281)
.L_281:
        /*002c*/ 	.word	0x00000000
        /*0030*/ 	.short	0x0003
        /*0032*/ 	.short	0x0034
        /*0034*/ 	.byte	0x00, 0xf0, 0x05, 0x00


	//----- nvinfo : EIATTR_KPARAM_INFO
	.align		4
.L_282:
        /*0038*/ 	.byte	0x04, 0x17
        /*003a*/ 	.short	(.L_284 - .L_283)
.L_283:
        /*003c*/ 	.word	0x00000000
        /*0040*/ 	.short	0x0002
        /*0042*/ 	.short	0x0030
        /*0044*/ 	.byte	0x00, 0xf0, 0x11, 0x00


	//----- nvinfo : EIATTR_KPARAM_INFO
	.align		4
.L_284:
        /*0048*/ 	.byte	0x04, 0x17
        /*004a*/ 	.short	(.L_286 - .L_285)
.L_285:
        /*004c*/ 	.word	0x00000000
        /*0050*/ 	.short	0x0001
        /*0052*/ 	.short	0x0028
        /*0054*/ 	.byte	0x00, 0xf5, 0x21, 0x00


	//----- nvinfo : EIATTR_KPARAM_INFO
	.align		4
.L_286:
        /*0058*/ 	.byte	0x04, 0x17
        /*005a*/ 	.short	(.L_288 - .L_287)
.L_287:
        /*005c*/ 	.word	0x00000000
        /*0060*/ 	.short	0x0000
        /*0062*/ 	.short	0x0000
        /*0064*/ 	.byte	0x00, 0xf0, 0xa1, 0x00


	//----- nvinfo : EIATTR_SPARSE_MMA_MASK
	.align		4
.L_288:
        /*0068*/ 	.byte	0x03, 0x50
        /*006a*/ 	.short	0x0000


	//----- nvinfo : EIATTR_MAXREG_COUNT
	.align		4
        /*006c*/ 	.byte	0x03, 0x1b
        /*006e*/ 	.short	0x00ff


	//----- nvinfo : EIATTR_NUM_BARRIERS
	.align		4
        /*0070*/ 	.byte	0x02, 0x4c
        /*0072*/ 	.byte	0x01
	.zero		1


	//----- nvinfo : EIATTR_MERCURY_ISA_VERSION
	.align		4
        /*0074*/ 	.byte	0x03, 0x5f
        /*0076*/ 	.short	0x0101


	//----- nvinfo : EIATTR_COOP_GROUP_MASK_REGIDS
	.align		4
        /*0078*/ 	.byte	0x04, 0x29
        /*007a*/ 	.short	(.L_290 - .L_289)


	//   ....[0]....
.L_289:
        /*007c*/ 	.word	0xffffffff


	//   ....[1]....
        /*0080*/ 	.word	0xffffffff


	//   ....[2]....
        /*0084*/ 	.word	0xffffffff


	//   ....[3]....
        /*0088*/ 	.word	0xffffffff


	//   ....[4]....
        /*008c*/ 	.word	0xffffffff


	//   ....[5]....
        /*0090*/ 	.word	0xffffffff


	//   ....[6]....
        /*0094*/ 	.word	0xffffffff


	//   ....[7]....
        /*0098*/ 	.word	0xffffffff


	//   ....[8]....
        /*009c*/ 	.word	0xffffffff


	//   ....[9]....
        /*00a0*/ 	.word	0xffffffff


	//   ....[10]....
        /*00a4*/ 	.word	0xffffffff


	//   ....[11]....
        /*00a8*/ 	.word	0xffffffff


	//   ....[12]....
        /*00ac*/ 	.word	0xffffffff


	//   ....[13]....
        /*00b0*/ 	.word	0xffffffff


	//   ....[14]....
        /*00b4*/ 	.word	0xffffffff


	//   ....[15]....
        /*00b8*/ 	.word	0xffffffff


	//   ....[16]....
        /*00bc*/ 	.word	0xffffffff


	//   ....[17]....
        /*00c0*/ 	.word	0xffffffff


	//   ....[18]....
        /*00c4*/ 	.word	0xffffffff


	//   ....[19]....
        /*00c8*/ 	.word	0xffffffff


	//   ....[20]....
        /*00cc*/ 	.word	0xffffffff


	//   ....[21]....
        /*00d0*/ 	.word	0xffffffff


	//   ....[22]....
        /*00d4*/ 	.word	0xffffffff


	//   ....[23]....
        /*00d8*/ 	.word	0xffffffff


	//   ....[24]....
        /*00dc*/ 	.word	0xffffffff


	//   ....[25]....
        /*00e0*/ 	.word	0xffffffff


	//   ....[26]....
        /*00e4*/ 	.word	0xffffffff


	//   ....[27]....
        /*00e8*/ 	.word	0xffffffff


	//   ....[28]....
        /*00ec*/ 	.word	0xffffffff


	//   ....[29]....
        /*00f0*/ 	.word	0xffffffff


	//   ....[30]....
        /*00f4*/ 	.word	0xffffffff


	//   ....[31]....
        /*00f8*/ 	.word	0xffffffff


	//   ....[32]....
        /*00fc*/ 	.word	0xffffffff


	//   ....[33]....
        /*0100*/ 	.word	0xffffffff


	//   ....[34]....
        /*0104*/ 	.word	0xffffffff


	//   ....[35]....
        /*0108*/ 	.word	0xffffffff


	//   ....[36]....
        /*010c*/ 	.word	0xffffffff


	//   ....[37]....
        /*0110*/ 	.word	0xffffffff


	//   ....[38]....
        /*0114*/ 	.word	0xffffffff


	//   ....[39]....
        /*0118*/ 	.word	0xffffffff


	//   ....[40]....
        /*011c*/ 	.word	0xffffffff


	//   ....[41]....
        /*0120*/ 	.word	0xffffffff


	//   ....[42]....
        /*0124*/ 	.word	0xffffffff


	//   ....[43]....
        /*0128*/ 	.word	0xffffffff


	//   ....[44]....
        /*012c*/ 	.word	0xffffffff


	//----- nvinfo : EIATTR_COOP_GROUP_INSTR_OFFSETS
	.align		4
.L_290:
        /*0130*/ 	.byte	0x04, 0x28
        /*0132*/ 	.short	(.L_292 - .L_291)


	//   ....[0]....
.L_291:
        /*0134*/ 	.word	0x00001460


	//   ....[1]....
        /*0138*/ 	.word	0x00001470


	//   ....[2]....
        /*013c*/ 	.word	0x00001480


	//   ....[3]....
        /*0140*/ 	.word	0x000015d0


	//   ....[4]....
        /*0144*/ 	.word	0x00001600


	//   ....[5]....
        /*0148*/ 	.word	0x00001630


	//   ....[6]....
        /*014c*/ 	.word	0x00001750


	//   ....[7]....
        /*0150*/ 	.word	0x00001770


	//   ....[8]....
        /*0154*/ 	.word	0x00001780


	//   ....[9]....
        /*0158*/ 	.word	0x000018a0


	//   ....[10]....
        /*015c*/ 	.word	0x000018c0


	//   ....[11]....
        /*0160*/ 	.word	0x000018d0


	//   ....[12]....
        /*0164*/ 	.word	0x000019f0


	//   ....[13]....
        /*0168*/ 	.word	0x00001a10


	//   ....[14]....
        /*016c*/ 	.word	0x00001a20


	//   ....[15]....
        /*0170*/ 	.word	0x000021b0


	//   ....[16]....
        /*0174*/ 	.word	0x00002240


	//   ....[17]....
        /*0178*/ 	.word	0x00002270


	//   ....[18]....
        /*017c*/ 	.word	0x00002390


	//   ....[19]....
        /*0180*/ 	.word	0x000023c0


	//   ....[20]....
        /*0184*/ 	.word	0x000023d0


	//   ....[21]....
        /*0188*/ 	.word	0x000024f0


	//   ....[22]....
        /*018c*/ 	.word	0x00002510


	//   ....[23]....
        /*0190*/ 	.word	0x00002520


	//   ....[24]....
        /*0194*/ 	.word	0x00002640


	//   ....[25]....
        /*0198*/ 	.word	0x00002660


	//   ....[26]....
        /*019c*/ 	.word	0x00002670


	//   ....[27]....
        /*01a0*/ 	.word	0x00002790


	//   ....[28]....
        /*01a4*/ 	.word	0x000027b0


	//   ....[29]....
        /*01a8*/ 	.word	0x000027c0


	//   ....[30]....
        /*01ac*/ 	.word	0x00004cc0


	//   ....[31]....
        /*01b0*/ 	.word	0x00004cd0


	//   ....[32]....
        /*01b4*/ 	.word	0x00004ce0


	//   ....[33]....
        /*01b8*/ 	.word	0x00004e30


	//   ....[34]....
        /*01bc*/ 	.word	0x00004e60


	//   ....[35]....
        /*01c0*/ 	.word	0x00004e90


	//   ....[36]....
        /*01c4*/ 	.word	0x00004fb0


	//   ....[37]....
        /*01c8*/ 	.word	0x00004fd0


	//   ....[38]....
        /*01cc*/ 	.word	0x00004fe0


	//   ....[39]....
        /*01d0*/ 	.word	0x00005100


	//   ....[40]....
        /*01d4*/ 	.word	0x00005120


	//   ....[41]....
        /*01d8*/ 	.word	0x00005130


	//   ....[42]....
        /*01dc*/ 	.word	0x00005250


	//   ....[43]....
        /*01e0*/ 	.word	0x00005270


	//   ....[44]....
        /*01e4*/ 	.word	0x00005280


	//----- nvinfo : EIATTR_VRC_CTA_INIT_COUNT
	.align		4
.L_292:
        /*01e8*/ 	.byte	0x02, 0x4a
	.zero		1
	.zero		1


	//----- nvinfo : EIATTR_EXIT_INSTR_OFFSETS
	.align		4
        /*01ec*/ 	.byte	0x04, 0x1c
        /*01ee*/ 	.short	(.L_294 - .L_293)


	//   ....[0]....
.L_293:
        /*01f0*/ 	.word	0x00000080


	//   ....[1]....
        /*01f4*/ 	.word	0x000000d0


	//   ....[2]....
        /*01f8*/ 	.word	0x00005990


	//   ....[3]....
        /*01fc*/ 	.word	0x00005a80


	//----- nvinfo : EIATTR_MAX_THREADS
	.align		4
.L_294:
        /*0200*/ 	.byte	0x04, 0x05
        /*0202*/ 	.short	(.L_296 - .L_295)
.L_295:
        /*0204*/ 	.word	0x00000100
        /*0208*/ 	.word	0x00000001
        /*020c*/ 	.word	0x00000001


	//----- nvinfo : EIATTR_CRS_STACK_SIZE
	.align		4
.L_296:
        /*0210*/ 	.byte	0x04, 0x1e
        /*0212*/ 	.short	(.L_298 - .L_297)
.L_297:
        /*0214*/ 	.word	0x00000000


	//----- nvinfo : EIATTR_CBANK_PARAM_SIZE
	.align		4
.L_298:
        /*0218*/ 	.byte	0x03, 0x19
        /*021a*/ 	.short	0x0049


	//----- nvinfo : EIATTR_PARAM_CBANK
	.align		4
        /*021c*/ 	.byte	0x04, 0x0a
        /*021e*/ 	.short	(.L_300 - .L_299)
	.align		4
.L_299:
        /*0220*/ 	.word	index@(.nv.constant0._ZN3cub18CUB_300001_SM_10006detail6reduce28DeviceReduceSingleTileKernelINS2_10policy_hubIN4cuda3std3__45tupleIJblEEEjN6thrust24THRUST_300001_SM_1000_NS8cuda_cub9__find_if7functorIS9_EEE10Policy1000ENSB_12zip_iteratorINS8_IJNSD_26transform_input_iterator_tIbNSC_6detail35transform_pair_of_input_iterators_tIbNSB_6detail15normal_iteratorINSB_10device_ptrIjEEEESQ_NS7_8equal_toIjEEEENS7_10__not_fn_tINS7_10__identityEEEEENSB_17counting_iteratorIlNSB_11use_defaultESZ_SZ_EEEEEEEPS9_jSF_S9_S9_SV_EEvT0_T1_T2_T3_T4_T6_)
        /*0224*/ 	.short	0x0380
        /*0226*/ 	.short	0x0049


	//----- nvinfo : EIATTR_SW_WAR
	.align		4
.L_300:
        /*0228*/ 	.byte	0x04, 0x36
        /*022a*/ 	.short	(.L_302 - .L_301)
.L_301:
        /*022c*/ 	.word	0x00000008
.L_302:


//--------------------- .nv.info._ZN3cub18CUB_300001_SM_10006detail10radix_sort29DeviceRadixSortOnesweepKernelINS1_5radix10policy_hubIjNS0_8NullTypeEyE10Policy1000ELNS0_9SortOrderE0EjS6_yiiNS1_21identity_decomposer_tEEEvPT5_SC_PT3_PKSD_PT1_PKSH_PT2_PKSL_T4_iiT6_ --------------------------
	.section	.nv.info._ZN3cub18CUB_300001_SM_10006detail10radix_sort29DeviceRadixSortOnesweepKernelINS1_5radix10policy_hubIjNS0_8NullTypeEyE10Policy1000ELNS0_9SortOrderE0EjS6_yiiNS1_21identity_decomposer_tEEEvPT5_SC_PT3_PKSD_PT1_PKSH_PT2_PKSL_T4_iiT6_,"",@"SHT_CUDA_INFO"
	.sectionflags	@""
	.align	4


	//----- nvinfo : EIATTR_CUDA_API_VERSION
	.align		4
        /*0000*/ 	.byte	0x04, 0x37
        /*0002*/ 	.short	(.L_304 - .L_303)
.L_303:
        /*0004*/ 	.word	0x00000082


	//----- nvinfo : EIATTR_KPARAM_INFO
	.align		4
.L_304:
        /*0008*/ 	.byte	0x04, 0x17
        /*000a*/ 	.short	(.L_306 - .L_305)
.L_305:
        /*000c*/ 	.word	0x00000000
        /*0010*/ 	.short	0x000b
        /*0012*/ 	.short	0x004c
        /*0014*/ 	.byte	0x00, 0xf0, 0x05, 0x00


	//----- nvinfo : EIATTR_KPARAM_INFO
	.align		4
.L_306:
        /*0018*/ 	.byte	0x04, 0x17
        /*001a*/ 	.short	(.L_308 - .L_307)
.L_307:
        /*001c*/ 	.word	0x00000000
        /*0020*/ 	.short	0x000a
        /*0022*/ 	.short	0x0048
        /*0024*/ 	.byte	0x00, 0xf0, 0x11, 0x00


	//----- nvinfo : EIATTR_KPARAM_INFO
	.align		4
.L_308:
        /*0028*/ 	.byte	0x04, 0x17
        /*002a*/ 	.short	(.L_310 - .L_309)
.L_309:
        /*002c*/ 	.word	0x00000000
        /*0030*/ 	.short	0x0009
        /*0032*/ 	.short	0x0044
        /*0034*/ 	.byte	0x00, 0xf0, 0x11, 0x00


	//----- nvinfo : EIATTR_KPARAM_INFO
	.align		4
.L_310:
        /*0038*/ 	.byte	0x04, 0x17
        /*003a*/ 	.short	(.L_312 - .L_311)
.L_311:
        /*003c*/ 	.word	0x00000000
        /*0040*/ 	.short	0x0008
        /*0042*/ 	.short	0x0040
        /*0044*/ 	.byte	0x00, 0xf0, 0x11, 0x00


	//----- nvinfo : EIATTR_KPARAM_INFO
	.align		4
.L_312:
        /*0048*/ 	.byte	0x04, 0x17
        /*004a*/ 	.short	(.L_314 - .L_313)
.L_313:
        /*004c*/ 	.word	0x00000000
        /*0050*/ 	.short	0x0007
        /*0052*/ 	.short	0x0038
        /*0054*/ 	.byte	0x00, 0xf5, 0x21, 0x00


	//----- nvinfo : EIATTR_KPARAM_INFO
	.align		4
.L_314:
        /*0058*/ 	.byte	0x04, 0x17
        /*005a*/ 	.short	(.L_316 - .L_315)
.L_315:
        /*005c*/ 	.word	0x00000000
        /*0060*/ 	.short	0x0006
        /*0062*/ 	.short	0x0030
        /*0064*/ 	.byte	0x00, 0xf5, 0x21, 0x00


	//----- nvinfo : EIATTR_KPARAM_INFO
	.align		4
.L_316:
        /*0068*/ 	.byte	0x04, 0x17
        /*006a*/ 	.short	(.L_318 - .L_317)
.L_317:
        /*006c*/ 	.word	0x00000000
        /*0070*/ 	.short	0x0005
        /*0072*/ 	.short	0x0028
        /*0074*/ 	.byte	0x00, 0xf5, 0x21, 0x00


	//----- nvinfo : EIATTR_KPARAM_INFO
	.align		4
.L_318:
        /*0078*/ 	.byte	0x04, 0x17
        /*007a*/ 	.short	(.L_320 - .L_319)
.L_319:
        /*007c*/ 	.word	0x00000000
        /*0080*/ 	.short	0x0004
        /*0082*/ 	.short	0x0020
        /*0084*/ 	.byte	0x00, 0xf5, 0x21, 0x00


	//----- nvinfo : EIATTR_KPARAM_INFO
	.align		4
.L_320:
        /*0088*/ 	.byte	0x04, 0x17
        /*008a*/ 	.short	(.L_322 - .L_321)
.L_321:
        /*008c*/ 	.word	0x00000000
        /*0090*/ 	.short	0x0003
        /*0092*/ 	.short	0x0018
        /*0094*/ 	.byte	0x00, 0xf5, 0x21, 0x00


	//----- nvinfo : EIATTR_KPARAM_INFO
	.align		4
.L_322:
        /*0098*/ 	.byte	0x04, 0x17
        /*009a*/ 	.short	(.L_324 - .L_323)
.L_323:
        /*009c*/ 	.word	0x00000000
        /*00a0*/ 	.short	0x0002
        /*00a2*/ 	.short	0x0010
        /*00a4*/ 	.byte	0x00, 0xf5, 0x21, 0x00


	//----- nvinfo : EIATTR_KPARAM_INFO
	.align		4
.L_324:
        /*00a8*/ 	.byte	0x04, 0x17
        /*00aa*/ 	.short	(.L_326 - .L_325)
.L_325:
        /*00ac*/ 	.word	0x00000000
        /*00b0*/ 	.short	0x0001
        /*00b2*/ 	.short	0x0008
        /*00b4*/ 	.byte	0x00, 0xf5, 0x21, 0x00


	//----- nvinfo : EIATTR_KPARAM_INFO
	.align		4
.L_326:
        /*00b8*/ 	.byte	0x04, 0x17
        /*00ba*/ 	.short	(.L_328 - .L_327)
.L_327:
        /*00bc*/ 	.word	0x00000000
        /*00c0*/ 	.short	0x0000
        /*00c2*/ 	.short	0x0000
        /*00c4*/ 	.byte	0x00, 0xf5, 0x21, 0x00


	//----- nvinfo : EIATTR_SPARSE_MMA_MASK
	.align		4
.L_328:
        /*00c8*/ 	.byte	0x03, 0x50
        /*00ca*/ 	.short	0x0000


	//----- nvinfo : EIATTR_MAXREG_COUNT
	.align		4
        /*00cc*/ 	.byte	0x03, 0x1b
        /*00ce*/ 	.short	0x00a8


	//----- nvinfo : EIATTR_NUM_BARRIERS
	.align		4
        /*00d0*/ 	.byte	0x02, 0x4c
        /*00d2*/ 	.byte	0x01
	.zero		1


	//----- nvinfo : EIATTR_ANNOTATIONS
	.align		4
        /*00d4*/ 	.byte	0x04, 0x55
        /*00d6*/ 	.short	(.L_330 - .L_329)


	//   ....[0]....
.L_329:
        /*00d8*/ 	.word	0x00000001
        /*00dc*/ 	.byte	0x40, 0x0e, 0x00, 0x00, 0x01, 0x00, 0x00, 0x00, 0x20, 0x10, 0x00, 0x00, 0x01, 0x00, 0x00, 0x00
        /*00ec*/ 	.byte	0xa0, 0x10, 0x00, 0x00, 0x01, 0x00, 0x00, 0x00, 0x00, 0x25, 0x00, 0x00, 0x01, 0x00, 0x00, 0x00
        /*00fc*/ 	.byte	0xc0, 0x39, 0x00, 0x00, 0x01, 0x00, 0x00, 0x00, 0x00, 0x3c, 0x00, 0x00, 0x01, 0x00, 0x00, 0x00
        /*010c*/ 	.byte	0x20, 0x52, 0x00, 0x00


	//----- nvinfo : EIATTR_MERCURY_ISA_VERSION
	.align		4
.L_330:
        /*0110*/ 	.byte	0x03, 0x5f
        /*0112*/ 	.short	0x0101


	//----- nvinfo : EIATTR_COOP_GROUP_MASK_REGIDS
	.align		4
        /*0114*/ 	.byte	0x04, 0x29
        /*0116*/ 	.short	(.L_332 - .L_331)


	//   ....[0]....
.L_331:
        /*0118*/ 	.word	0xffffffff


	//   ....[1]....
        /*011c*/ 	.word	0x05000000


	//   ....[2]....
        /*0120*/ 	.word	0xffffffff


	//   ....[3]....
        /*0124*/ 	.word	0xffffffff


	//   ....[4]....
        /*0128*/ 	.word	0xffffffff


	//   ....[5]....
        /*012c*/ 	.word	0xffffffff


	//   ....[6]....
        /*0130*/ 	.word	0xffffffff


	//   ....[7]....
        /*0134*/ 	.word	0xffffffff


	//   ....[8]....
        /*0138*/ 	.word	0xffffffff


	//   ....[9]....
        /*013c*/ 	.word	0xffffffff


	//   ....[10]....
        /*0140*/ 	.word	0xffffffff


	//   ....[11]....
        /*0144*/ 	.word	0xffffffff


	//   ....[12]....
        /*0148*/ 	.word	0xffffffff


	//   ....[13]....
        /*014c*/ 	.word	0xffffffff


	//   ....[14]....
        /*0150*/ 	.word	0xffffffff


	//   ....[15]....
        /*0154*/ 	.word	0xffffffff


	//   ....[16]....
        /*0158*/ 	.word	0xffffffff


	//   ....[17]....
        /*015c*/ 	.word	0xffffffff


	//   ....[18]....
        /*0160*/ 	.word	0xffffffff


	//   ....[19]....
        /*0164*/ 	.word	0xffffffff


	//   ....[20]....
        /*0168*/ 	.word	0xffffffff


	//   ....[21]....
        /*016c*/ 	.word	0xffffffff


	//   ....[22]....
        /*0170*/ 	.word	0xffffffff


	//   ....[23]....
        /*0174*/ 	.word	0xffffffff


	//   ....[24]....
        /*0178*/ 	.word	0xffffffff


	//   ....[25]....
        /*017c*/ 	.word	0xffffffff


	//   ....[26]....
        /*0180*/ 	.word	0xffffffff


	//   ....[27]....
        /*0184*/ 	.word	0xffffffff


	//   ....[28]....
        /*0188*/ 	.word	0xffffffff


	//   ....[29]....
        /*018c*/ 	.word	0xffffffff


	//   ....[30]....
        /*0190*/ 	.word	0xffffffff


	//   ....[31]....
        /*0194*/ 	.word	0xffffffff


	//   ....[32]....
        /*0198*/ 	.word	0xffffffff


	//   ....[33]....
        /*019c*/ 	.word	0xffffffff


	//   ....[34]....
        /*01a0*/ 	.word	0xffffffff


	//   ....[35]....
        /*01a4*/ 	.word	0xffffffff


	//   ....[36]....
        /*01a8*/ 	.word	0xffffffff


	//   ....[37]....
        /*01ac*/ 	.word	0xffffffff


	//   ....[38]....
        /*01b0*/ 	.word	0xffffffff


	//   ....[39]....
        /*01b4*/ 	.word	0xffffffff


	//   ....[40]....
        /*01b8*/ 	.word	0xffffffff


	//   ....[41]....
        /*01bc*/ 	.word	0xffffffff


	//   ....[42]....
        /*01c0*/ 	.word	0xffffffff


	//   ....[43]....
        /*01c4*/ 	.word	0xffffffff


	//   ....[44]....
        /*01c8*/ 	.word	0xffffffff


	//   ....[45]....
        /*01cc*/ 	.word	0xffffffff


	//   ....[46]....
        /*01d0*/ 	.word	0xffffffff


	//   ....[47]....
        /*01d4*/ 	.word	0xffffffff


	//   ....[48]....
        /*01d8*/ 	.word	0xffffffff


	//   ....[49]....
        /*01dc*/ 	.word	0xffffffff


	//   ....[50]....
        /*01e0*/ 	.word	0xffffffff


	//   ....[51]....
        /*01e4*/ 	.word	0xffffffff


	//   ....[52]....
        /*01e8*/ 	.word	0xffffffff


	//   ....[53]....
        /*01ec*/ 	.word	0xffffffff


	//   ....[54]....
        /*01f0*/ 	.word	0xffffffff


	//   ....[55]....
        /*01f4*/ 	.word	0xffffffff


	//   ....[56]....
        /*01f8*/ 	.word	0xffffffff


	//   ....[57]....
        /*01fc*/ 	.word	0xffffffff


	//   ....[58]....
        /*0200*/ 	.word	0xffffffff


	//   ....[59]....
        /*0204*/ 	.word	0xffffffff


	//   ....[60]....
        /*0208*/ 	.word	0xffffffff


	//   ....[61]....
        /*020c*/ 	.word	0xffffffff


	//   ....[62]....
        /*0210*/ 	.word	0xffffffff


	//   ....[63]....
        /*0214*/ 	.word	0xffffffff


	//   ....[64]....
        /*0218*/ 	.word	0xffffffff


	//   ....[65]....
        /*021c*/ 	.word	0xffffffff


	//   ....[66]....
        /*0220*/ 	.word	0xffffffff


	//   ....[67]....
        /*0224*/ 	.word	0xffffffff


	//   ....[68]....
        /*0228*/ 	.word	0xffffffff


	//   ....[69]....
        /*022c*/ 	.word	0xffffffff


	//   ....[70]....
        /*0230*/ 	.word	0xffffffff


	//   ....[71]....
        /*0234*/ 	.word	0xffffffff


	//   ....[72]....
        /*0238*/ 	.word	0xffffffff


	//   ....[73]....
        /*023c*/ 	.word	0xffffffff


	//   ....[74]....
        /*0240*/ 	.word	0xffffffff


	//   ....[75]....
        /*0244*/ 	.word	0xffffffff


	//   ....[76]....
        /*0248*/ 	.word	0xffffffff


	//   ....[77]....
        /*024c*/ 	.word	0xffffffff


	//   ....[78]....
        /*0250*/ 	.word	0xffffffff


	//   ....[79]....
        /*0254*/ 	.word	0xffffffff


	//   ....[80]....
        /*0258*/ 	.word	0xffffffff


	//   ....[81]....
        /*025c*/ 	.word	0xffffffff


	//   ....[82]....
        /*0260*/ 	.word	0xffffffff


	//   ....[83]....
        /*0264*/ 	.word	0xffffffff


	//   ....[84]....
        /*0268*/ 	.word	0xffffffff


	//   ....[85]....
        /*026c*/ 	.word	0xffffffff


	//   ....[86]....
        /*0270*/ 	.word	0xffffffff


	//   ....[87]....
        /*0274*/ 	.word	0xffffffff


	//   ....[88]....
        /*0278*/ 	.word	0xffffffff


	//   ....[89]....
        /*027c*/ 	.word	0xffffffff


	//   ....[90]....
        /*0280*/ 	.word	0xffffffff


	//   ....[91]....
        /*0284*/ 	.word	0xffffffff


	//   ....[92]....
        /*0288*/ 	.word	0xffffffff


	//   ....[93]....
        /*028c*/ 	.word	0xffffffff


	//   ....[94]....
        /*0290*/ 	.word	0xffffffff


	//   ....[95]....
        /*0294*/ 	.word	0xffffffff


	//   ....[96]....
        /*0298*/ 	.word	0xffffffff


	//   ....[97]....
        /*029c*/ 	.word	0xffffffff


	//   ....[98]....
        /*02a0*/ 	.word	0xffffffff


	//   ....[99]....
        /*02a4*/ 	.word	0xffffffff


	//   ....[100]....
        /*02a8*/ 	.word	0xffffffff


	//   ....[101]....
        /*02ac*/ 	.word	0xffffffff


	//   ....[102]....
        /*02b0*/ 	.word	0xffffffff


	//   ....[103]....
        /*02b4*/ 	.word	0xffffffff


	//   ....[104]....
        /*02b8*/ 	.word	0xffffffff


	//   ....[105]....
        /*02bc*/ 	.word	0xffffffff


	//   ....[106]....
        /*02c0*/ 	.word	0xffffffff


	//   ....[107]....
        /*02c4*/ 	.word	0xffffffff


	//   ....[108]....
        /*02c8*/ 	.word	0xffffffff


	//   ....[109]....
        /*02cc*/ 	.word	0xffffffff


	//   ....[110]....
        /*02d0*/ 	.word	0xffffffff


	//   ....[111]....
        /*02d4*/ 	.word	0xffffffff


	//   ....[112]....
        /*02d8*/ 	.word	0xffffffff


	//   ....[113]....
        /*02dc*/ 	.word	0xffffffff


	//   ....[114]....
        /*02e0*/ 	.word	0xffffffff


	//   ....[115]....
        /*02e4*/ 	.word	0xffffffff


	//   ....[116]....
        /*02e8*/ 	.word	0xffffffff


	//   ....[117]....
        /*02ec*/ 	.word	0xffffffff


	//   ....[118]....
        /*02f0*/ 	.word	0xffffffff


	//   ....[119]....
        /*02f4*/ 	.word	0xffffffff


	//   ....[120]....
        /*02f8*/ 	.word	0xffffffff


	//   ....[121]....
        /*02fc*/ 	.word	0xffffffff


	//   ....[122]....
        /*0300*/ 	.word	0xffffffff


	//   ....[123]....
        /*0304*/ 	.word	0xffffffff


	//   ....[124]....
        /*0308*/ 	.word	0xffffffff


	//   ....[125]....
        /*030c*/ 	.word	0xffffffff


	//   ....[126]....
        /*0310*/ 	.word	0xffffffff


	//   ....[127]....
        /*0314*/ 	.word	0xffffffff


	//   ....[128]....
        /*0318*/ 	.word	0xffffffff


	//   ....[129]....
        /*031c*/ 	.word	0xffffffff


	//   ....[130]....
        /*0320*/ 	.word	0xffffffff


	//   ....[131]....
        /*0324*/ 	.word	0xffffffff


	//   ....[132]....
        /*0328*/ 	.word	0xffffffff


	//   ....[133]....
        /*032c*/ 	.word	0xffffffff


	//   ....[134]....
        /*0330*/ 	.word	0xffffffff


	//   ....[135]....
        /*0334*/ 	.word	0xffffffff


	//   ....[136]....
        /*0338*/ 	.word	0xffffffff


	//   ....[137]....
        /*033c*/ 	.word	0xffffffff


	//   ....[138]....
        /*0340*/ 	.word	0xffffffff


	//   ....[139]....
        /*0344*/ 	.word	0xffffffff


	//   ....[140]....
        /*0348*/ 	.word	0xffffffff


	//   ....[141]....
        /*034c*/ 	.word	0xffffffff


	//   ....[142]....
        /*0350*/ 	.word	0xffffffff


	//   ....[143]....
        /*0354*/ 	.word	0xffffffff


	//   ....[144]....
        /*0358*/ 	.word	0xffffffff


	//   ....[145]....
        /*035c*/ 	.word	0xffffffff


	//   ....[146]....
        /*0360*/ 	.word	0xffffffff


	//   ....[147]....
        /*0364*/ 	.word	0xffffffff


	//   ....[148]....
        /*0368*/ 	.word	0xffffffff


	//   ....[149]....
        /*036c*/ 	.word	0xffffffff


	//   ....[150]....
        /*0370*/ 	.word	0xffffffff


	//   ....[151]....
        /*0374*/ 	.word	0xffffffff


	//   ....[152]....
        /*0378*/ 	.word	0xffffffff


	//   ....[153]....
        /*037c*/ 	.word	0xffffffff


	//   ....[154]....
        /*0380*/ 	.word	0xffffffff


	//   ....[155]....
        /*0384*/ 	.word	0xffffffff


	//   ....[156]....
        /*0388*/ 	.word	0xffffffff


	//   ....[157]....
        /*038c*/ 	.word	0xffffffff


	//   ....[158]....
        /*0390*/ 	.word	0xffffffff


	//   ....[159]....
        /*0394*/ 	.word	0xffffffff


	//   ....[160]....
        /*0398*/ 	.word	0xffffffff


	//   ....[161]....
        /*039c*/ 	.word	0xffffffff


	//   ....[162]....
        /*03a0*/ 	.word	0xffffffff


	//   ....[163]....
        /*03a4*/ 	.word	0xffffffff


	//   ....[164]....
        /*03a8*/ 	.word	0xffffffff


	//   ....[165]....
        /*03ac*/ 	.word	0xffffffff


	//   ....[166]....
        /*03b0*/ 	.word	0xffffffff


	//   ....[167]....
        /*03b4*/ 	.word	0xffffffff


	//   ....[168]....
        /*03b8*/ 	.word	0xffffffff


	//   ....[169]....
        /*03bc*/ 	.word	0xffffffff


	//   ....[170]....
        /*03c0*/ 	.word	0xffffffff


	//   ....[171]....
        /*03c4*/ 	.word	0xffffffff


	//   ....[172]....
        /*03c8*/ 	.word	0xffffffff


	//   ....[173]....
        /*03cc*/ 	.word	0xffffffff


	//   ....[174]....
        /*03d0*/ 	.word	0xffffffff


	//   ....[175]....
        /*03d4*/ 	.word	0xffffffff


	//   ....[176]....
        /*03d8*/ 	.word	0xffffffff


	//   ....[177]....
        /*03dc*/ 	.word	0xffffffff


	//   ....[178]....
        /*03e0*/ 	.word	0x05000002


	//   ....[179]....
        /*03e4*/ 	.word	0xffffffff


	//   ....[180]....
        /*03e8*/ 	.word	0xffffffff


	//   ....[181]....
        /*03ec*/ 	.word	0xffffffff


	//   ....[182]....
        /*03f0*/ 	.word	0xffffffff


	//   ....[183]....
        /*03f4*/ 	.word	0xffffffff


	//   ....[184]....
        /*03f8*/ 	.word	0xffffffff


	//   ....[185]....
        /*03fc*/ 	.word	0xffffffff


	//   ....[186]....
        /*0400*/ 	.word	0xffffffff


	//   ....[187]....
        /*0404*/ 	.word	0xffffffff


	//   ....[188]....
        /*0408*/ 	.word	0xffffffff


	//   ....[189]....
        /*040c*/ 	.word	0xffffffff


	//   ....[190]....
        /*0410*/ 	.word	0xffffffff


	//   ....[191]....
        /*0414*/ 	.word	0xffffffff


	//   ....[192]....
        /*0418*/ 	.word	0xffffffff


	//   ....[193]....
        /*041c*/ 	.word	0xffffffff


	//   ....[194]....
        /*0420*/ 	.word	0xffffffff


	//   ....[195]....
        /*0424*/ 	.word	0xffffffff


	//   ....[196]....
        /*0428*/ 	.word	0xffffffff


	//   ....[197]....
        /*042c*/ 	.word	0xffffffff


	//   ....[198]....
        /*0430*/ 	.word	0xffffffff


	//   ....[199]....
        /*0434*/ 	.word	0xffffffff


	//   ....[200]....
        /*0438*/ 	.word	0xffffffff


	//   ....[201]....
        /*043c*/ 	.word	0xffffffff


	//   ....[202]....
        /*0440*/ 	.word	0xffffffff


	//   ....[203]....
        /*0444*/ 	.word	0xffffffff


	//   ....[204]....
        /*0448*/ 	.word	0xffffffff


	//   ....[205]....
        /*044c*/ 	.word	0xffffffff


	//   ....[206]....
        /*0450*/ 	.word	0xffffffff


	//   ....[207]....
        /*0454*/ 	.word	0xffffffff


	//   ....[208]....
        /*0458*/ 	.word	0xffffffff


	//   ....[209]....
        /*045c*/ 	.word	0xffffffff


	//   ....[210]....
        /*0460*/ 	.word	0xffffffff


	//   ....[211]....
        /*0464*/ 	.word	0xffffffff


	//   ....[212]....
        /*0468*/ 	.word	0xffffffff


	//   ....[213]....
        /*046c*/ 	.word	0xffffffff


	//   ....[214]....
        /*0470*/ 	.word	0xffffffff


	//   ....[215]....
        /*0474*/ 	.word	0xffffffff


	//   ....[216]....
        /*0478*/ 	.word	0xffffffff


	//   ....[217]....
        /*047c*/ 	.word	0x0500004c


	//   ....[218]....
        /*0480*/ 	.word	0x0500004c


	//   ....[219]....
        /*0484*/ 	.word	0x0500004c


	//   ....[220]....
        /*0488*/ 	.word	0x0500004c


	//   ....[221]....
        /*048c*/ 	.word	0x0500004c


	//----- nvinfo : EIATTR_COOP_GROUP_INSTR_OFFSETS
	.align		4
.L_332:
        /*0490*/ 	.byte	0x04, 0x28
        /*0492*/ 	.short	(.L_334 - .L_333)


	//   ....[0]....
.L_333:
        /*0494*/ 	.word	0x00000f20


	//   ....[1]....
        /*0498*/ 	.word	0x00001870


	//   ....[2]....
        /*049c*/ 	.word	0x000022e0


	//   ....[3]....
        /*04a0*/ 	.word	0x00002300


	//   ....[4]....
        /*04a4*/ 	.word	0x00002320


	//   ....[5]....
        /*04a8*/ 	.word	0x00002340


	//   ....[6]....
        /*04ac*/ 	.word	0x00002360


	//   ....[7]....
        /*04b0*/ 	.word	0x00002850


	//   ....[8]....
        /*04b4*/ 	.word	0x00002860


	//   ....[9]....
        /*04b8*/ 	.word	0x00002880


	//   ....[10]....
        /*04bc*/ 	.word	0x000028a0


	//   ....[11]....
        /*04c0*/ 	.word	0x000028f0


	//   ....[12]....
        /*04c4*/ 	.word	0x00002920


	//   ....[13]....
        /*04c8*/ 	.word	0x00002960


	//   ....[14]....
        /*04cc*/ 	.word	0x000029a0


	//   ....[15]....
        /*04d0*/ 	.word	0x00002a70


	//   ....[16]....
        /*04d4*/ 	.word	0x00002ad0


	//   ....[17]....
        /*04d8*/ 	.word	0x00002ae0


	//   ....[18]....
        /*04dc*/ 	.word	0x00002b10


	//   ....[19]....
        /*04e0*/ 	.word	0x00002b40


	//   ....[20]....
        /*04e4*/ 	.word	0x00002b80


	//   ....[21]....
        /*04e8*/ 	.word	0x00002ba0


	//   ....[22]....
        /*04ec*/ 	.word	0x00002be0


	//   ....[23]....
        /*04f0*/ 	.word	0x00002c00


	//   ....[24]....
        /*04f4*/ 	.word	0x00002ce0


	//   ....[25]....
        /*04f8*/ 	.word	0x00002cf0


	//   ....[26]....
        /*04fc*/ 	.word	0x00002d20


	//   ....[27]....
        /*0500*/ 	.word	0x00002d50


	//   ....[28]....
        /*0504*/ 	.word	0x00002d90


	//   ....[29]....
        /*0508*/ 	.word	0x00002db0


	//   ....[30]....
        /*050c*/ 	.word	0x00002df0


	//   ....[31]....
        /*0510*/ 	.word	0x00002e10


	//   ....[32]....
        /*0514*/ 	.word	0x00002e70


	//   ....[33]....
        /*0518*/ 	.word	0x00002f00


	//   ....[34]....
        /*051c*/ 	.word	0x00002f20


	//   ....[35]....
        /*0520*/ 	.word	0x00002f30


	//   ....[36]....
        /*0524*/ 	.word	0x00002f60


	//   ....[37]....
        /*0528*/ 	.word	0x00002f90


	//   ....[38]....
        /*052c*/ 	.word	0x00002fd0


	//   ....[39]....
        /*0530*/ 	.word	0x00002ff0


	//   ....[40]....
        /*0534*/ 	.word	0x00003030


	//   ....[41]....
        /*0538*/ 	.word	0x00003050


	//   ....[42]....
        /*053c*/ 	.word	0x00003130


	//   ....[43]....
        /*0540*/ 	.word	0x00003160


	//   ....[44]....
        /*0544*/ 	.word	0x00003170


	//   ....[45]....
        /*0548*/ 	.word	0x000031a0


	//   ....[46]....
        /*054c*/ 	.word	0x000031d0


	//   ....[47]....
        /*0550*/ 	.word	0x00003210


	//   ....[48]....
        /*0554*/ 	.word	0x00003230


	//   ....[49]....
        /*0558*/ 	.word	0x00003270


	//   ....[50]....
        /*055c*/ 	.word	0x00003290


	//   ....[51]....
        /*0560*/ 	.word	0x00003360


	//   ....[52]....
        /*0564*/ 	.word	0x00003380


	//   ....[53]....
        /*0568*/ 	.word	0x00003390


	//   ....[54]....
        /*056c*/ 	.word	0x000033c0


	//   ....[55]....
        /*0570*/ 	.word	0x000033f0


	//   ....[56]....
        /*0574*/ 	.word	0x00003430


	//   ....[57]....
        /*0578*/ 	.word	0x00003450


	//   ....[58]....
        /*057c*/ 	.word	0x00003490


	//   ....[59]....
        /*0580*/ 	.word	0x000034b0


	//   ....[60]....
        /*0584*/ 	.word	0x00003590


	//   ....[61]....
        /*0588*/ 	.word	0x000035b0


	//   ....[62]....
        /*058c*/ 	.word	0x000035c0


	//   ....[63]....
        /*0590*/ 	.word	0x000035f0


	//   ....[64]....
        /*0594*/ 	.word	0x00003620


	//   ....[65]....
        /*0598*/ 	.word	0x00003670


	//   ....[66]....
        /*059c*/ 	.word	0x00003690


	//   ....[67]....
        /*05a0*/ 	.word	0x000036d0


	//   ....[68]....
        /*05a4*/ 	.word	0x000036f0


	//   ....[69]....
        /*05a8*/ 	.word	0x000037c0


	//   ....[70]....
        /*05ac*/ 	.word	0x000037e0


	//   ....[71]....
        /*05b0*/ 	.word	0x000037f0


	//   ....[72]....
        /*05b4*/ 	.word	0x00003820


	//   ....[73]....
        /*05b8*/ 	.word	0x00003850


	//   ....[74]....
        /*05bc*/ 	.word	0x00003890


	//   ....[75]....
        /*05c0*/ 	.word	0x000038b0


	//   ....[76]....
        /*05c4*/ 	.word	0x000038f0


	//   ....[77]....
        /*05c8*/ 	.word	0x00003910


	//   ....[78]....
        /*05cc*/ 	.word	0x00003a20


	//   ....[79]....
        /*05d0*/ 	.word	0x00003a30


	//   ....[80]....
        /*05d4*/ 	.word	0x00003a60


	//   ....[81]....
        /*05d8*/ 	.word	0x00003a90


	//   ....[82]....
        /*05dc*/ 	.word	0x00003ad0


	//   ....[83]....
        /*05e0*/ 	.word	0x00003ae0


	//   ....[84]....
        /*05e4*/ 	.word	0x00003b00


	//   ....[85]....
        /*05e8*/ 	.word	0x00003b40


	//   ....[86]....
        /*05ec*/ 	.word	0x00003b60


	//   ....[87]....
        /*05f0*/ 	.word	0x00003c50


	//   ....[88]....
        /*05f4*/ 	.word	0x00003c60


	//   ....[89]....
        /*05f8*/ 	.word	0x00003c90


	//   ....[90]....
        /*05fc*/ 	.word	0x00003cc0


	//   ....[91]....
        /*0600*/ 	.word	0x00003d00


	//   ....[92]....
        /*0604*/ 	.word	0x00003d10


	//   ....[93]....
        /*0608*/ 	.word	0x00003d30


	//   ....[94]....
        /*060c*/ 	.word	0x00003d70


	//   ....[95]....
        /*0610*/ 	.word	0x00003d90


	//   ....[96]....
        /*0614*/ 	.word	0x00003e90


	//   ....[97]....
        /*0618*/ 	.word	0x00003ea0


	//   ....[98]....
        /*061c*/ 	.word	0x00003ed0


	//   ....[99]....
        /*0620*/ 	.word	0x00003f00


	//   ....[100]....
        /*0624*/ 	.word	0x00003f40


	//   ....[101]....
        /*0628*/ 	.word	0x00003f50


	//   ....[102]....
        /*062c*/ 	.word	0x00003f70


	//   ....[103]....
        /*0630*/ 	.word	0x00003fb0


	//   ....[104]....
        /*0634*/ 	.word	0x00003fd0


	//   ....[105]....
        /*0638*/ 	.word	0x000040b0


	//   ....[106]....
        /*063c*/ 	.word	0x000040c0


	//   ....[107]....
        /*0640*/ 	.word	0x000040f0


	//   ....[108]....
        /*0644*/ 	.word	0x00004120


	//   ....[109]....
        /*0648*/ 	.word	0x00004160


	//   ....[110]....
        /*064c*/ 	.word	0x00004180


	//   ....[111]....
        /*0650*/ 	.word	0x000041c0


	//   ....[112]....
        /*0654*/ 	.word	0x000041e0


	//   ....[113]....
        /*0658*/ 	.word	0x00004240


	//   ....[114]....
        /*065c*/ 	.word	0x000042f0


	//   ....[115]....
        /*0660*/ 	.word	0x00004300


	//   ....[116]....
        /*0664*/ 	.word	0x00004330


	//   ....[117]....
        /*0668*/ 	.word	0x00004360


	//   ....[118]....
        /*066c*/ 	.word	0x000043a0


	//   ....[119]....
        /*0670*/ 	.word	0x000043b0


	//   ....[120]....
        /*0674*/ 	.word	0x000043d0


	//   ....[121]....
        /*0678*/ 	.word	0x00004410


	//   ....[122]....
        /*067c*/ 	.word	0x00004430


	//   ....[123]....
        /*0680*/ 	.word	0x00004510


	//   ....[124]....
        /*0684*/ 	.word	0x00004520


	//   ....[125]....
        /*0688*/ 	.word	0x00004550


	//   ....[126]....
        /*068c*/ 	.word	0x00004580


	//   ....[127]....
        /*0690*/ 	.word	0x000045c0


	//   ....[128]....
        /*0694*/ 	.word	0x000045d0


	//   ....[129]....
        /*0698*/ 	.word	0x000045f0


	//   ....[130]....
        /*069c*/ 	.word	0x00004630


	//   ....[131]....
        /*06a0*/ 	.word	0x00004650


	//   ....[132]....
        /*06a4*/ 	.word	0x00004750


	//   ....[133]....
        /*06a8*/ 	.word	0x00004760


	//   ....[134]....
        /*06ac*/ 	.word	0x00004790


	//   ....[135]....
        /*06b0*/ 	.word	0x000047c0


	//   ....[136]....
        /*06b4*/ 	.word	0x00004800


	//   ....[137]....
        /*06b8*/ 	.word	0x00004810


	//   ....[138]....
        /*06bc*/ 	.word	0x00004830


	//   ....[139]....
        /*06c0*/ 	.word	0x00004870


	//   ....[140]....
        /*06c4*/ 	.word	0x00004890


	//   ....[141]....
        /*06c8*/ 	.word	0x00004970


	//   ....[142]....
        /*06cc*/ 	.word	0x00004980


	//   ....[143]....
        /*06d0*/ 	.word	0x000049b0


	//   ....[144]....
        /*06d4*/ 	.word	0x000049e0


	//   ....[145]....
        /*06d8*/ 	.word	0x00004a20


	//   ....[146]....
        /*06dc*/ 	.word	0x00004a30


	//   ....[147]....
        /*06e0*/ 	.word	0x00004a50


	//   ....[148]....
        /*06e4*/ 	.word	0x00004a90


	//   ....[149]....
        /*06e8*/ 	.word	0x00004ab0


	//   ....[150]....
        /*06ec*/ 	.word	0x00004bb0


	//   ....[151]....
        /*06f0*/ 	.word	0x00004bc0


	//   ....[152]....
        /*06f4*/ 	.word	0x00004bf0


	//   ....[153]....
        /*06f8*/ 	.word	0x00004c20


	//   ....[154]....
        /*06fc*/ 	.word	0x00004c60


	//   ....[155]....
        /*0700*/ 	.word	0x00004c80


	//   ....[156]....
        /*0704*/ 	.word	0x00004cc0


	//   ....[157]....
        /*0708*/ 	.word	0x00004ce0


	//   ....[158]....
        /*070c*/ 	.word	0x00004d30


	//   ....[159]....
        /*0710*/ 	.word	0x00004dc0


	//   ....[160]....
        /*0714*/ 	.word	0x00004de0


	//   ....[161]....
        /*0718*/ 	.word	0x00004df0


	//   ....[162]....
        /*071c*/ 	.word	0x00004e20


	//   ....[163]....
        /*0720*/ 	.word	0x00004e50


	//   ....[164]....
        /*0724*/ 	.word	0x00004e90


	//   ....[165]....
        /*0728*/ 	.word	0x00004eb0


	//   ....[166]....
        /*072c*/ 	.word	0x00004ef0


	//   ....[167]....
        /*0730*/ 	.word	0x00004f10


	//   ....[168]....
        /*0734*/ 	.word	0x00004ff0


	//   ....[169]....
        /*0738*/ 	.word	0x00005030


	//   ....[170]....
        /*073c*/ 	.word	0x00005040


	//   ....[171]....
        /*0740*/ 	.word	0x00005070


	//   ....[172]....
        /*0744*/ 	.word	0x000050a0


	//   ....[173]....
        /*0748*/ 	.word	0x000050e0


	//   ....[174]....
        /*074c*/ 	.word	0x00005100


	//   ....[175]....
        /*0750*/ 	.word	0x00005140


	//   ....[176]....
        /*0754*/ 	.word	0x00005160


	//   ....[177]....
        /*0758*/ 	.word	0x00005260


	//   ....[178]....
        /*075c*/ 	.word	0x00005800


	//   ....[179]....
        /*0760*/ 	.word	0x00005b20


	//   ....[180]....
        /*0764*/ 	.word	0x00005bd0


	//   ....[181]....
        /*0768*/ 	.word	0x00005c80


	//   ....[182]....
        /*076c*/ 	.word	0x00005d30


	//   ....[183]....
        /*0770*/ 	.word	0x00005de0


	//   ....[184]....
        /*0774*/ 	.word	0x00005e90


	//   ....[185]....
        /*0778*/ 	.word	0x00005f40


	//   ....[186]....
        /*077c*/ 	.word	0x00005ff0


	//   ....[187]....
        /*0780*/ 	.word	0x000060a0


	//   ....[188]....
        /*0784*/ 	.word	0x00006150


	//   ....[189]....
        /*0788*/ 	.word	0x00006200


	//   ....[190]....
        /*078c*/ 	.word	0x000062b0


	//   ....[191]....
        /*0790*/ 	.word	0x00006360


	//   ....[192]....
        /*0794*/ 	.word	0x00006410


	//   ....[193]....
        /*0798*/ 	.word	0x000064c0


	//   ....[194]....
        /*079c*/ 	.word	0x00006570


	//   ....[195]....
        /*07a0*/ 	.word	0x00006620


	//   ....[196]....
        /*07a4*/ 	.word	0x000066d0


	//   ....[197]....
        /*07a8*/ 	.word	0x00006780


	//   ....[198]....
        /*07ac*/ 	.word	0x00006980


	//   ....[199]....
        /*07b0*/ 	.word	0x00006aa0


	//   ....[200]....
        /*07b4*/ 	.word	0x00006bc0


	//   ....[201]....
        /*07b8*/ 	.word	0x00006ce0


	//   ....[202]....
        /*07bc*/ 	.word	0x00006e00


	//   ....[203]....
        /*07c0*/ 	.word	0x00006f20


	//   ....[204]....
        /*07c4*/ 	.word	0x00007040


	//   ....[205]....
        /*07c8*/ 	.word	0x00007160


	//   ....[206]....
        /*07cc*/ 	.word	0x00007280


	//   ....[207]....
        /*07d0*/ 	.word	0x000073a0


	//   ....[208]....
        /*07d4*/ 	.word	0x000074c0


	//   ....[209]....
        /*07d8*/ 	.word	0x000075d0


	//   ....[210]....
        /*07dc*/ 	.word	0x000076d0


	//   ....[211]....
        /*07e0*/ 	.word	0x000077d0


	//   ....[212]....
        /*07e4*/ 	.word	0x000078d0


	//   ....[213]....
        /*07e8*/ 	.word	0x000079d0


	//   ....[214]....
        /*07ec*/ 	.word	0x00007ad0


	//   ....[215]....
        /*07f0*/ 	.word	0x00007bd0


	//   ....[216]....
        /*07f4*/ 	.word	0x00007cc0


	//   ....[217]....
        /*07f8*/ 	.word	0x00007d30


	//   ....[218]....
        /*07fc*/ 	.word	0x00007d90


	//   ....[219]....
        /*0800*/ 	.word	0x00007e00


	//   ....[220]....
        /*0804*/ 	.word	0x00007e60


	//   ....[221]....
        /*0808*/ 	.word	0x00007ed0


	//----- nvinfo : EIATTR_VRC_CTA_INIT_COUNT
	.align		4
.L_334:
        /*080c*/ 	.byte	0x02, 0x4a
	.zero		1
	.zero		1


	//----- nvinfo : EIATTR_EXIT_INSTR_OFFSETS
	.align		4
        /*0810*/ 	.byte	0x04, 0x1c
        /*0812*/ 	.short	(.L_336 - .L_335)


	//   ....[0]....
.L_335:
        /*0814*/ 	.word	0x00001cb0


	//   ....[1]....
        /*0818*/ 	.word	0x000020c0


	//   ....[2]....
        /*081c*/ 	.word	0x000020e0


	//   ....[3]....
        /*0820*/ 	.word	0x00006790


	//   ....[4]....
        /*0824*/ 	.word	0x00007cd0


	//----- nvinfo : EIATTR_MAX_THREADS
	.align		4
.L_336:
        /*0828*/ 	.byte	0x04, 0x05
        /*082a*/ 	.short	(.L_338 - .L_337)
.L_337:
        /*082c*/ 	.word	0x00000180
        /*0830*/ 	.word	0x00000001
        /*0834*/ 	.word	0x00000001


	//----- nvinfo : EIATTR_CRS_STACK_SIZE
	.align		4
.L_338:
        /*0838*/ 	.byte	0x04, 0x1e
        /*083a*/ 	.short	(.L_340 - .L_339)
.L_339:
        /*083c*/ 	.word	0x00000000


	//----- nvinfo : EIATTR_CBANK_PARAM_SIZE
	.align		4
.L_340:
        /*0840*/ 	.byte	0x03, 0x19
        /*0842*/ 	.short	0x004d


	//----- nvinfo : EIATTR_PARAM_CBANK
	.align		4
        /*0844*/ 	.byte	0x04, 0x0a
        /*0846*/ 	.short	(.L_342 - .L_341)
	.align		4
.L_341:
        /*0848*/ 	.word	index@(.nv.constant0._ZN3cub18CUB_300001_SM_10006detail10radix_sort29DeviceRadixSortOnesweepKernelINS1_5radix10policy_hubIjNS0_8NullTypeEyE10Policy1000ELNS0_9SortOrderE0EjS6_yiiNS1_21identity_decomposer_tEEEvPT5_SC_PT3_PKSD_PT1_PKSH_PT2_PKSL_T4_iiT6_)
        /*084c*/ 	.short	0x0380
        /*084e*/ 	.short	0x004d


	//----- nvinfo : EIATTR_SW_WAR
	.align		4
.L_342:
        /*0850*/ 	.byte	0x04, 0x36
        /*0852*/ 	.short	(.L_344 - .L_343)
.L_343:
        /*0854*/ 	.word	0x00000008
.L_344:


//--------------------- .nv.info._ZN3cub18CUB_300001_SM_10006detail10radix_sort33DeviceRadixSortExclusiveSumKernelINS1_5radix10policy_hubIjNS0_8NullTypeEyE10Policy1000EyEEvPT0_ --------------------------
	.section	.nv.info._ZN3cub18CUB_300001_SM_10006detail10radix_sort33DeviceRadixSortExclusiveSumKernelINS1_5radix10policy_hubIjNS0_8NullTypeEyE10Policy1000EyEEvPT0_,"",@"SHT_CUDA_INFO"
	.sectionflags	@""
	.align	4


	//----- nvinfo : EIATTR_CUDA_API_VERSION
	.align		4
        /*0000*/ 	.byte	0x04, 0x37
        /*0002*/ 	.short	(.L_346 - .L_345)
.L_345:
        /*0004*/ 	.word	0x00000082


	//----- nvinfo : EIATTR_KPARAM_INFO
	.align		4
.L_346:
        /*0008*/ 	.byte	0x04, 0x17
        /*000a*/ 	.short	(.L_348 - .L_347)
.L_347:
        /*000c*/ 	.word	0x00000000
        /*0010*/ 	.short	0x0000
        /*0012*/ 	.short	0x0000
        /*0014*/ 	.byte	0x00, 0xf5, 0x21, 0x00


	//----- nvinfo : EIATTR_SPARSE_MMA_MASK
	.align		4
.L_348:
        /*0018*/ 	.byte	0x03, 0x50
        /*001a*/ 	.short	0x0000


	//----- nvinfo : EIATTR_MAXREG_COUNT
	.align		4
        /*001c*/ 	.byte	0x03, 0x1b
        /*001e*/ 	.short	0x00ff


	//----- nvinfo : EIATTR_NUM_BARRIERS
	.align		4
        /*0020*/ 	.byte	0x02, 0x4c
        /*0022*/ 	.byte	0x01
	.zero		1


	//----- nvinfo : EIATTR_MERCURY_ISA_VERSION
	.align		4
        /*0024*/ 	.byte	0x03, 0x5f
        /*0026*/ 	.short	0x0101


	//----- nvinfo : EIATTR_COOP_GROUP_MASK_REGIDS
	.align		4
        /*0028*/ 	.byte	0x04, 0x29
        /*002a*/ 	.short	(.L_350 - .L_349)


	//   ....[0]....
.L_349:
        /*002c*/ 	.word	0xffffffff


	//   ....[1]....
        /*0030*/ 	.word	0xffffffff


	//   ....[2]....
        /*0034*/ 	.word	0xffffffff


	//   ....[3]....
        /*0038*/ 	.word	0xffffffff


	//   ....[4]....
        /*003c*/ 	.word	0xffffffff


	//   ....[5]....
        /*0040*/ 	.word	0xffffffff


	//   ....[6]....
        /*0044*/ 	.word	0xffffffff


	//   ....[7]....
        /*0048*/ 	.word	0xffffffff


	//   ....[8]....
        /*004c*/ 	.word	0xffffffff


	//   ....[9]....
        /*0050*/ 	.word	0xffffffff


	//   ....[10]....
        /*0054*/ 	.word	0x05000015


	//   ....[11]....
        /*0058*/ 	.word	0x05000015


	//   ....[12]....
        /*005c*/ 	.word	0x05000015


	//   ....[13]....
        /*0060*/ 	.word	0x05000015


	//   ....[14]....
        /*0064*/ 	.word	0x05000015


	//   ....[15]....
        /*0068*/ 	.word	0x05000015


	//   ....[16]....
        /*006c*/ 	.word	0x05000015


	//   ....[17]....
        /*0070*/ 	.word	0x05000015


	//   ....[18]....
        /*0074*/ 	.word	0x05000015


	//   ....[19]....
        /*0078*/ 	.word	0x05000015


	//----- nvinfo : EIATTR_COOP_GROUP_INSTR_OFFSETS
	.align		4
.L_350:
        /*007c*/ 	.byte	0x04, 0x28
        /*007e*/ 	.short	(.L_352 - .L_351)


	//   ....[0]....
.L_351:
        /*0080*/ 	.word	0x00000250


	//   ....[1]....
        /*0084*/ 	.word	0x00000260


	//   ....[2]....
        /*0088*/ 	.word	0x000002a0


	//   ....[3]....
        /*008c*/ 	.word	0x000002c0


	//   ....[4]....
        /*0090*/ 	.word	0x00000310


	//   ....[5]....
        /*0094*/ 	.word	0x00000320


	//   ....[6]....
        /*0098*/ 	.word	0x00000360


	//   ....[7]....
        /*009c*/ 	.word	0x00000380


	//   ....[8]....
        /*00a0*/ 	.word	0x000003d0


	//   ....[9]....
        /*00a4*/ 	.word	0x000003e0


	//   ....[10]....
        /*00a8*/ 	.word	0x00000660


	//   ....[11]....
        /*00ac*/ 	.word	0x000006b0


	//   ....[12]....
        /*00b0*/ 	.word	0x00000740


	//   ....[13]....
        /*00b4*/ 	.word	0x00000790


	//   ....[14]....
        /*00b8*/ 	.word	0x00000820


	//   ....[15]....
        /*00bc*/ 	.word	0x00000870


	//   ....[16]....
        /*00c0*/ 	.word	0x00000900


	//   ....[17]....
        /*00c4*/ 	.word	0x00000950


	//   ....[18]....
        /*00c8*/ 	.word	0x000009e0


	//   ....[19]....
        /*00cc*/ 	.word	0x00000a30


	//----- nvinfo : EIATTR_VRC_CTA_INIT_COUNT
	.align		4
.L_352:
        /*00d0*/ 	.byte	0x02, 0x4a
	.zero		1
	.zero		1


	//----- nvinfo : EIATTR_EXIT_INSTR_OFFSETS
	.align		4
        /*00d4*/ 	.byte	0x04, 0x1c
        /*00d6*/ 	.short	(.L_354 - .L_353)


	//   ....[0]....
.L_353:
        /*00d8*/ 	.word	0x000005d0


	//   ....[1]....
        /*00dc*/ 	.word	0x00000600


	//----- nvinfo : EIATTR_CRS_STACK_SIZE
	.align		4
.L_354:
        /*00e0*/ 	.byte	0x04, 0x1e
        /*00e2*/ 	.short	(.L_356 - .L_355)
.L_355:
        /*00e4*/ 	.word	0x00000000


	//----- nvinfo : EIATTR_CBANK_PARAM_SIZE
	.align		4
.L_356:
        /*00e8*/ 	.byte	0x03, 0x19
        /*00ea*/ 	.short	0x0008


	//----- nvinfo : EIATTR_PARAM_CBANK
	.align		4
        /*00ec*/ 	.byte	0x04, 0x0a
        /*00ee*/ 	.short	(.L_358 - .L_357)
	.align		4
.L_357:
        /*00f0*/ 	.word	index@(.nv.constant0._ZN3cub18CUB_300001_SM_10006detail10radix_sort33DeviceRadixSortExclusiveSumKernelINS1_5radix10policy_hubIjNS0_8NullTypeEyE10Policy1000EyEEvPT0_)
        /*00f4*/ 	.short	0x0380
        /*00f6*/ 	.short	0x0008


	//----- nvinfo : EIATTR_SW_WAR
	.align		4
.L_358:
        /*00f8*/ 	.byte	0x04, 0x36
        /*00fa*/ 	.short	(.L_360 - .L_359)
.L_359:
        /*00fc*/ 	.word	0x00000008
.L_360:


//--------------------- .nv.info._ZN3cub18CUB_300001_SM_10006detail10radix_sort30DeviceRadixSortHistogramKernelINS1_5radix10policy_hubIjNS0_8NullTypeEyE10Policy1000ELNS0_9SortOrderE0EjyNS1_21identity_decomposer_tEEEvPT2_PKT1_SB_iiT3_ --------------------------
	.section	.nv.info._ZN3cub18CUB_300001_SM_10006detail10radix_sort30DeviceRadixSortHistogramKernelINS1_5radix10policy_hubIjNS0_8NullTypeEyE10Policy1000ELNS0_9SortOrderE0EjyNS1_21identity_decomposer_tEEEvPT2_PKT1_SB_iiT3_,"",@"SHT_CUDA_INFO"
	.sectionflags	@""
	.align	4


	//----- nvinfo : EIATTR_CUDA_API_VERSION
	.align		4
        /*0000*/ 	.byte	0x04, 0x37
        /*0002*/ 	.short	(.L_362 - .L_361)
.L_361:
        /*0004*/ 	.word	0x00000082


	//----- nvinfo : EIATTR_KPARAM_INFO
	.align		4
.L_362:
        /*0008*/ 	.byte	0x04, 0x17
        /*000a*/ 	.short	(.L_364 - .L_363)
.L_363:
        /*000c*/ 	.word	0x00000000
        /*0010*/ 	.short	0x0005
        /*0012*/ 	.short	0x0020
        /*0014*/ 	.byte	0x00, 0xf0, 0x05, 0x00


	//----- nvinfo : EIATTR_KPARAM_INFO
	.align		4
.L_364:
        /*0018*/ 	.byte	0x04, 0x17
        /*001a*/ 	.short	(.L_366 - .L_365)
.L_365:
        /*001c*/ 	.word	0x00000000
        /*0020*/ 	.short	0x0004
        /*0022*/ 	.short	0x001c
        /*0024*/ 	.byte	0x00, 0xf0, 0x11, 0x00


	//----- nvinfo : EIATTR_KPARAM_INFO
	.align		4
.L_366:
        /*0028*/ 	.byte	0x04, 0x17
        /*002a*/ 	.short	(.L_368 - .L_367)
.L_367:
        /*002c*/ 	.word	0x00000000
        /*0030*/ 	.short	0x0003
        /*0032*/ 	.short	0x0018
        /*0034*/ 	.byte	0x00, 0xf0, 0x11, 0x00


	//----- nvinfo : EIATTR_KPARAM_INFO
	.align		4
.L_368:
        /*0038*/ 	.byte	0x04, 0x17
        /*003a*/ 	.short	(.L_370 - .L_369)
.L_369:
        /*003c*/ 	.word	0x00000000
        /*0040*/ 	.short	0x0002
        /*0042*/ 	.short	0x0010
        /*0044*/ 	.byte	0x00, 0xf0, 0x21, 0x00


	//----- nvinfo : EIATTR_KPARAM_INFO
	.align		4
.L_370:
        /*0048*/ 	.byte	0x04, 0x17
        /*004a*/ 	.short	(.L_372 - .L_371)
.L_371:
        /*004c*/ 	.word	0x00000000
        /*0050*/ 	.short	0x0001
        /*0052*/ 	.short	0x0008
        /*0054*/ 	.byte	0x00, 0xf5, 0x21, 0x00


	//----- nvinfo : EIATTR_KPARAM_INFO
	.align		4
.L_372:
        /*0058*/ 	.byte	0x04, 0x17
        /*005a*/ 	.short	(.L_374 - .L_373)
.L_373:
        /*005c*/ 	.word	0x00000000
        /*0060*/ 	.short	0x0000
        /*0062*/ 	.short	0x0000
        /*0064*/ 	.byte	0x00, 0xf5, 0x21, 0x00


	//----- nvinfo : EIATTR_SPARSE_MMA_MASK
	.align		4
.L_374:
        /*0068*/ 	.byte	0x03, 0x50
        /*006a*/ 	.short	0x0000


	//----- nvinfo : EIATTR_MAXREG_COUNT
	.align		4
        /*006c*/ 	.byte	0x03, 0x1b
        /*006e*/ 	.short	0x00ff


	//----- nvinfo : EIATTR_NUM_BARRIERS
	.align		4
        /*0070*/ 	.byte	0x02, 0x4c
        /*0072*/ 	.byte	0x01
	.zero		1


	//----- nvinfo : EIATTR_MERCURY_ISA_VERSION
	.align		4
        /*0074*/ 	.byte	0x03, 0x5f
        /*0076*/ 	.short	0x0101


	//----- nvinfo : EIATTR_VRC_CTA_INIT_COUNT
	.align		4
        /*0078*/ 	.byte	0x02, 0x4a
	.zero		1
	.zero		1


	//----- nvinfo : EIATTR_EXIT_INSTR_OFFSETS
	.align		4
        /*007c*/ 	.byte	0x04, 0x1c
        /*007e*/ 	.short	(.L_376 - .L_375)


	//   ....[0]....
.L_375:
        /*0080*/ 	.word	0x00000040


	//   ....[1]....
        /*0084*/ 	.word	0x00002ec0


	//----- nvinfo : EIATTR_MAX_THREADS
	.align		4
.L_376:
        /*0088*/ 	.byte	0x04, 0x05
        /*008a*/ 	.short	(.L_378 - .L_377)
.L_377:
        /*008c*/ 	.word	0x00000080
        /*0090*/ 	.word	0x00000001
        /*0094*/ 	.word	0x00000001


	//----- nvinfo : EIATTR_CRS_STACK_SIZE
	.align		4
.L_378:
        /*0098*/ 	.byte	0x04, 0x1e
        /*009a*/ 	.short	(.L_380 - .L_379)
.L_379:
        /*009c*/ 	.word	0x00000000


	//----- nvinfo : EIATTR_CBANK_PARAM_SIZE
	.align		4
.L_380:
        /*00a0*/ 	.byte	0x03, 0x19
        /*00a2*/ 	.short	0x0021


	//----- nvinfo : EIATTR_PARAM_CBANK
	.align		4
        /*00a4*/ 	.byte	0x04, 0x0a
        /*00a6*/ 	.short	(.L_382 - .L_381)
	.align		4
.L_381:
        /*00a8*/ 	.word	index@(.nv.constant0._ZN3cub18CUB_300001_SM_10006detail10radix_sort30DeviceRadixSortHistogramKernelINS1_5radix10policy_hubIjNS0_8NullTypeEyE10Policy1000ELNS0_9SortOrderE0EjyNS1_21identity_decomposer_tEEEvPT2_PKT1_SB_iiT3_)
        /*00ac*/ 	.short	0x0380
        /*00ae*/ 	.short	0x0021


	//----- nvinfo : EIATTR_SW_WAR
	.align		4
.L_382:
        /*00b0*/ 	.byte	0x04, 0x36
        /*00b2*/ 	.short	(.L_384 - .L_383)
.L_383:
        /*00b4*/ 	.word	0x00000008
.L_384:


//--------------------- .nv.info._ZN3cub18CUB_300001_SM_10006detail10radix_sort31DeviceRadixSortSingleTileKernelINS1_5radix10policy_hubIjNS0_8NullTypeEyE10Policy1000ELNS0_9SortOrderE0EjS6_yNS1_21identity_decomposer_tEEEvPKT1_PSB_PKT2_PSF_T3_iiT4_ --------------------------
	.section	.nv.info._ZN3cub18CUB_300001_SM_10006detail10radix_sort31DeviceRadixSortSingleTileKernelINS1_5radix10policy_hubIjNS0_8NullTypeEyE10Policy1000ELNS0_9SortOrderE0EjS6_yNS1_21identity_decomposer_tEEEvPKT1_PSB_PKT2_PSF_T3_iiT4_,"",@"SHT_CUDA_INFO"
	.sectionflags	@""
	.align	4


	//----- nvinfo : EIATTR_CUDA_API_VERSION
	.align		4
        /*0000*/ 	.byte	0x04, 0x37
        /*0002*/ 	.short	(.L_386 - .L_385)
.L_385:
        /*0004*/ 	.word	0x00000082


	//----- nvinfo : EIATTR_KPARAM_INFO
	.align		4
.L_386:
        /*0008*/ 	.byte	0x04, 0x17
        /*000a*/ 	.short	(.L_388 - .L_387)
.L_387:
        /*000c*/ 	.word	0x00000000
        /*0010*/ 	.short	0x0007
        /*0012*/ 	.short	0x0030
        /*0014*/ 	.byte	0x00, 0xf0, 0x05, 0x00


	//----- nvinfo : EIATTR_KPARAM_INFO
	.align		4
.L_388:
        /*0018*/ 	.byte	0x04, 0x17
        /*001a*/ 	.short	(.L_390 - .L_389)
.L_389:
        /*001c*/ 	.word	0x00000000
        /*0020*/ 	.short	0x0006
        /*0022*/ 	.short	0x002c
        /*0024*/ 	.byte	0x00, 0xf0, 0x11, 0x00


	//----- nvinfo : EIATTR_KPARAM_INFO
	.align		4
.L_390:
        /*0028*/ 	.byte	0x04, 0x17
        /*002a*/ 	.short	(.L_392 - .L_391)
.L_391:
        /*002c*/ 	.word	0x00000000
        /*0030*/ 	.short	0x0005
        /*0032*/ 	.short	0x0028
        /*0034*/ 	.byte	0x00, 0xf0, 0x11, 0x00


	//----- nvinfo : EIATTR_KPARAM_INFO
	.align		4
.L_392:
        /*0038*/ 	.byte	0x04, 0x17
        /*003a*/ 	.short	(.L_394 - .L_393)
.L_393:
        /*003c*/ 	.word	0x00000000
        /*0040*/ 	.short	0x0004
        /*0042*/ 	.short	0x0020
        /*0044*/ 	.byte	0x00, 0xf0, 0x21, 0x00


	//----- nvinfo : EIATTR_KPARAM_INFO
	.align		4
.L_394:
        /*0048*/ 	.byte	0x04, 0x17
        /*004a*/ 	.short	(.L_396 - .L_395)
.L_395:
        /*004c*/ 	.word	0x00000000
        /*0050*/ 	.short	0x0003
        /*0052*/ 	.short	0x0018
        /*0054*/ 	.byte	0x00, 0xf5, 0x21, 0x00


	//----- nvinfo : EIATTR_KPARAM_INFO
	.align		4
.L_396:
        /*0058*/ 	.byte	0x04, 0x17
        /*005a*/ 	.short	(.L_398 - .L_397)
.L_397:
        /*005c*/ 	.word	0x00000000
        /*0060*/ 	.short	0x0002
        /*0062*/ 	.short	0x0010
        /*0064*/ 	.byte	0x00, 0xf5, 0x21, 0x00


	//----- nvinfo : EIATTR_KPARAM_INFO
	.align		4
.L_398:
        /*0068*/ 	.byte	0x04, 0x17
        /*006a*/ 	.short	(.L_400 - .L_399)
.L_399:
        /*006c*/ 	.word	0x00000000
        /*0070*/ 	.short	0x0001
        /*0072*/ 	.short	0x0008
        /*0074*/ 	.byte	0x00, 0xf5, 0x21, 0x00


	//----- nvinfo : EIATTR_KPARAM_INFO
	.align		4
.L_400:
        /*0078*/ 	.byte	0x04, 0x17
        /*007a*/ 	.short	(.L_402 - .L_401)
.L_401:
        /*007c*/ 	.word	0x00000000
        /*0080*/ 	.short	0x0000
        /*0082*/ 	.short	0x0000
        /*0084*/ 	.byte	0x00, 0xf5, 0x21, 0x00


	//----- nvinfo : EIATTR_SPARSE_MMA_MASK
	.align		4
.L_402:
        /*0088*/ 	.byte	0x03, 0x50
        /*008a*/ 	.short	0x0000


	//----- nvinfo : EIATTR_MAXREG_COUNT
	.align		4
        /*008c*/ 	.byte	0x03, 0x1b
        /*008e*/ 	.short	0x00ff


	//----- nvinfo : EIATTR_NUM_BARRIERS
	.align		4
        /*0090*/ 	.byte	0x02, 0x4c
        /*0092*/ 	.byte	0x01
	.zero		1


	//----- nvinfo : EIATTR_MERCURY_ISA_VERSION
	.align		4
        /*0094*/ 	.byte	0x03, 0x5f
        /*0096*/ 	.short	0x0101


	//----- nvinfo : EIATTR_COOP_GROUP_MASK_REGIDS
	.align		4
        /*0098*/ 	.byte	0x04, 0x29
        /*009a*/ 	.short	(.L_404 - .L_403)


	//   ....[0]....
.L_403:
        /*009c*/ 	.word	0xffffffff


	//   ....[1]....
        /*00a0*/ 	.word	0xffffffff


	//   ....[2]....
        /*00a4*/ 	.word	0xffffffff


	//   ....[3]....
        /*00a8*/ 	.word	0xffffffff


	//   ....[4]....
        /*00ac*/ 	.word	0xffffffff


	//----- nvinfo : EIATTR_COOP_GROUP_INSTR_OFFSETS
	.align		4
.L_404:
        /*00b0*/ 	.byte	0x04, 0x28
        /*00b2*/ 	.short	(.L_406 - .L_405)


	//   ....[0]....
.L_405:
        /*00b4*/ 	.word	0x000018c0


	//   ....[1]....
        /*00b8*/ 	.word	0x000018e0


	//   ....[2]....
        /*00bc*/ 	.word	0x00001900


	//   ....[3]....
        /*00c0*/ 	.word	0x00001920


	//   ....[4]....
        /*00c4*/ 	.word	0x00001940


	//----- nvinfo : EIATTR_VRC_CTA_INIT_COUNT
	.align		4
.L_406:
        /*00c8*/ 	.byte	0x02, 0x4a
	.zero		1
	.zero		1


	//----- nvinfo : EIATTR_EXIT_INSTR_OFFSETS
	.align		4
        /*00cc*/ 	.byte	0x04, 0x1c
        /*00ce*/ 	.short	(.L_408 - .L_407)


	//   ....[0]....
.L_407:
        /*00d0*/ 	.word	0x00002e90


	//   ....[1]....
        /*00d4*/ 	.word	0x00002ec0


	//----- nvinfo : EIATTR_MAX_THREADS
	.align		4
.L_408:
        /*00d8*/ 	.byte	0x04, 0x05
        /*00da*/ 	.short	(.L_410 - .L_409)
.L_409:
        /*00dc*/ 	.word	0x00000100
        /*00e0*/ 	.word	0x00000001
        /*00e4*/ 	.word	0x00000001


	//----- nvinfo : EIATTR_CBANK_PARAM_SIZE
	.align		4
.L_410:
        /*00e8*/ 	.byte	0x03, 0x19
        /*00ea*/ 	.short	0x0031


	//----- nvinfo : EIATTR_PARAM_CBANK
	.align		4
        /*00ec*/ 	.byte	0x04, 0x0a
        /*00ee*/ 	.short	(.L_412 - .L_411)
	.align		4
.L_411:
        /*00f0*/ 	.word	index@(.nv.constant0._ZN3cub18CUB_300001_SM_10006detail10radix_sort31DeviceRadixSortSingleTileKernelINS1_5radix10policy_hubIjNS0_8NullTypeEyE10Policy1000ELNS0_9SortOrderE0EjS6_yNS1_21identity_decomposer_tEEEvPKT1_PSB_PKT2_PSF_T3_iiT4_)
        /*00f4*/ 	.short	0x0380
        /*00f6*/ 	.short	0x0031


	//----- nvinfo : EIATTR_SW_WAR
	.align		4
.L_412:
        /*00f8*/ 	.byte	0x04, 0x36
        /*00fa*/ 	.short	(.L_414 - .L_413)
.L_413:
        /*00fc*/ 	.word	0x00000008
.L_414:


//--------------------- .nv.info._ZN3cub18CUB_300001_SM_10006detail11EmptyKernelIvEEvv --------------------------
	.section	.nv.info._ZN3cub18CUB_300001_SM_10006detail11EmptyKernelIvEEvv,"",@"SHT_CUDA_INFO"
	.sectionflags	@""
	.align	4


	//----- nvinfo : EIATTR_CUDA_API_VERSION
	.align		4
        /*0000*/ 	.byte	0x04, 0x37
        /*0002*/ 	.short	(.L_416 - .L_415)
.L_415:
        /*0004*/ 	.word	0x00000082


	//----- nvinfo : EIATTR_SPARSE_MMA_MASK
	.align		4
.L_416:
        /*0008*/ 	.byte	0x03, 0x50
        /*000a*/ 	.short	0x0000


	//----- nvinfo : EIATTR_MAXREG_COUNT
	.align		4
        /*000c*/ 	.byte	0x03, 0x1b
        /*000e*/ 	.short	0x00ff


	//----- nvinfo : EIATTR_MERCURY_ISA_VERSION
	.align		4
        /*0010*/ 	.byte	0x03, 0x5f
        /*0012*/ 	.short	0x0101


	//----- nvinfo : EIATTR_VRC_CTA_INIT_COUNT
	.align		4
        /*0014*/ 	.byte	0x02, 0x4a
	.zero		1
	.zero		1


	//----- nvinfo : EIATTR_EXIT_INSTR_OFFSETS
	.align		4
        /*0018*/ 	.byte	0x04, 0x1c
        /*001a*/ 	.short	(.L_418 - .L_417)


	//   ....[0]....
.L_417:
        /*001c*/ 	.word	0x00000010


	//----- nvinfo : EIATTR_SW_WAR
	.align		4
.L_418:
        /*0020*/ 	.byte	0x04, 0x36
        /*0022*/ 	.short	(.L_420 - .L_419)
.L_419:
        /*0024*/ 	.word	0x00000008
.L_420:


//--------------------- .nv.info._Z15partitionKernelPjS_S_jj --------------------------
	.section	.nv.info._Z15partitionKernelPjS_S_jj,"",@"SHT_CUDA_INFO"
	.sectionflags	@""
	.align	4


	//----- nvinfo : EIATTR_CUDA_API_VERSION
	.align		4
        /*0000*/ 	.byte	0x04, 0x37
        /*0002*/ 	.short	(.L_422 - .L_421)
.L_421:
        /*0004*/ 	.word	0x00000082


	//----- nvinfo : EIATTR_KPARAM_INFO
	.align		4
.L_422:
        /*0008*/ 	.byte	0x04, 0x17
        /*000a*/ 	.short	(.L_424 - .L_423)
.L_423:
        /*000c*/ 	.word	0x00000000
        /*0010*/ 	.short	0x0004
        /*0012*/ 	.short	0x001c
        /*0014*/ 	.byte	0x00, 0xf0, 0x11, 0x00


	//----- nvinfo : EIATTR_KPARAM_INFO
	.align		4
.L_424:
        /*0018*/ 	.byte	0x04, 0x17
        /*001a*/ 	.short	(.L_426 - .L_425)
.L_425:
        /*001c*/ 	.word	0x00000000
        /*0020*/ 	.short	0x0003
        /*0022*/ 	.short	0x0018
        /*0024*/ 	.byte	0x00, 0xf0, 0x11, 0x00


	//----- nvinfo : EIATTR_KPARAM_INFO
	.align		4
.L_426:
        /*0028*/ 	.byte	0x04, 0x17
        /*002a*/ 	.short	(.L_428 - .L_427)
.L_427:
        /*002c*/ 	.word	0x00000000
        /*0030*/ 	.short	0x0002
        /*0032*/ 	.short	0x0010
        /*0034*/ 	.byte	0x00, 0xf5, 0x21, 0x00


	//----- nvinfo : EIATTR_KPARAM_INFO
	.align		4
.L_428:
        /*0038*/ 	.byte	0x04, 0x17
        /*003a*/ 	.short	(.L_430 - .L_429)
.L_429:
        /*003c*/ 	.word	0x00000000
        /*0040*/ 	.short	0x0001
        /*0042*/ 	.short	0x0008
        /*0044*/ 	.byte	0x00, 0xf5, 0x21, 0x00


	//----- nvinfo : EIATTR_KPARAM_INFO
	.align		4
.L_430:
        /*0048*/ 	.byte	0x04, 0x17
        /*004a*/ 	.short	(.L_432 - .L_431)
.L_431:
        /*004c*/ 	.word	0x00000000
        /*0050*/ 	.short	0x0000
        /*0052*/ 	.short	0x0000
        /*0054*/ 	.byte	0x00, 0xf5, 0x21, 0x00


	//----- nvinfo : EIATTR_SPARSE_MMA_MASK
	.align		4
.L_432:
        /*0058*/ 	.byte	0x03, 0x50
        /*005a*/ 	.short	0x0000


	//----- nvinfo : EIATTR_MAXREG_COUNT
	.align		4
        /*005c*/ 	.byte	0x03, 0x1b
        /*005e*/ 	.short	0x00ff


	//----- nvinfo : EIATTR_NUM_BARRIERS
	.align		4
        /*0060*/ 	.byte	0x02, 0x4c
        /*0062*/ 	.byte	0x01
	.zero		1


	//----- nvinfo : EIATTR_MERCURY_ISA_VERSION
	.align		4
        /*0064*/ 	.byte	0x03, 0x5f
        /*0066*/ 	.short	0x0101


	//----- nvinfo : EIATTR_VRC_CTA_INIT_COUNT
	.align		4
        /*0068*/ 	.byte	0x02, 0x4a
	.zero		1
	.zero		1


	//----- nvinfo : EIATTR_EXIT_INSTR_OFFSETS
	.align		4
        /*006c*/ 	.byte	0x04, 0x1c
        /*006e*/ 	.short	(.L_434 - .L_433)


	//   ....[0]....
.L_433:
        /*0070*/ 	.word	0x000014a0


	//----- nvinfo : EIATTR_CRS_STACK_SIZE
	.align		4
.L_434:
        /*0074*/ 	.byte	0x04, 0x1e
        /*0076*/ 	.short	(.L_436 - .L_435)
.L_435:
        /*0078*/ 	.word	0x00000000


	//----- nvinfo : EIATTR_CBANK_PARAM_SIZE
	.align		4
.L_436:
        /*007c*/ 	.byte	0x03, 0x19
        /*007e*/ 	.short	0x0020


	//----- nvinfo : EIATTR_PARAM_CBANK
	.align		4
        /*0080*/ 	.byte	0x04, 0x0a
        /*0082*/ 	.short	(.L_438 - .L_437)
	.align		4
.L_437:
        /*0084*/ 	.word	index@(.nv.constant0._Z15partitionKernelPjS_S_jj)
        /*0088*/ 	.short	0x0380
        /*008a*/ 	.short	0x0020


	//----- nvinfo : EIATTR_SW_WAR
	.align		4
.L_438:
        /*008c*/ 	.byte	0x04, 0x36
        /*008e*/ 	.short	(.L_440 - .L_439)
.L_439:
        /*0090*/ 	.word	0x00000008
.L_440:


//--------------------- .nv.info._Z14verticalScanHHPjS_jj --------------------------
	.section	.nv.info._Z14verticalScanHHPjS_jj,"",@"SHT_CUDA_INFO"
	.sectionflags	@""
	.align	4


	//----- nvinfo : EIATTR_CUDA_API_VERSION
	.align		4
        /*0000*/ 	.byte	0x04, 0x37
        /*0002*/ 	.short	(.L_442 - .L_441)
.L_441:
        /*0004*/ 	.word	0x00000082


	//----- nvinfo : EIATTR_KPARAM_INFO
	.align		4
.L_442:
        /*0008*/ 	.byte	0x04, 0x17
        /*000a*/ 	.short	(.L_444 - .L_443)
.L_443:
        /*000c*/ 	.word	0x00000000
        /*0010*/ 	.short	0x0003
        /*0012*/ 	.short	0x0014
        /*0014*/ 	.byte	0x00, 0xf0, 0x11, 0x00


	//----- nvinfo : EIATTR_KPARAM_INFO
	.align		4
.L_444:
        /*0018*/ 	.byte	0x04, 0x17
        /*001a*/ 	.short	(.L_446 - .L_445)
.L_445:
        /*001c*/ 	.word	0x00000000
        /*0020*/ 	.short	0x0002
        /*0022*/ 	.short	0x0010
        /*0024*/ 	.byte	0x00, 0xf0, 0x11, 0x00


	//----- nvinfo : EIATTR_KPARAM_INFO
	.align		4
.L_446:
        /*0028*/ 	.byte	0x04, 0x17
        /*002a*/ 	.short	(.L_448 - .L_447)
.L_447:
        /*002c*/ 	.word	0x00000000
        /*0030*/ 	.short	0x0001
        /*0032*/ 	.short	0x0008
        /*0034*/ 	.byte	0x00, 0xf5, 0x21, 0x00


	//----- nvinfo : EIATTR_KPARAM_INFO
	.align		4
.L_448:
        /*0038*/ 	.byte	0x04, 0x17
        /*003a*/ 	.short	(.L_450 - .L_449)
.L_449:
        /*003c*/ 	.word	0x00000000
        /*0040*/ 	.short	0x0000
        /*0042*/ 	.short	0x0000
        /*0044*/ 	.byte	0x00, 0xf5, 0x21, 0x00


	//----- nvinfo : EIATTR_SPARSE_MMA_MASK
	.align		4
.L_450:
        /*0048*/ 	.byte	0x03, 0x50
        /*004a*/ 	.short	0x0000


	//----- nvinfo : EIATTR_MAXREG_COUNT
	.align		4
        /*004c*/ 	.byte	0x03, 0x1b
        /*004e*/ 	.short	0x00ff


	//----- nvinfo : EIATTR_NUM_BARRIERS
	.align		4
        /*0050*/ 	.byte	0x02, 0x4c
        /*0052*/ 	.byte	0x01
	.zero		1


	//----- nvinfo : EIATTR_MERCURY_ISA_VERSION
	.align		4
        /*0054*/ 	.byte	0x03, 0x5f
        /*0056*/ 	.short	0x0101


	//----- nvinfo : EIATTR_VRC_CTA_INIT_COUNT
	.align		4
        /*0058*/ 	.byte	0x02, 0x4a
	.zero		1
	.zero		1


	//----- nvinfo : EIATTR_EXIT_INSTR_OFFSETS
	.align		4
        /*005c*/ 	.byte	0x04, 0x1c
        /*005e*/ 	.short	(.L_452 - .L_451)


	//   ....[0]....
.L_451:
        /*0060*/ 	.word	0x00001190


	//----- nvinfo : EIATTR_CRS_STACK_SIZE
	.align		4
.L_452:
        /*0064*/ 	.byte	0x04, 0x1e
        /*0066*/ 	.short	(.L_454 - .L_453)
.L_453:
        /*0068*/ 	.word	0x00000000


	//----- nvinfo : EIATTR_CBANK_PARAM_SIZE
	.align		4
.L_454:
        /*006c*/ 	.byte	0x03, 0x19
        /*006e*/ 	.short	0x0018


	//----- nvinfo : EIATTR_PARAM_CBANK
	.align		4
        /*0070*/ 	.byte	0x04, 0x0a
        /*0072*/ 	.short	(.L_456 - .L_455)
	.align		4
.L_455:
        /*0074*/ 	.word	index@(.nv.constant0._Z14verticalScanHHPjS_jj)
        /*0078*/ 	.short	0x0380
        /*007a*/ 	.short	0x0018


	//----- nvinfo : EIATTR_SW_WAR
	.align		4
.L_456:
        /*007c*/ 	.byte	0x04, 0x36
        /*007e*/ 	.short	(.L_458 - .L_457)
.L_457:
        /*0080*/ 	.word	0x00000008
.L_458:


//--------------------- .nv.info._Z15globalHistoScanPjS_j --------------------------
	.section	.nv.info._Z15globalHistoScanPjS_j,"",@"SHT_CUDA_INFO"
	.sectionflags	@""
	.align	4


	//----- nvinfo : EIATTR_CUDA_API_VERSION
	.align		4
        /*0000*/ 	.byte	0x04, 0x37
        /*0002*/ 	.short	(.L_460 - .L_459)
.L_459:
        /*0004*/ 	.word	0x00000082


	//----- nvinfo : EIATTR_KPARAM_INFO
	.align		4
.L_460:
        /*0008*/ 	.byte	0x04, 0x17
        /*000a*/ 	.short	(.L_462 - .L_461)
.L_461:
        /*000c*/ 	.word	0x00000000
        /*0010*/ 	.short	0x0002
        /*0012*/ 	.short	0x0010
        /*0014*/ 	.byte	0x00, 0xf0, 0x11, 0x00


	//----- nvinfo : EIATTR_KPARAM_INFO
	.align		4
.L_462:
        /*0018*/ 	.byte	0x04, 0x17
        /*001a*/ 	.short	(.L_464 - .L_463)
.L_463:
        /*001c*/ 	.word	0x00000000
        /*0020*/ 	.short	0x0001
        /*0022*/ 	.short	0x0008
        /*0024*/ 	.byte	0x00, 0xf5, 0x21, 0x00


	//----- nvinfo : EIATTR_KPARAM_INFO
	.align		4
.L_464:
        /*0028*/ 	.byte	0x04, 0x17
        /*002a*/ 	.short	(.L_466 - .L_465)
.L_465:
        /*002c*/ 	.word	0x00000000
        /*0030*/ 	.short	0x0000
        /*0032*/ 	.short	0x0000
        /*0034*/ 	.byte	0x00, 0xf5, 0x21, 0x00


	//----- nvinfo : EIATTR_SPARSE_MMA_MASK
	.align		4
.L_466:
        /*0038*/ 	.byte	0x03, 0x50
        /*003a*/ 	.short	0x0000


	//----- nvinfo : EIATTR_MAXREG_COUNT
	.align		4
        /*003c*/ 	.byte	0x03, 0x1b
        /*003e*/ 	.short	0x00ff


	//----- nvinfo : EIATTR_NUM_BARRIERS
	.align		4
        /*0040*/ 	.byte	0x02, 0x4c
        /*0042*/ 	.byte	0x01
	.zero		1


	//----- nvinfo : EIATTR_MERCURY_ISA_VERSION
	.align		4
        /*0044*/ 	.byte	0x03, 0x5f
        /*0046*/ 	.short	0x0101


	//----- nvinfo : EIATTR_VRC_CTA_INIT_COUNT
	.align		4
        /*0048*/ 	.byte	0x02, 0x4a
	.zero		1
	.zero		1


	//----- nvinfo : EIATTR_EXIT_INSTR_OFFSETS
	.align		4
        /*004c*/ 	.byte	0x04, 0x1c
        /*004e*/ 	.short	(.L_468 - .L_467)


	//   ....[0]....
.L_467:
        /*0050*/ 	.word	0x00000e00


	//----- nvinfo : EIATTR_CRS_STACK_SIZE
	.align		4
.L_468:
        /*0054*/ 	.byte	0x04, 0x1e
        /*0056*/ 	.short	(.L_470 - .L_469)
.L_469:
        /*0058*/ 	.word	0x00000000


	//----- nvinfo : EIATTR_CBANK_PARAM_SIZE
	.align		4
.L_470:
        /*005c*/ 	.byte	0x03, 0x19
        /*005e*/ 	.short	0x0014


	//----- nvinfo : EIATTR_PARAM_CBANK
	.align		4
        /*0060*/ 	.byte	0x04, 0x0a
        /*0062*/ 	.short	(.L_472 - .L_471)
	.align		4
.L_471:
        /*0064*/ 	.word	index@(.nv.constant0._Z15globalHistoScanPjS_j)
        /*0068*/ 	.short	0x0380
        /*006a*/ 	.short	0x0014


	//----- nvinfo : EIATTR_SW_WAR
	.align		4
.L_472:
        /*006c*/ 	.byte	0x04, 0x36
        /*006e*/ 	.short	(.L_474 - .L_473)
.L_473:
        /*0070*/ 	.word	0x00000008
.L_474:


//--------------------- .nv.info._Z19blockAndGlobalHistoPjS_jS_jjjjj --------------------------
	.section	.nv.info._Z19blockAndGlobalHistoPjS_jS_jjjjj,"",@"SHT_CUDA_INFO"
	.sectionflags	@""
	.align	4


	//----- nvinfo : EIATTR_CUDA_API_VERSION
	.align		4
        /*0000*/ 	.byte	0x04, 0x37
        /*0002*/ 	.short	(.L_476 - .L_475)
.L_475:
        /*0004*/ 	.word	0x00000082


	//----- nvinfo : EIATTR_KPARAM_INFO
	.align		4
.L_476:
        /*0008*/ 	.byte	0x04, 0x17
        /*000a*/ 	.short	(.L_478 - .L_477)
.L_477:
        /*000c*/ 	.word	0x00000000
        /*0010*/ 	.short	0x0008
        /*0012*/ 	.short	0x0030
        /*0014*/ 	.byte	0x00, 0xf0, 0x11, 0x00


	//----- nvinfo : EIATTR_KPARAM_INFO
	.align		4
.L_478:
        /*0018*/ 	.byte	0x04, 0x17
        /*001a*/ 	.short	(.L_480 - .L_479)
.L_479:
        /*001c*/ 	.word	0x00000000
        /*0020*/ 	.short	0x0007
        /*0022*/ 	.short	0x002c
        /*0024*/ 	.byte	0x00, 0xf0, 0x11, 0x00


	//----- nvinfo : EIATTR_KPARAM_INFO
	.align		4
.L_480:
        /*0028*/ 	.byte	0x04, 0x17
        /*002a*/ 	.short	(.L_482 - .L_481)
.L_481:
        /*002c*/ 	.word	0x00000000
        /*0030*/ 	.short	0x0006
        /*0032*/ 	.short	0x0028
        /*0034*/ 	.byte	0x00, 0xf0, 0x11, 0x00


	//----- nvinfo : EIATTR_KPARAM_INFO
	.align		4
.L_482:
        /*0038*/ 	.byte	0x04, 0x17
        /*003a*/ 	.short	(.L_484 - .L_483)
.L_483:
        /*003c*/ 	.word	0x00000000
        /*0040*/ 	.short	0x0005
        /*0042*/ 	.short	0x0024
        /*0044*/ 	.byte	0x00, 0xf0, 0x11, 0x00


	//----- nvinfo : EIATTR_KPARAM_INFO
	.align		4
.L_484:
        /*0048*/ 	.byte	0x04, 0x17
        /*004a*/ 	.short	(.L_486 - .L_485)
.L_485:
        /*004c*/ 	.word	0x00000000
        /*0050*/ 	.short	0x0004
        /*0052*/ 	.short	0x0020
        /*0054*/ 	.byte	0x00, 0xf0, 0x11, 0x00


	//----- nvinfo : EIATTR_KPARAM_INFO
	.align		4
.L_486:
        /*0058*/ 	.byte	0x04, 0x17
        /*005a*/ 	.short	(.L_488 - .L_487)
.L_487:
        /*005c*/ 	.word	0x00000000
        /*0060*/ 	.short	0x0003
        /*0062*/ 	.short	0x0018
        /*0064*/ 	.byte	0x00, 0xf5, 0x21, 0x00


	//----- nvinfo : EIATTR_KPARAM_INFO
	.align		4
.L_488:
        /*0068*/ 	.byte	0x04, 0x17
        /*006a*/ 	.short	(.L_490 - .L_489)
.L_489:
        /*006c*/ 	.word	0x00000000
        /*0070*/ 	.short	0x0002
        /*0072*/ 	.short	0x0010
        /*0074*/ 	.byte	0x00, 0xf0, 0x11, 0x00


	//----- nvinfo : EIATTR_KPARAM_INFO
	.align		4
.L_490:
        /*0078*/ 	.byte	0x04, 0x17
        /*007a*/ 	.short	(.L_492 - .L_491)
.L_491:
        /*007c*/ 	.word	0x00000000
        /*0080*/ 	.short	0x0001
        /*0082*/ 	.short	0x0008
        /*0084*/ 	.byte	0x00, 0xf5, 0x21, 0x00


	//----- nvinfo : EIATTR_KPARAM_INFO
	.align		4
.L_492:
        /*0088*/ 	.byte	0x04, 0x17
        /*008a*/ 	.short	(.L_494 - .L_493)
.L_493:
        /*008c*/ 	.word	0x00000000
        /*0090*/ 	.short	0x0000
        /*0092*/ 	.short	0x0000
        /*0094*/ 	.byte	0x00, 0xf5, 0x21, 0x00


	//----- nvinfo : EIATTR_SPARSE_MMA_MASK
	.align		4
.L_494:
        /*0098*/ 	.byte	0x03, 0x50
        /*009a*/ 	.short	0x0000


	//----- nvinfo : EIATTR_MAXREG_COUNT
	.align		4
        /*009c*/ 	.byte	0x03, 0x1b
        /*009e*/ 	.short	0x00ff


	//----- nvinfo : EIATTR_NUM_BARRIERS
	.align		4
        /*00a0*/ 	.byte	0x02, 0x4c
        /*00a2*/ 	.byte	0x01
	.zero		1


	//----- nvinfo : EIATTR_MERCURY_ISA_VERSION
	.align		4
        /*00a4*/ 	.byte	0x03, 0x5f
        /*00a6*/ 	.short	0x0101


	//----- nvinfo : EIATTR_INT_WARP_WIDE_INSTR_OFFSETS
	.align		4
        /*00a8*/ 	.byte	0x04, 0x31
        /*00aa*/ 	.short	(.L_496 - .L_495)


	//   ....[0]....
.L_495:
        /*00ac*/ 	.word	0x00000560


	//   ....[1]....
        /*00b0*/ 	.word	0x00000880


	//   ....[2]....
        /*00b4*/ 	.word	0x00000a90


	//   ....[3]....
        /*00b8*/ 	.word	0x00000be0


	//----- nvinfo : EIATTR_VRC_CTA_INIT_COUNT
	.align		4
.L_496:
        /*00bc*/ 	.byte	0x02, 0x4a
	.zero		1
	.zero		1


	//----- nvinfo : EIATTR_EXIT_INSTR_OFFSETS
	.align		4
        /*00c0*/ 	.byte	0x04, 0x1c
        /*00c2*/ 	.short	(.L_498 - .L_497)


	//   ....[0]....
.L_497:
        /*00c4*/ 	.word	0x00000cd0


	//----- nvinfo : EIATTR_CRS_STACK_SIZE
	.align		4
.L_498:
        /*00c8*/ 	.byte	0x04, 0x1e
        /*00ca*/ 	.short	(.L_500 - .L_499)
.L_499:
        /*00cc*/ 	.word	0x00000000


	//----- nvinfo : EIATTR_CBANK_PARAM_SIZE
	.align		4
.L_500:
        /*00d0*/ 	.byte	0x03, 0x19
        /*00d2*/ 	.short	0x0034


	//----- nvinfo : EIATTR_PARAM_CBANK
	.align		4
        /*00d4*/ 	.byte	0x04, 0x0a
        /*00d6*/ 	.short	(.L_502 - .L_501)
	.align		4
.L_501:
        /*00d8*/ 	.word	index@(.nv.constant0._Z19blockAndGlobalHistoPjS_jS_jjjjj)
        /*00dc*/ 	.short	0x0380
        /*00de*/ 	.short	0x0034


	//----- nvinfo : EIATTR_SW_WAR
	.align		4
.L_502:
        /*00e0*/ 	.byte	0x04, 0x36
        /*00e2*/ 	.short	(.L_504 - .L_503)
.L_503:
        /*00e4*/ 	.word	0x00000008
.L_504:


//--------------------- .nv.callgraph             --------------------------
	.section	.nv.callgraph,"",@"SHT_CUDA_CALLGRAPH"
	.align	4
	.sectionentsize	8
	.align		4
        /*0000*/ 	.word	0x00000000
	.align		4
        /*0004*/ 	.word	0xffffffff
	.align		4
        /*0008*/ 	.word	0x00000000
	.align		4
        /*000c*/ 	.word	0xfffffffe
	.align		4
        /*0010*/ 	.word	0x00000000
	.align		4
        /*0014*/ 	.word	0xfffffffd
	.align		4
        /*0018*/ 	.word	0x00000000
	.align		4
        /*001c*/ 	.word	0xfffffffc


//--------------------- .nv.constant4             --------------------------
	.section	.nv.constant4,"a",@progbits
	.align	8
	.align		8
.nv.constant4:
        /*0000*/ 	.dword	_ZN34_INTERNAL_614122f3_4_k_cu_e91e80604cuda3std3__45__cpo5beginE
	.align		8
        /*0008*/ 	.dword	_ZN34_INTERNAL_614122f3_4_k_cu_e91e80604cuda3std3__45__cpo3endE
	.align		8
        /*0010*/ 	.dword	_ZN34_INTERNAL_614122f3_4_k_cu_e91e80604cuda3std3__45__cpo6cbeginE
	.align		8
        /*0018*/ 	.dword	_ZN34_INTERNAL_614122f3_4_k_cu_e91e80604cuda3std3__45__cpo4cendE
	.align		8
        /*0020*/ 	.dword	_ZN34_INTERNAL_614122f3_4_k_cu_e91e80604cuda3std3__45__cpo6rbeginE
	.align		8
        /*0028*/ 	.dword	_ZN34_INTERNAL_614122f3_4_k_cu_e91e80604cuda3std3__45__cpo4rendE
	.align		8
        /*0030*/ 	.dword	_ZN34_INTERNAL_614122f3_4_k_cu_e91e80604cuda3std3__45__cpo7crbeginE
	.align		8
        /*0038*/ 	.dword	_ZN34_INTERNAL_614122f3_4_k_cu_e91e80604cuda3std3__45__cpo5crendE
	.align		8
        /*0040*/ 	.dword	_ZN34_INTERNAL_614122f3_4_k_cu_e91e80604cuda3std3__436_GLOBAL__N__614122f3_4_k_cu_e91e80606ignoreE
	.align		8
        /*0048*/ 	.dword	_ZN34_INTERNAL_614122f3_4_k_cu_e91e80604cuda3std3__419piecewise_constructE
	.align		8
        /*0050*/ 	.dword	_ZN34_INTERNAL_614122f3_4_k_cu_e91e80604cuda3std3__48in_placeE
	.align		8
        /*0058*/ 	.dword	_ZN34_INTERNAL_614122f3_4_k_cu_e91e80604cuda3std3__420unreachable_sentinelE
	.align		8
        /*0060*/ 	.dword	_ZN34_INTERNAL_614122f3_4_k_cu_e91e80604cuda3std3__47nulloptE
	.align		8
        /*0068*/ 	.dword	_ZN34_INTERNAL_614122f3_4_k_cu_e91e80604cuda3std3__48unexpectE
	.align		8
        /*0070*/ 	.dword	_ZN34_INTERNAL_614122f3_4_k_cu_e91e80604cuda3std6ranges3__45__cpo4swapE
	.align		8
        /*0078*/ 	.dword	_ZN34_INTERNAL_614122f3_4_k_cu_e91e80604cuda3std6ranges3__45__cpo9iter_moveE
	.align		8
        /*0080*/ 	.dword	_ZN34_INTERNAL_614122f3_4_k_cu_e91e80604cuda3std6ranges3__45__cpo5beginE
	.align		8
        /*0088*/ 	.dword	_ZN34_INTERNAL_614122f3_4_k_cu_e91e80604cuda3std6ranges3__45__cpo3endE
	.align		8
        /*0090*/ 	.dword	_ZN34_INTERNAL_614122f3_4_k_cu_e91e80604cuda3std6ranges3__45__cpo6cbeginE
	.align		8
        /*0098*/ 	.dword	_ZN34_INTERNAL_614122f3_4_k_cu_e91e80604cuda3std6ranges3__45__cpo4cendE
	.align		8
        /*00a0*/ 	.dword	_ZN34_INTERNAL_614122f3_4_k_cu_e91e80604cuda3std6ranges3__45__cpo7advanceE
	.align		8
        /*00a8*/ 	.dword	_ZN34_INTERNAL_614122f3_4_k_cu_e91e80604cuda3std6ranges3__45__cpo9iter_swapE
	.align		8
        /*00b0*/ 	.dword	_ZN34_INTERNAL_614122f3_4_k_cu_e91e80604cuda3std6ranges3__45__cpo4nextE
	.align		8
        /*00b8*/ 	.dword	_ZN34_INTERNAL_614122f3_4_k_cu_e91e80604cuda3std6ranges3__45__cpo4prevE
	.align		8
        /*00c0*/ 	.dword	_ZN34_INTERNAL_614122f3_4_k_cu_e91e80604cuda3std6ranges3__45__cpo4dataE
	.align		8
        /*00c8*/ 	.dword	_ZN34_INTERNAL_614122f3_4_k_cu_e91e80604cuda3std6ranges3__45__cpo5cdataE
	.align		8
        /*00d0*/ 	.dword	_ZN34_INTERNAL_614122f3_4_k_cu_e91e80604cuda3std6ranges3__45__cpo4sizeE
	.align		8
        /*00d8*/ 	.dword	_ZN34_INTERNAL_614122f3_4_k_cu_e91e80604cuda3std6ranges3__45__cpo5ssizeE
	.align		8
        /*00e0*/ 	.dword	_ZN34_INTERNAL_614122f3_4_k_cu_e91e80604cuda3std6ranges3__45__cpo8distanceE
	.align		8
        /*00e8*/ 	.dword	_ZN34_INTERNAL_614122f3_4_k_cu_e91e80606thrust24THRUST_300001_SM_1000_NS8cuda_cub3parE
	.align		8
        /*00f0*/ 	.dword	_ZN34_INTERNAL_614122f3_4_k_cu_e91e80606thrust24THRUST_300001_SM_1000_NS8cuda_cub10par_nosyncE
	.align		8
        /*00f8*/ 	.dword	_ZN34_INTERNAL_614122f3_4_k_cu_e91e80606thrust24THRUST_300001_SM_1000_NS6system6detail10sequential3seqE
	.align		8
        /*0100*/ 	.dword	_ZN34_INTERNAL_614122f3_4_k_cu_e91e80606thrust24THRUST_300001_SM_1000_NS6system3cpp3parE
	.align		8
        /*0108*/ 	.dword	_ZN34_INTERNAL_614122f3_4_k_cu_e91e80606thrust24THRUST_300001_SM_1000_NS12placeholders2_1E
	.align		8
        /*0110*/ 	.dword	_ZN34_INTERNAL_614122f3_4_k_cu_e91e80606thrust24THRUST_300001_SM_1000_NS12placeholders2_2E
	.align		8
        /*0118*/ 	.dword	_ZN34_INTERNAL_614122f3_4_k_cu_e91e80606thrust24THRUST_300001_SM_1000_NS12placeholders2_3E
	.align		8
        /*0120*/ 	.dword	_ZN34_INTERNAL_614122f3_4_k_cu_e91e80606thrust24THRUST_300001_SM_1000_NS12placeholders2_4E
	.align		8
        /*0128*/ 	.dword	_ZN34_INTERNAL_614122f3_4_k_cu_e91e80606thrust24THRUST_300001_SM_1000_NS12placeholders2_5E
	.align		8
        /*0130*/ 	.dword	_ZN34_INTERNAL_614122f3_4_k_cu_e91e80606thrust24THRUST_300001_SM_1000_NS12placeholders2_6E
	.align		8
        /*0138*/ 	.dword	_ZN34_INTERNAL_614122f3_4_k_cu_e91e80606thrust24THRUST_300001_SM_1000_NS12placeholders2_7E
	.align		8
        /*0140*/ 	.dword	_ZN34_INTERNAL_614122f3_4_k_cu_e91e80606thrust24THRUST_300001_SM_1000_NS12placeholders2_8E
	.align		8
        /*0148*/ 	.dword	_ZN34_INTERNAL_614122f3_4_k_cu_e91e80606thrust24THRUST_300001_SM_1000_NS12placeholders2_9E
	.align		8
        /*0150*/ 	.dword	_ZN34_INTERNAL_614122f3_4_k_cu_e91e80606thrust24THRUST_300001_SM_1000_NS12placeholders3_10E
	.align		8
        /*0158*/ 	.dword	_ZN34_INTERNAL_614122f3_4_k_cu_e91e80606thrust24THRUST_300001_SM_1000_NS3seqE
	.align		8
        /*0160*/ 	.dword	_ZN34_INTERNAL_614122f3_4_k_cu_e91e80606thrust24THRUST_300001_SM_1000_NS6deviceE


//--------------------- .text._ZN3cub18CUB_300001_SM_10006detail6reduce28DeviceReduceSingleTileKernelINS2_10policy_hubIN4cuda3std3__45tupleIJblEEEyN6thrust24THRUST_300001_SM_1000_NS8cuda_cub9__find_if7functorIS9_EEE10Policy1000EPS9_SI_iSF_S9_S9_NS7_10__identityEEEvT0_T1_T2_T3_T4_T6_ --------------------------
	.section	.text._ZN3cub18CUB_300001_SM_10006detail6reduce28DeviceReduceSingleTileKernelINS2_10policy_hubIN4cuda3std3__45tupleIJblEEEyN6thrust24THRUST_300001_SM_1000_NS8cuda_cub9__find_if7functorIS9_EEE10Policy1000EPS9_SI_iSF_S9_S9_NS7_10__identityEEEvT0_T1_T2_T3_T4_T6_,"ax",@progbits
	.align	128
        .global         _ZN3cub18CUB_300001_SM_10006detail6reduce28DeviceReduceSingleTileKernelINS2_10policy_hubIN4cuda3std3__45tupleIJblEEEyN6thrust24THRUST_300001_SM_1000_NS8cuda_cub9__find_if7functorIS9_EEE10Policy1000EPS9_SI_iSF_S9_S9_NS7_10__identityEEEvT0_T1_T2_T3_T4_T6_
        .type           _ZN3cub18CUB_300001_SM_10006detail6reduce28DeviceReduceSingleTileKernelINS2_10policy_hubIN4cuda3std3__45tupleIJblEEEyN6thrust24THRUST_300001_SM_1000_NS8cuda_cub9__find_if7functorIS9_EEE10Policy1000EPS9_SI_iSF_S9_S9_NS7_10__identityEEEvT0_T1_T2_T3_T4_T6_,@function
        .size           _ZN3cub18CUB_300001_SM_10006detail6reduce28DeviceReduceSingleTileKernelINS2_10policy_hubIN4cuda3std3__45tupleIJblEEEyN6thrust24THRUST_300001_SM_1000_NS8cuda_cub9__find_if7functorIS9_EEE10Policy1000EPS9_SI_iSF_S9_S9_NS7_10__identityEEEvT0_T1_T2_T3_T4_T6_,(.L_x_669 - _ZN3cub18CUB_300001_SM_10006detail6reduce28DeviceReduceSingleTileKernelINS2_10policy_hubIN4cuda3std3__45tupleIJblEEEyN6thrust24THRUST_300001_SM_1000_NS8cuda_cub9__find_if7functorIS9_EEE10Policy1000EPS9_SI_iSF_S9_S9_NS7_10__identityEEEvT0_T1_T2_T3_T4_T6_)
        .other          _ZN3cub18CUB_300001_SM_10006detail6reduce28DeviceReduceSingleTileKernelINS2_10policy_hubIN4cuda3std3__45tupleIJblEEEyN6thrust24THRUST_300001_SM_1000_NS8cuda_cub9__find_if7functorIS9_EEE10Policy1000EPS9_SI_iSF_S9_S9_NS7_10__identityEEEvT0_T1_T2_T3_T4_T6_,@"STO_CUDA_ENTRY STV_DEFAULT"
_ZN3cub18CUB_300001_SM_10006detail6reduce28DeviceReduceSingleTileKernelINS2_10policy_hubIN4cuda3std3__45tupleIJblEEEyN6thrust24THRUST_300001_SM_1000_NS8cuda_cub9__find_if7functorIS9_EEE10Policy1000EPS9_SI_iSF_S9_S9_NS7_10__identityEEEvT0_T1_T2_T3_T4_T6_:
.text._ZN3cub18CUB_300001_SM_10006detail6reduce28DeviceReduceSingleTileKernelINS2_10policy_hubIN4cuda3std3__45tupleIJblEEEyN6thrust24THRUST_300001_SM_1000_NS8cuda_cub9__find_if7functorIS9_EEE10Policy1000EPS9_SI_iSF_S9_S9_NS7_10__identityEEEvT0_T1_T2_T3_T4_T6_:
[----:B------:R-:W-:Y:S01]  /*0000*/  LDC R1, c[0x0][0x37c] ;  /* 0x0000df00ff017b82 */ /* 0x000fe20000000800 */
[----:B------:R-:W0:Y:S07]  /*0010*/  LDCU UR4, c[0x0][0x390] ;  /* 0x00007200ff0477ac */ /* 0x000e2e0008000800 */
[----:B------:R-:W1:Y:S01]  /*0020*/  LDC.U8 R0, c[0x0][0x398] ;  /* 0x0000e600ff007b82 */ /* 0x000e620000000000 */
[----:B------:R-:W2:Y:S01]  /*0030*/  LDCU.64 UR8, c[0x0][0x358] ;  /* 0x00006b00ff0877ac */ /* 0x000ea20008000a00 */
[----:B0-----:R-:W-:-:S09]  /*0040*/  UISETP.NE.AND UP0, UPT, UR4, URZ, UPT ;  /* 0x000000ff0400728c */ /* 0x001fd2000bf05270 */
[----:B--2---:R-:W-:Y:S05]  /*0050*/  BRA.U UP0, `(.L_x_0) ;  /* 0x0000000100207547 */ /* 0x004fea000b800000 */
[----:B------:R-:W0:Y:S02]  /*0060*/  S2R R2, SR_TID.X ;  /* 0x0000000000027919 */ /* 0x000e240000002100 */
[----:B0-----:R-:W-:-:S13]  /*0070*/  ISETP.NE.AND P0, PT, R2, RZ, PT ;  /* 0x000000ff0200720c */ /* 0x001fda0003f05270 */
[----:B------:R-:W-:Y:S05]  /*0080*/  @P0 EXIT ;  /* 0x000000000000094d */ /* 0x000fea0003800000 */
[----:B------:R-:W1:Y:S08]  /*0090*/  LDC.64 R2, c[0x0][0x388] ;  /* 0x0000e200ff027b82 */ /* 0x000e700000000a00 */
[----:B------:R-:W0:Y:S01]  /*00a0*/  LDC.64 R4, c[0x0][0x3a0] ;  /* 0x0000e800ff047b82 */ /* 0x000e220000000a00 */
[----:B-1----:R-:W-:Y:S04]  /*00b0*/  STG.E.U8 desc[UR8][R2.64], R0 ;  /* 0x0000000002007986 */ /* 0x002fe8000c101108 */
[----:B0-----:R-:W-:Y:S01]  /*00c0*/  STG.E.64 desc[UR8][R2.64+0x8], R4 ;  /* 0x0000080402007986 */ /* 0x001fe2000c101b08 */
[----:B------:R-:W-:Y:S05]  /*00d0*/  EXIT ;  /* 0x000000000000794d */ /* 0x000fea0003800000 */
.L_x_0:
[----:B------:R-:W-:Y:S01]  /*00e0*/  UISETP.GT.AND UP0, UPT, UR4, 0x3ff, UPT ;  /* 0x000003ff0400788c */ /* 0x000fe2000bf04270 */
[----:B------:R-:W-:Y:S08]  /*00f0*/  BSSY.RECONVERGENT B0, `(.L_x_1) ;  /* 0x00003d8000007945 */ /* 0x000ff00003800200 */
[----:B------:R-:W-:Y:S05]  /*0100*/  BRA.U UP0, `(.L_x_2) ;  /* 0x0000002100e47547 */ /* 0x000fea000b800000 */
[----:B------:R-:W0:Y:S01]  /*0110*/  S2R R5, SR_TID.X ;  /* 0x0000000000057919 */ /* 0x000e220000002100 */
[----:B------:R-:W-:Y:S01]  /*0120*/  BSSY.RECONVERGENT B1, `(.L_x_3) ;  /* 0x000000b000017945 */ /* 0x000fe20003800200 */
[----:B------:R-:W-:Y:S02]  /*0130*/  PRMT R4, RZ, 0x7610, R4 ;  /* 0x00007610ff047816 */ /* 0x000fe40000000004 */
[----:B------:R-:W-:Y:S02]  /*0140*/  CS2R R2, SRZ ;  /* 0x0000000000027805 */ /* 0x000fe4000001ff00 */
[----:B0-----:R-:W-:Y:S01]  /*0150*/  ISETP.GE.AND P0, PT, R5, UR4, PT ;  /* 0x0000000405007c0c */ /* 0x001fe2000bf06270 */
[----:B------:R-:W-:-:S12]  /*0160*/  IMAD.MOV.U32 R9, RZ, RZ, R5 ;  /* 0x000000ffff097224 */ /* 0x000fd800078e0005 */
[----:B------:R-:W-:Y:S05]  /*0170*/  @P0 BRA `(.L_x_4) ;  /* 0x0000000000140947 */ /* 0x000fea0003800000 */
[----:B------:R-:W0:Y:S02]  /*0180*/  LDC.64 R6, c[0x0][0x380] ;  /* 0x0000e000ff067b82 */ /* 0x000e240000000a00 */
[----:B0-----:R-:W-:-:S05]  /*0190*/  IMAD.WIDE.U32 R6, R5, 0x10, R6 ;  /* 0x0000001005067825 */ /* 0x001fca00078e0006 */
[----:B------:R0:W5:Y:S04]  /*01a0*/  LDG.E.U16.CONSTANT R4, desc[UR8][R6.64] ;  /* 0x0000000806047981 */ /* 0x000168000c1e9500 */
[----:B------:R0:W5:Y:S01]  /*01b0*/  LDG.E.64.CONSTANT R2, desc[UR8][R6.64+0x8] ;  /* 0x0000080806027981 */ /* 0x000162000c1e9b00 */
[----:B------:R-:W-:-:S07]  /*01c0*/  VIADD R9, R5, 0x100 ;  /* 0x0000010005097836 */ /* 0x000fce0000000000 */
.L_x_4:
[----:B------:R-:W-:Y:S05]  /*01d0*/  BSYNC.RECONVERGENT B1 ;  /* 0x0000000000017941 */ /* 0x000fea0003800200 */
.L_x_3:
[----:B------:R-:W-:Y:S01]  /*01e0*/  ISETP.GE.AND P0, PT, R9, UR4, PT ;  /* 0x0000000409007c0c */ /* 0x000fe2000bf06270 */
[----:B------:R-:W-:-:S12]  /*01f0*/  BSSY.RECONVERGENT B1, `(.L_x_5) ;  /* 0x0000058000017945 */ /* 0x000fd80003800200 */
[----:B------:R-:W-:Y:S05]  /*0200*/  @P0 BRA `(.L_x_6) ;  /* 0x0000000400580947 */ /* 0x000fea0003800000 */
[----:B------:R-:W-:Y:S01]  /*0210*/  LOP3.LUT R8, RZ, R9, RZ, 0x33, !PT ;  /* 0x00000009ff087212 */ /* 0x000fe200078e33ff */
[----:B0-----:R-:W0:Y:S01]  /*0220*/  LDC.64 R6, c[0x0][0x380] ;  /* 0x0000e000ff067b82 */ /* 0x001e220000000a00 */
[----:B------:R-:W-:Y:S03]  /*0230*/  BSSY.RECONVERGENT B2, `(.L_x_7) ;  /* 0x0000020000027945 */ /* 0x000fe60003800200 */
[----:B------:R-:W-:-:S05]  /*0240*/  VIADD R8, R8, UR4 ;  /* 0x0000000408087c36 */ /* 0x000fca0008000000 */
[C---:B------:R-:W-:Y:S02]  /*0250*/  LOP3.LUT R10, R8.reuse, 0x300, RZ, 0xc0, !PT ;  /* 0x00000300080a7812 */ /* 0x040fe400078ec0ff */
[----:B------:R-:W-:Y:S02]  /*0260*/  ISETP.GE.U32.AND P1, PT, R8, 0x300, PT ;  /* 0x000003000800780c */ /* 0x000fe40003f26070 */
[----:B------:R-:W-:-:S13]  /*0270*/  ISETP.NE.AND P0, PT, R10, 0x300, PT ;  /* 0x000003000a00780c */ /* 0x000fda0003f05270 */
[----:B------:R-:W-:Y:S05]  /*0280*/  @!P0 BRA `(.L_x_8) ;  /* 0x0000000000688947 */ /* 0x000fea0003800000 */
[----:B------:R-:W2:Y:S01]  /*0290*/  LDC.64 R10, c[0x0][0x380] ;  /* 0x0000e000ff0a7b82 */ /* 0x000ea20000000a00 */
[----:B------:R-:W-:-:S04]  /*02a0*/  LEA.HI R8, R8, 0x1, RZ, 0x18 ;  /* 0x0000000108087811 */ /* 0x000fc800078fc0ff */
[----:B------:R-:W-:-:S05]  /*02b0*/  LOP3.LUT R8, R8, 0x3, RZ, 0xc0, !PT ;  /* 0x0000000308087812 */ /* 0x000fca00078ec0ff */
[----:B------:R-:W-:Y:S02]  /*02c0*/  IMAD.MOV R8, RZ, RZ, -R8 ;  /* 0x000000ffff087224 */ /* 0x000fe400078e0a08 */
[----:B--2---:R-:W-:-:S04]  /*02d0*/  IMAD.WIDE.U32 R10, R9, 0x10, R10 ;  /* 0x00000010090a7825 */ /* 0x004fc800078e000a */
[----:B------:R-:W-:Y:S02]  /*02e0*/  IMAD.MOV.U32 R15, RZ, RZ, R10 ;  /* 0x000000ffff0f7224 */ /* 0x000fe400078e000a */
[----:B------:R-:W-:-:S07]  /*02f0*/  IMAD.MOV.U32 R13, RZ, RZ, R11 ;  /* 0x000000ffff0d7224 */ /* 0x000fce00078e000b */
.L_x_9:
[----:B------:R-:W-:-:S05]  /*0300*/  IMAD.MOV.U32 R12, RZ, RZ, R15 ;  /* 0x000000ffff0c7224 */ /* 0x000fca00078e000f */
[----:B------:R-:W2:Y:S04]  /*0310*/  LDG.E.U16.CONSTANT R14, desc[UR8][R12.64] ;  /* 0x000000080c0e7981 */ /* 0x000ea8000c1e9500 */
[----:B------:R3:W4:Y:S01]  /*0320*/  LDG.E.64.CONSTANT R10, desc[UR8][R12.64+0x8] ;  /* 0x000008080c0a7981 */ /* 0x000722000c1e9b00 */
[----:B------:R-:W-:Y:S01]  /*0330*/  VIADD R8, R8, 0x1 ;  /* 0x0000000108087836 */ /* 0x000fe20000000000 */
[----:B-----5:R-:W-:Y:S01]  /*0340*/  LOP3.LUT P2, RZ, R4, 0xff, RZ, 0xc0, !PT ;  /* 0x000000ff04ff7812 */ /* 0x020fe2000784c0ff */
[----:B------:R-:W-:Y:S01]  /*0350*/  VIADD R9, R9, 0x100 ;  /* 0x0000010009097836 */ /* 0x000fe20000000000 */
[----:B------:R-:W-:Y:S02]  /*0360*/  IADD3 R15, P5, PT, R12, 0x1000, RZ ;  /* 0x000010000c0f7810 */ /* 0x000fe40007fbe0ff */
[----:B------:R-:W-:-:S03]  /*0370*/  ISETP.NE.AND P4, PT, R8, RZ, PT ;  /* 0x000000ff0800720c */ /* 0x000fc60003f85270 */
[----:B---3--:R-:W-:Y:S01]  /*0380*/  IMAD.X R13, RZ, RZ, R13, P5 ;  /* 0x000000ffff0d7224 */ /* 0x008fe200028e060d */
[----:B--2---:R-:W-:Y:S02]  /*0390*/  LOP3.LUT P3, RZ, R14, 0xff, RZ, 0xc0, !PT ;  /* 0x000000ff0eff7812 */ /* 0x004fe4000786c0ff */
[----:B----4-:R-:W-:-:S03]  /*03a0*/  ISETP.LT.U32.AND P0, PT, R10, R2, PT ;  /* 0x000000020a00720c */ /* 0x010fc60003f01070 */
[----:B------:R-:W-:Y:S02]  /*03b0*/  @P2 SEL R14, R4, 0x1, !P3 ;  /* 0x00000001040e2807 */ /* 0x000fe40005800000 */
[----:B------:R-:W-:Y:S02]  /*03c0*/  ISETP.LT.AND.EX P0, PT, R11, R3, PT, P0 ;  /* 0x000000030b00720c */ /* 0x000fe40003f01300 */
[----:B------:R-:W-:-:S04]  /*03d0*/  PRMT R4, R14, 0x7610, R4 ;  /* 0x000076100e047816 */ /* 0x000fc80000000004 */
[C---:B------:R-:W-:Y:S02]  /*03e0*/  @P3 SEL R2, R10.reuse, R2, P0 ;  /* 0x000000020a023207 */ /* 0x040fe40000000000 */
[C---:B------:R-:W-:Y:S02]  /*03f0*/  @P3 SEL R3, R11.reuse, R3, P0 ;  /* 0x000000030b033207 */ /* 0x040fe40000000000 */
[----:B------:R-:W-:Y:S02]  /*0400*/  SEL R2, R10, R2, !P2 ;  /* 0x000000020a027207 */ /* 0x000fe40005000000 */
[----:B------:R-:W-:Y:S01]  /*0410*/  SEL R3, R11, R3, !P2 ;  /* 0x000000030b037207 */ /* 0x000fe20005000000 */
[----:B------:R-:W-:Y:S06]  /*0420*/  @P4 BRA `(.L_x_9) ;  /* 0xfffffffc00b44947 */ /* 0x000fec000383ffff */
.L_x_8:
[----:B------:R-:W-:Y:S05]  /*0430*/  BSYNC.RECONVERGENT B2 ;  /* 0x0000000000027941 */ /* 0x000fea0003800200 */
.L_x_7:
[----:B------:R-:W-:Y:S05]  /*0440*/  @!P1 BRA `(.L_x_6) ;  /* 0x0000000000c89947 */ /* 0x000fea0003800000 */
.L_x_10:
[----:B0-----:R-:W-:-:S05]  /*0450*/  IMAD.WIDE R20, R9, 0x10, R6 ;  /* 0x0000001009147825 */ /* 0x001fca00078e0206 */
[----:B------:R-:W2:Y:S04]  /*0460*/  LDG.E.U16.CONSTANT R19, desc[UR8][R20.64] ;  /* 0x0000000814137981 */ /* 0x000ea8000c1e9500 */
[----:B------:R-:W3:Y:S04]  /*0470*/  LDG.E.64.CONSTANT R10, desc[UR8][R20.64+0x8] ;  /* 0x00000808140a7981 */ /* 0x000ee8000c1e9b00 */
[----:B------:R-:W4:Y:S04]  /*0480*/  LDG.E.U16.CONSTANT R22, desc[UR8][R20.64+0x1000] ;  /* 0x0010000814167981 */ /* 0x000f28000c1e9500 */
[----:B------:R-:W4:Y:S04]  /*0490*/  LDG.E.64.CONSTANT R12, desc[UR8][R20.64+0x1008] ;  /* 0x00100808140c7981 */ /* 0x000f28000c1e9b00 */
[----:B------:R-:W4:Y:S04]  /*04a0*/  LDG.E.U16.CONSTANT R18, desc[UR8][R20.64+0x2000] ;  /* 0x0020000814127981 */ /* 0x000f28000c1e9500 */
[----:B------:R-:W4:Y:S04]  /*04b0*/  LDG.E.64.CONSTANT R14, desc[UR8][R20.64+0x2008] ;  /* 0x00200808140e7981 */ /* 0x000f28000c1e9b00 */
[----:B------:R-:W4:Y:S04]  /*04c0*/  LDG.E.U16.CONSTANT R8, desc[UR8][R20.64+0x3000] ;  /* 0x0030000814087981 */ /* 0x000f28000c1e9500 */
[----:B------:R-:W4:Y:S01]  /*04d0*/  LDG.E.64.CONSTANT R16, desc[UR8][R20.64+0x3008] ;  /* 0x0030080814107981 */ /* 0x000f22000c1e9b00 */
[----:B-----5:R-:W-:Y:S01]  /*04e0*/  LOP3.LUT P2, RZ, R4, 0xff, RZ, 0xc0, !PT ;  /* 0x000000ff04ff7812 */ /* 0x020fe2000784c0ff */
[----:B------:R-:W-:-:S02]  /*04f0*/  IMAD.MOV.U32 R23, RZ, RZ, R3 ;  /* 0x000000ffff177224 */ /* 0x000fc400078e0003 */
[----:B------:R-:W-:Y:S01]  /*0500*/  VIADD R9, R9, 0x400 ;  /* 0x0000040009097836 */ /* 0x000fe20000000000 */
[----:B--2---:R-:W-:Y:S02]  /*0510*/  LOP3.LUT P1, RZ, R19, 0xff, RZ, 0xc0, !PT ;  /* 0x000000ff13ff7812 */ /* 0x004fe4000782c0ff */
[----:B---3--:R-:W-:-:S07]  /*0520*/  ISETP.LT.U32.AND P0, PT, R10, R2, PT ;  /* 0x000000020a00720c */ /* 0x008fce0003f01070 */
[----:B------:R-:W-:Y:S02]  /*0530*/  @P2 SEL R19, R4, 0x1, !P1 ;  /* 0x0000000104132807 */ /* 0x000fe40004800000 */
[-C--:B------:R-:W-:Y:S02]  /*0540*/  ISETP.LT.AND.EX P0, PT, R11, R23.reuse, PT, P0 ;  /* 0x000000170b00720c */ /* 0x080fe40003f01300 */
[----:B------:R-:W-:Y:S02]  /*0550*/  LOP3.LUT P3, RZ, R19, 0xff, RZ, 0xc0, !PT ;  /* 0x000000ff13ff7812 */ /* 0x000fe4000786c0ff */
[----:B----4-:R-:W-:Y:S02]  /*0560*/  LOP3.LUT P4, RZ, R22, 0xff, RZ, 0xc0, !PT ;  /* 0x000000ff16ff7812 */ /* 0x010fe4000788c0ff */
[----:B------:R-:W-:Y:S02]  /*0570*/  @P1 SEL R2, R10, R2, P0 ;  /* 0x000000020a021207 */ /* 0x000fe40000000000 */
[----:B------:R-:W-:-:S02]  /*0580*/  @P1 SEL R23, R11, R23, P0 ;  /* 0x000000170b171207 */ /* 0x000fc40000000000 */
[----:B------:R-:W-:Y:S02]  /*0590*/  SEL R3, R10, R2, !P2 ;  /* 0x000000020a037207 */ /* 0x000fe40005000000 */
[----:B------:R-:W-:Y:S02]  /*05a0*/  SEL R11, R11, R23, !P2 ;  /* 0x000000170b0b7207 */ /* 0x000fe40005000000 */
[----:B------:R-:W-:Y:S02]  /*05b0*/  ISETP.LT.U32.AND P0, PT, R12, R3, PT ;  /* 0x000000030c00720c */ /* 0x000fe40003f01070 */
[----:B------:R-:W-:Y:S02]  /*05c0*/  @P3 SEL R22, R19, 0x1, !P4 ;  /* 0x0000000113163807 */ /* 0x000fe40006000000 */
[----:B------:R-:W-:Y:S02]  /*05d0*/  ISETP.LT.AND.EX P0, PT, R13, R11, PT, P0 ;  /* 0x0000000b0d00720c */ /* 0x000fe40003f01300 */
[----:B------:R-:W-:-:S02]  /*05e0*/  LOP3.LUT P2, RZ, R18, 0xff, RZ, 0xc0, !PT ;  /* 0x000000ff12ff7812 */ /* 0x000fc4000784c0ff */
[----:B------:R-:W-:Y:S02]  /*05f0*/  @P4 SEL R3, R12, R3, P0 ;  /* 0x000000030c034207 */ /* 0x000fe40000000000 */
[----:B------:R-:W-:Y:S02]  /*0600*/  LOP3.LUT P1, RZ, R22, 0xff, RZ, 0xc0, !PT ;  /* 0x000000ff16ff7812 */ /* 0x000fe4000782c0ff */
[C---:B------:R-:W-:Y:S02]  /*0610*/  @P4 SEL R11, R13.reuse, R11, P0 ;  /* 0x0000000b0d0b4207 */ /* 0x040fe40000000000 */
[----:B------:R-:W-:Y:S02]  /*0620*/  SEL R3, R12, R3, !P3 ;  /* 0x000000030c037207 */ /* 0x000fe40005800000 */
[----:B------:R-:W-:Y:S02]  /*0630*/  SEL R13, R13, R11, !P3 ;  /* 0x0000000b0d0d7207 */ /* 0x000fe40005800000 */
[----:B------:R-:W-:-:S02]  /*0640*/  ISETP.LT.U32.AND P0, PT, R14, R3, PT ;  /* 0x000000030e00720c */ /* 0x000fc40003f01070 */
[----:B------:R-:W-:Y:S02]  /*0650*/  LOP3.LUT P3, RZ, R8, 0xff, RZ, 0xc0, !PT ;  /* 0x000000ff08ff7812 */ /* 0x000fe4000786c0ff */
[C---:B------:R-:W-:Y:S02]  /*0660*/  ISETP.LT.AND.EX P0, PT, R15.reuse, R13, PT, P0 ;  /* 0x0000000d0f00720c */ /* 0x040fe40003f01300 */
[----:B------:R-:W-:Y:S02]  /*0670*/  @P1 SEL R18, R22, 0x1, !P2 ;  /* 0x0000000116121807 */ /* 0x000fe40005000000 */
[C---:B------:R-:W-:Y:S02]  /*0680*/  @P2 SEL R3, R14.reuse, R3, P0 ;  /* 0x000000030e032207 */ /* 0x040fe40000000000 */
[----:B------:R-:W-:Y:S02]  /*0690*/  @P2 SEL R13, R15, R13, P0 ;  /* 0x0000000d0f0d2207 */ /* 0x000fe40000000000 */
[----:B------:R-:W-:-:S02]  /*06a0*/  SEL R3, R14, R3, !P1 ;  /* 0x000000030e037207 */ /* 0x000fc40004800000 */
[----:B------:R-:W-:Y:S02]  /*06b0*/  LOP3.LUT P2, RZ, R18, 0xff, RZ, 0xc0, !PT ;  /* 0x000000ff12ff7812 */ /* 0x000fe4000784c0ff */
[----:B------:R-:W-:Y:S02]  /*06c0*/  SEL R15, R15, R13, !P1 ;  /* 0x0000000d0f0f7207 */ /* 0x000fe40004800000 */
[----:B------:R-:W-:Y:S02]  /*06d0*/  ISETP.GE.AND P1, PT, R9, UR4, PT ;  /* 0x0000000409007c0c */ /* 0x000fe4000bf26270 */
[----:B------:R-:W-:-:S04]  /*06e0*/  ISETP.LT.U32.AND P0, PT, R16, R3, PT ;  /* 0x000000031000720c */ /* 0x000fc80003f01070 */
[----:B------:R-:W-:-:S03]  /*06f0*/  ISETP.LT.AND.EX P0, PT, R17, R15, PT, P0 ;  /* 0x0000000f1100720c */ /* 0x000fc60003f01300 */
[----:B------:R-:W-:Y:S02]  /*0700*/  @P2 SEL R8, R18, 0x1, !P3 ;  /* 0x0000000112082807 */ /* 0x000fe40005800000 */
[C---:B------:R-:W-:Y:S02]  /*0710*/  @P3 SEL R3, R16.reuse, R3, P0 ;  /* 0x0000000310033207 */ /* 0x040fe40000000000 */
[C---:B------:R-:W-:Y:S02]  /*0720*/  @P3 SEL R15, R17.reuse, R15, P0 ;  /* 0x0000000f110f3207 */ /* 0x040fe40000000000 */
[----:B------:R-:W-:Y:S02]  /*0730*/  SEL R2, R16, R3, !P2 ;  /* 0x0000000310027207 */ /* 0x000fe40005000000 */
[----:B------:R-:W-:Y:S02]  /*0740*/  SEL R3, R17, R15, !P2 ;  /* 0x0000000f11037207 */ /* 0x000fe40005000000 */
[----:B------:R-:W-:Y:S01]  /*0750*/  PRMT R4, R8, 0x7610, R4 ;  /* 0x0000761008047816 */ /* 0x000fe20000000004 */
[----:B------:R-:W-:Y:S06]  /*0760*/  @!P1 BRA `(.L_x_10) ;  /* 0xfffffffc00389947 */ /* 0x000fec000383ffff */
.L_x_6:
[----:B------:R-:W-:Y:S05]  /*0770*/  BSYNC.RECONVERGENT B1 ;  /* 0x0000000000017941 */ /* 0x000fea0003800200 */
.L_x_5:
[----:B------:R-:W-:-:S09]  /*0780*/  UISETP.GE.AND UP0, UPT, UR4, 0x100, UPT ;  /* 0x000001000400788c */ /* 0x000fd2000bf06270 */
[----:B------:R-:W-:Y:S05]  /*0790*/  BRA.U !UP0, `(.L_x_11) ;  /* 0x0000000d08407547 */ /* 0x000fea000b800000 */
[----:B------:R-:W2:Y:S01]  /*07a0*/  S2R R10, SR_LANEID ;  /* 0x00000000000a7919 */ /* 0x000ea20000000000 */
[----:B0----5:R-:W-:Y:S01]  /*07b0*/  LOP3.LUT R6, R4, 0xff, RZ, 0xc0, !PT ;  /* 0x000000ff04067812 */ /* 0x021fe200078ec0ff */
[----:B------:R-:W-:Y:S01]  /*07c0*/  BSSY.RECONVERGENT B1, `(.L_x_12) ;  /* 0x0000016000017945 */ /* 0x000fe20003800200 */
[----:B------:R0:W3:Y:S04]  /*07d0*/  SHFL.DOWN PT, R9, R2, 0x1, 0x1f ;  /* 0x08201f0002097f89 */ /* 0x0000e800000e0000 */
[----:B------:R0:W4:Y:S04]  /*07e0*/  SHFL.DOWN PT, R8, R3, 0x1, 0x1f ;  /* 0x08201f0003087f89 */ /* 0x00012800000e0000 */
[----:B------:R0:W0:Y:S01]  /*07f0*/  SHFL.DOWN PT, R7, R6, 0x1, 0x1f ;  /* 0x08201f0006077f89 */ /* 0x00002200000e0000 */
[----:B--2---:R-:W-:-:S02]  /*0800*/  ISETP.GT.AND P0, PT, R10, 0x1e, PT ;  /* 0x0000001e0a00780c */ /* 0x004fc40003f04270 */
[C---:B------:R-:W-:Y:S02]  /*0810*/  ISETP.GT.AND P3, PT, R10.reuse, 0x1d, PT ;  /* 0x0000001d0a00780c */ /* 0x040fe40003f64270 */
[----:B------:R-:W-:-:S09]  /*0820*/  ISETP.GT.AND P2, PT, R10, 0x1b, PT ;  /* 0x0000001b0a00780c */ /* 0x000fd20003f44270 */
[----:B0--34-:R-:W-:Y:S05]  /*0830*/  @P0 BRA `(.L_x_13) ;  /* 0x0000000000380947 */ /* 0x019fea0003800000 */
[----:B------:R-:W-:Y:S01]  /*0840*/  LOP3.LUT P1, RZ, R7, 0xff, RZ, 0xc0, !PT ;  /* 0x000000ff07ff7812 */ /* 0x000fe2000782c0ff */
[----:B------:R-:W-:Y:S01]  /*0850*/  IMAD.MOV.U32 R11, RZ, RZ, 0x1 ;  /* 0x00000001ff0b7424 */ /* 0x000fe200078e00ff */
[----:B------:R-:W-:-:S04]  /*0860*/  LOP3.LUT P0, R6, R4, 0xff, RZ, 0xc0, !PT ;  /* 0x000000ff04067812 */ /* 0x000fc8000780c0ff */
[----:B------:R-:W-:-:S13]  /*0870*/  PLOP3.LUT P0, PT, P0, P1, PT, 0x2f, 0xf2 ;  /* 0x0000000000f2781c */ /* 0x000fda0000702577 */
[----:B------:R-:W-:Y:S02]  /*0880*/  @!P0 ISETP.LT.U32.AND P1, PT, R9, R2, PT ;  /* 0x000000020900820c */ /* 0x000fe40003f21070 */
[----:B------:R-:W-:Y:S02]  /*0890*/  @P0 ISETP.NE.AND P4, PT, R6, RZ, PT ;  /* 0x000000ff0600020c */ /* 0x000fe40003f85270 */
[----:B------:R-:W-:Y:S02]  /*08a0*/  @!P0 PRMT R4, R11, 0x7610, R4 ;  /* 0x000076100b048816 */ /* 0x000fe40000000004 */
[----:B------:R-:W-:Y:S02]  /*08b0*/  @!P0 ISETP.LT.AND.EX P1, PT, R8, R3, PT, P1 ;  /* 0x000000030800820c */ /* 0x000fe40003f21310 */
[----:B------:R-:W-:Y:S02]  /*08c0*/  @P0 SEL R6, R7, R4, !P4 ;  /* 0x0000000407060207 */ /* 0x000fe40006000000 */
[----:B------:R-:W-:-:S02]  /*08d0*/  @!P0 SEL R2, R9, R2, P1 ;  /* 0x0000000209028207 */ /* 0x000fc40000800000 */
[----:B------:R-:W-:Y:S02]  /*08e0*/  @!P0 SEL R3, R8, R3, P1 ;  /* 0x0000000308038207 */ /* 0x000fe40000800000 */
[----:B------:R-:W-:Y:S02]  /*08f0*/  @P0 PRMT R4, R6, 0x7610, R4 ;  /* 0x0000761006040816 */ /* 0x000fe40000000004 */
[----:B------:R-:W-:Y:S02]  /*0900*/  @P0 SEL R2, R9, R2, !P4 ;  /* 0x0000000209020207 */ /* 0x000fe40006000000 */
[----:B------:R-:W-:-:S07]  /*0910*/  @P0 SEL R3, R8, R3, !P4 ;  /* 0x0000000308030207 */ /* 0x000fce0006000000 */
.L_x_13:
[----:B------:R-:W-:Y:S05]  /*0920*/  BSYNC.RECONVERGENT B1 ;  /* 0x0000000000017941 */ /* 0x000fea0003800200 */
.L_x_12:
[----:B------:R-:W-:Y:S01]  /*0930*/  LOP3.LUT R7, R4, 0xff, RZ, 0xc0, !PT ;  /* 0x000000ff04077812 */ /* 0x000fe200078ec0ff */
[----:B------:R0:W2:Y:S01]  /*0940*/  SHFL.DOWN PT, R9, R2, 0x2, 0x1f ;  /* 0x08401f0002097f89 */ /* 0x0000a200000e0000 */
[----:B------:R-:W-:Y:S01]  /*0950*/  BSSY.RECONVERGENT B1, `(.L_x_14) ;  /* 0x0000015000017945 */ /* 0x000fe20003800200 */
[C---:B------:R-:W-:Y:S02]  /*0960*/  ISETP.GT.AND P5, PT, R10.reuse, 0x17, PT ;  /* 0x000000170a00780c */ /* 0x040fe40003fa4270 */
[----:B------:R0:W3:Y:S01]  /*0970*/  SHFL.DOWN PT, R8, R3, 0x2, 0x1f ;  /* 0x08401f0003087f89 */ /* 0x0000e200000e0000 */
[C---:B------:R-:W-:Y:S02]  /*0980*/  ISETP.GT.AND P4, PT, R10.reuse, 0xf, PT ;  /* 0x0000000f0a00780c */ /* 0x040fe40003f84270 */
[----:B------:R-:W-:Y:S01]  /*0990*/  ISETP.NE.AND P1, PT, R10, RZ, PT ;  /* 0x000000ff0a00720c */ /* 0x000fe20003f25270 */
[----:B------:R-:W4:Y:S01]  /*09a0*/  SHFL.DOWN PT, R7, R7, 0x2, 0x1f ;  /* 0x08401f0007077f89 */ /* 0x000f2200000e0000 */
[----:B------:R-:W-:Y:S11]  /*09b0*/  @P3 BRA `(.L_x_15) ;  /* 0x0000000000383947 */ /* 0x000ff60003800000 */
[----:B----4-:R-:W-:Y:S01]  /*09c0*/  LOP3.LUT P0, RZ, R7, 0xff, RZ, 0xc0, !PT ;  /* 0x000000ff07ff7812 */ /* 0x010fe2000780c0ff */
[----:B------:R-:W-:Y:S01]  /*09d0*/  IMAD.MOV.U32 R10, RZ, RZ, 0x1 ;  /* 0x00000001ff0a7424 */ /* 0x000fe200078e00ff */
[----:B------:R-:W-:-:S04]  /*09e0*/  LOP3.LUT P3, R6, R4, 0xff, RZ, 0xc0, !PT ;  /* 0x000000ff04067812 */ /* 0x000fc8000786c0ff */
[----:B------:R-:W-:-:S13]  /*09f0*/  PLOP3.LUT P0, PT, P3, P0, PT, 0x2f, 0xf2 ;  /* 0x0000000000f2781c */ /* 0x000fda0001f00577 */
[----:B--2---:R-:W-:Y:S02]  /*0a00*/  @!P0 ISETP.LT.U32.AND P3, PT, R9, R2, PT ;  /* 0x000000020900820c */ /* 0x004fe40003f61070 */
[----:B------:R-:W-:Y:S02]  /*0a10*/  @P0 ISETP.NE.AND P6, PT, R6, RZ, PT ;  /* 0x000000ff0600020c */ /* 0x000fe40003fc5270 */
[----:B------:R-:W-:Y:S02]  /*0a20*/  @!P0 PRMT R4, R10, 0x7610, R4 ;  /* 0x000076100a048816 */ /* 0x000fe40000000004 */
[----:B---3--:R-:W-:Y:S02]  /*0a30*/  @!P0 ISETP.LT.AND.EX P3, PT, R8, R3, PT, P3 ;  /* 0x000000030800820c */ /* 0x008fe40003f61330 */
[----:B------:R-:W-:Y:S02]  /*0a40*/  @P0 SEL R6, R7, R4, !P6 ;  /* 0x0000000407060207 */ /* 0x000fe40007000000 */
[----:B0-----:R-:W-:-:S02]  /*0a50*/  @!P0 SEL R2, R9, R2, P3 ;  /* 0x0000000209028207 */ /* 0x001fc40001800000 */
[----:B------:R-:W-:Y:S02]  /*0a60*/  @!P0 SEL R3, R8, R3, P3 ;  /* 0x0000000308038207 */ /* 0x000fe40001800000 */
[----:B------:R-:W-:Y:S02]  /*0a70*/  @P0 PRMT R4, R6, 0x7610, R4 ;  /* 0x0000761006040816 */ /* 0x000fe40000000004 */
[----:B------:R-:W-:Y:S02]  /*0a80*/  @P0 SEL R2, R9, R2, !P6 ;  /* 0x0000000209020207 */ /* 0x000fe40007000000 */
[----:B------:R-:W-:-:S07]  /*0a90*/  @P0 SEL R3, R8, R3, !P6 ;  /* 0x0000000308030207 */ /* 0x000fce0007000000 */
.L_x_15:
[----:B------:R-:W-:Y:S05]  /*0aa0*/  BSYNC.RECONVERGENT B1 ;  /* 0x0000000000017941 */ /* 0x000fea0003800200 */
.L_x_14:
[----:B----4-:R-:W-:Y:S01]  /*0ab0*/  LOP3.LUT R7, R4, 0xff, RZ, 0xc0, !PT ;  /* 0x000000ff04077812 */ /* 0x010fe200078ec0ff */
[----:B--2---:R2:W4:Y:S01]  /*0ac0*/  SHFL.DOWN PT, R9, R2, 0x4, 0x1f ;  /* 0x08801f0002097f89 */ /* 0x00452200000e0000 */
[----:B------:R-:W-:Y:S03]  /*0ad0*/  BSSY.RECONVERGENT B1, `(.L_x_16) ;  /* 0x0000012000017945 */ /* 0x000fe60003800200 */
[----:B---3--:R2:W3:Y:S04]  /*0ae0*/  SHFL.DOWN PT, R8, R3, 0x4, 0x1f ;  /* 0x08801f0003087f89 */ /* 0x0084e800000e0000 */
[----:B------:R-:W0:Y:S01]  /*0af0*/  SHFL.DOWN PT, R7, R7, 0x4, 0x1f ;  /* 0x08801f0007077f89 */ /* 0x000e2200000e0000 */
[----:B------:R-:W-:Y:S05]  /*0b00*/  @P2 BRA `(.L_x_17) ;  /* 0x0000000000382947 */ /* 0x000fea0003800000 */
[----:B0-----:R-:W-:Y:S01]  /*0b10*/  LOP3.LUT P0, RZ, R7, 0xff, RZ, 0xc0, !PT ;  /* 0x000000ff07ff7812 */ /* 0x001fe2000780c0ff */
[----:B------:R-:W-:Y:S01]  /*0b20*/  IMAD.MOV.U32 R10, RZ, RZ, 0x1 ;  /* 0x00000001ff0a7424 */ /* 0x000fe200078e00ff */
[----:B------:R-:W-:-:S04]  /*0b30*/  LOP3.LUT P2, R6, R4, 0xff, RZ, 0xc0, !PT ;  /* 0x000000ff04067812 */ /* 0x000fc8000784c0ff */
[----:B------:R-:W-:-:S13]  /*0b40*/  PLOP3.LUT P0, PT, P2, P0, PT, 0x2f, 0xf2 ;  /* 0x0000000000f2781c */ /* 0x000fda0001700577 */
[----:B----4-:R-:W-:Y:S02]  /*0b50*/  @!P0 ISETP.LT.U32.AND P2, PT, R9, R2, PT ;  /* 0x000000020900820c */ /* 0x010fe40003f41070 */
[----:B------:R-:W-:Y:S02]  /*0b60*/  @P0 ISETP.NE.AND P3, PT, R6, RZ, PT ;  /* 0x000000ff0600020c */ /* 0x000fe40003f65270 */
[----:B------:R-:W-:Y:S02]  /*0b70*/  @!P0 PRMT R4, R10, 0x7610, R4 ;  /* 0x000076100a048816 */ /* 0x000fe40000000004 */
[----:B---3--:R-:W-:Y:S02]  /*0b80*/  @!P0 ISETP.LT.AND.EX P2, PT, R8, R3, PT, P2 ;  /* 0x000000030800820c */ /* 0x008fe40003f41320 */
[----:B------:R-:W-:Y:S02]  /*0b90*/  @P0 SEL R6, R7, R4, !P3 ;  /* 0x0000000407060207 */ /* 0x000fe40005800000 */
[----:B--2---:R-:W-:-:S02]  /*0ba0*/  @!P0 SEL R2, R9, R2, P2 ;  /* 0x0000000209028207 */ /* 0x004fc40001000000 */
[----:B------:R-:W-:Y:S02]  /*0bb0*/  @!P0 SEL R3, R8, R3, P2 ;  /* 0x0000000308038207 */ /* 0x000fe40001000000 */
[----:B------:R-:W-:Y:S02]  /*0bc0*/  @P0 PRMT R4, R6, 0x7610, R4 ;  /* 0x0000761006040816 */ /* 0x000fe40000000004 */
[----:B------:R-:W-:Y:S02]  /*0bd0*/  @P0 SEL R2, R9, R2, !P3 ;  /* 0x0000000209020207 */ /* 0x000fe40005800000 */
[----:B------:R-:W-:-:S07]  /*0be0*/  @P0 SEL R3, R8, R3, !P3 ;  /* 0x0000000308030207 */ /* 0x000fce0005800000 */
.L_x_17:
[----:B------:R-:W-:Y:S05]  /*0bf0*/  BSYNC.RECONVERGENT B1 ;  /* 0x0000000000017941 */ /* 0x000fea0003800200 */
.L_x_16:
[----:B0-----:R-:W-:Y:S01]  /*0c00*/  LOP3.LUT R7, R4, 0xff, RZ, 0xc0, !PT ;  /* 0x000000ff04077812 */ /* 0x001fe200078ec0ff */
[----:B----4-:R0:W4:Y:S01]  /*0c10*/  SHFL.DOWN PT, R9, R2, 0x8, 0x1f ;  /* 0x09001f0002097f89 */ /* 0x01012200000e0000 */
        /* <DEDUP_REMOVED lines=18> */
.L_x_19:
[----:B------:R-:W-:Y:S05]  /*0d40*/  BSYNC.RECONVERGENT B1 ;  /* 0x0000000000017941 */ /* 0x000fea0003800200 */
.L_x_18:
        /* <DEDUP_REMOVED lines=20> */
.L_x_21:
[----:B------:R-:W-:Y:S05]  /*0e90*/  BSYNC.RECONVERGENT B1 ;  /* 0x0000000000017941 */ /* 0x000fea0003800200 */
.L_x_20:
[----:B------:R-:W-:Y:S04]  /*0ea0*/  BSSY.RECONVERGENT B1, `(.L_x_22) ;  /* 0x000000a000017945 */ /* 0x000fe80003800200 */
[----:B------:R-:W-:Y:S05]  /*0eb0*/  @P1 BRA `(.L_x_23) ;  /* 0x0000000000201947 */ /* 0x000fea0003800000 */
[----:B---3--:R-:W3:Y:S01]  /*0ec0*/  S2R R8, SR_CgaCtaId ;  /* 0x0000000000087919 */ /* 0x008ee20000008800 */
[----:B0-----:R-:W-:Y:S02]  /*0ed0*/  MOV R7, 0x400 ;  /* 0x0000040000077802 */ /* 0x001fe40000000f00 */
[----:B------:R-:W-:-:S04]  /*0ee0*/  SHF.R.U32.HI R6, RZ, 0x1, R5 ;  /* 0x00000001ff067819 */ /* 0x000fc80000011605 */
[----:B------:R-:W-:Y:S02]  /*0ef0*/  LOP3.LUT R6, R6, 0x1f0, RZ, 0xc0, !PT ;  /* 0x000001f006067812 */ /* 0x000fe400078ec0ff */
[----:B---3--:R-:W-:-:S05]  /*0f00*/  LEA R7, R8, R7, 0x18 ;  /* 0x0000000708077211 */ /* 0x008fca00078ec0ff */
[----:B------:R-:W-:-:S05]  /*0f10*/  IMAD.IADD R7, R6, 0x1, R7 ;  /* 0x0000000106077824 */ /* 0x000fca00078e0207 */
[----:B------:R0:W-:Y:S04]  /*0f20*/  STS.64 [R7+0x10], R2 ;  /* 0x0000100207007388 */ /* 0x0001e80000000a00 */
[----:B------:R0:W-:Y:S02]  /*0f30*/  STS.U8 [R7+0x8], R4 ;  /* 0x0000080407007388 */ /* 0x0001e40000000000 */
.L_x_23:
[----:B------:R-:W-:Y:S05]  /*0f40*/  BSYNC.RECONVERGENT B1 ;  /* 0x0000000000017941 */ /* 0x000fea0003800200 */
.L_x_22:
[----:B------:R-:W-:Y:S01]  /*0f50*/  BAR.SYNC.DEFER_BLOCKING 0x0 ;  /* 0x0000000000007b1d */ /* 0x000fe20000010000 */
[----:B------:R-:W-:-:S13]  /*0f60*/  ISETP.NE.AND P1, PT, R5, RZ, PT ;  /* 0x000000ff0500720c */ /* 0x000fda0003f25270 */
[----:B------:R-:W-:Y:S05]  /*0f70*/  @P1 BRA `(.L_x_24) ;  /* 0x0000002c00bc1947 */ /* 0x000fea0003800000 */
[----:B------:R-:W5:Y:S01]  /*0f80*/  S2UR UR6, SR_CgaCtaId ;  /* 0x00000000000679c3 */ /* 0x000f620000008800 */
[----:B------:R-:W-:Y:S01]  /*0f90*/  UMOV UR5, 0x400 ;  /* 0x0000040000057882 */ /* 0x000fe20000000000 */
[----:B------:R-:W-:Y:S01]  /*0fa0*/  LOP3.LUT P2, RZ, R4, 0xff, RZ, 0xc0, !PT ;  /* 0x000000ff04ff7812 */ /* 0x000fe2000784c0ff */
[----:B-----5:R-:W-:-:S09]  /*0fb0*/  ULEA UR5, UR6, UR5, 0x18 ;  /* 0x0000000506057291 */ /* 0x020fd2000f8ec0ff */
[----:B------:R-:W5:Y:S04]  /*0fc0*/  LDS.U8 R16, [UR5+0x18] ;  /* 0x00001805ff107984 */ /* 0x000f680008000000 */
[----:B0-----:R-:W0:Y:S04]  /*0fd0*/  LDS.64 R6, [UR5+0x20] ;  /* 0x00002005ff067984 */ /* 0x001e280008000a00 */
[----:B------:R-:W1:Y:S04]  /*0fe0*/  LDS.U8 R17, [UR5+0x28] ;  /* 0x00002805ff117984 */ /* 0x000e680008000000 */
[----:B------:R-:W2:Y:S04]  /*0ff0*/  LDS.64 R12, [UR5+0x30] ;  /* 0x00003005ff0c7984 */ /* 0x000ea80008000a00 */
[----:B------:R-:W2:Y:S04]  /*1000*/  LDS.U8 R18, [UR5+0x38] ;  /* 0x00003805ff127984 */ /* 0x000ea80008000000 */
[----:B------:R-:W2:Y:S04]  /*1010*/  LDS.64 R10, [UR5+0x40] ;  /* 0x00004005ff0a7984 */ /* 0x000ea80008000a00 */
[----:B------:R-:W2:Y:S04]  /*1020*/  LDS.U8 R14, [UR5+0x48] ;  /* 0x00004805ff0e7984 */ /* 0x000ea80008000000 */
[----:B---34-:R-:W3:Y:S01]  /*1030*/  LDS.64 R8, [UR5+0x50] ;  /* 0x00005005ff087984 */ /* 0x018ee20008000a00 */
[----:B-----5:R-:W-:-:S02]  /*1040*/  ISETP.NE.AND P4, PT, R16, RZ, PT ;  /* 0x000000ff1000720c */ /* 0x020fc40003f85270 */
[----:B0-----:R-:W-:Y:S02]  /*1050*/  ISETP.LT.U32.AND P0, PT, R6, R2, PT ;  /* 0x000000020600720c */ /* 0x001fe40003f01070 */
[----:B------:R-:W-:Y:S02]  /*1060*/  @P2 SEL R16, R4, 0x1, !P4 ;  /* 0x0000000104102807 */ /* 0x000fe40006000000 */
[----:B------:R-:W-:Y:S02]  /*1070*/  ISETP.LT.AND.EX P0, PT, R7, R3, PT, P0 ;  /* 0x000000030700720c */ /* 0x000fe40003f01300 */
[----:B------:R-:W-:Y:S02]  /*1080*/  LOP3.LUT P3, RZ, R16, 0xff, RZ, 0xc0, !PT ;  /* 0x000000ff10ff7812 */ /* 0x000fe4000786c0ff */
[----:B-1----:R-:W-:-:S03]  /*1090*/  ISETP.NE.AND P5, PT, R17, RZ, PT ;  /* 0x000000ff1100720c */ /* 0x002fc60003fa5270 */
[C---:B--2---:R-:W-:Y:S02]  /*10a0*/  @P4 SEL R2, R6.reuse, R2, P0 ;  /* 0x0000000206024207 */ /* 0x044fe40000000000 */
[C---:B------:R-:W-:Y:S02]  /*10b0*/  @P4 SEL R3, R7.reuse, R3, P0 ;  /* 0x0000000307034207 */ /* 0x040fe40000000000 */
[----:B------:R-:W-:Y:S02]  /*10c0*/  SEL R5, R6, R2, !P2 ;  /* 0x0000000206057207 */ /* 0x000fe40005000000 */
[----:B------:R-:W-:Y:S02]  /*10d0*/  SEL R15, R7, R3, !P2 ;  /* 0x00000003070f7207 */ /* 0x000fe40005000000 */
[----:B------:R-:W-:Y:S01]  /*10e0*/  ISETP.LT.U32.AND P0, PT, R12, R5, PT ;  /* 0x000000050c00720c */ /* 0x000fe20003f01070 */
[----:B------:R-:W-:Y:S01]  /*10f0*/  LDS.64 R6, [UR5+0x60] ;  /* 0x00006005ff067984 */ /* 0x000fe20008000a00 */
[----:B------:R-:W-:-:S02]  /*1100*/  @P3 SEL R17, R16, 0x1, !P5 ;  /* 0x0000000110113807 */ /* 0x000fc40006800000 */
[----:B------:R-:W-:Y:S01]  /*1110*/  ISETP.LT.AND.EX P0, PT, R13, R15, PT, P0 ;  /* 0x0000000f0d00720c */ /* 0x000fe20003f01300 */
[----:B------:R-:W0:Y:S01]  /*1120*/  LDS.U8 R16, [UR5+0x58] ;  /* 0x00005805ff107984 */ /* 0x000e220008000000 */
[----:B------:R-:W-:Y:S02]  /*1130*/  LOP3.LUT P2, RZ, R17, 0xff, RZ, 0xc0, !PT ;  /* 0x000000ff11ff7812 */ /* 0x000fe4000784c0ff */
[----:B------:R-:W-:Y:S02]  /*1140*/  @P5 SEL R5, R12, R5, P0 ;  /* 0x000000050c055207 */ /* 0x000fe40000000000 */
[----:B------:R-:W-:Y:S02]  /*1150*/  ISETP.NE.AND P4, PT, R18, RZ, PT ;  /* 0x000000ff1200720c */ /* 0x000fe40003f85270 */
[----:B------:R-:W-:Y:S02]  /*1160*/  @P5 SEL R15, R13, R15, P0 ;  /* 0x0000000f0d0f5207 */ /* 0x000fe40000000000 */
[----:B------:R-:W-:-:S02]  /*1170*/  SEL R3, R12, R5, !P3 ;  /* 0x000000050c037207 */ /* 0x000fc40005800000 */
[----:B------:R-:W-:Y:S01]  /*1180*/  SEL R15, R13, R15, !P3 ;  /* 0x0000000f0d0f7207 */ /* 0x000fe20005800000 */
[----:B------:R-:W1:Y:S01]  /*1190*/  LDS.U8 R12, [UR5+0x68] ;  /* 0x00006805ff0c7984 */ /* 0x000e620008000000 */
[----:B------:R-:W-:Y:S02]  /*11a0*/  ISETP.LT.U32.AND P0, PT, R10, R3, PT ;  /* 0x000000030a00720c */ /* 0x000fe40003f01070 */
[----:B------:R-:W-:Y:S01]  /*11b0*/  @P2 SEL R18, R17, 0x1, !P4 ;  /* 0x0000000111122807 */ /* 0x000fe20006000000 */
[----:B------:R-:W2:Y:S01]  /*11c0*/  LDS.64 R4, [UR5+0x70] ;  /* 0x00007005ff047984 */ /* 0x000ea20008000a00 */
[----:B------:R-:W-:Y:S02]  /*11d0*/  ISETP.LT.AND.EX P0, PT, R11, R15, PT, P0 ;  /* 0x0000000f0b00720c */ /* 0x000fe40003f01300 */
[----:B------:R-:W-:Y:S02]  /*11e0*/  LOP3.LUT P5, RZ, R18, 0xff, RZ, 0xc0, !PT ;  /* 0x000000ff12ff7812 */ /* 0x000fe400078ac0ff */
[----:B------:R-:W-:-:S02]  /*11f0*/  @P4 SEL R3, R10, R3, P0 ;  /* 0x000000030a034207 */ /* 0x000fc40000000000 */
[----:B------:R-:W-:Y:S02]  /*1200*/  ISETP.NE.AND P3, PT, R14, RZ, PT ;  /* 0x000000ff0e00720c */ /* 0x000fe40003f65270 */
[C---:B------:R-:W-:Y:S02]  /*1210*/  @P4 SEL R15, R11.reuse, R15, P0 ;  /* 0x0000000f0b0f4207 */ /* 0x040fe40000000000 */
[----:B------:R-:W-:Y:S02]  /*1220*/  SEL R13, R10, R3, !P2 ;  /* 0x000000030a0d7207 */ /* 0x000fe40005000000 */
[----:B------:R-:W-:Y:S01]  /*1230*/  SEL R15, R11, R15, !P2 ;  /* 0x0000000f0b0f7207 */ /* 0x000fe20005000000 */
[----:B------:R-:W4:Y:S01]  /*1240*/  LDS.U8 R10, [UR5+0x78] ;  /* 0x00007805ff0a7984 */ /* 0x000f220008000000 */
[----:B---3--:R-:W-:Y:S02]  /*1250*/  ISETP.LT.U32.AND P0, PT, R8, R13, PT ;  /* 0x0000000d0800720c */ /* 0x008fe40003f01070 */
[----:B------:R-:W-:Y:S01]  /*1260*/  @P5 SEL R14, R18, 0x1, !P3 ;  /* 0x00000001120e5807 */ /* 0x000fe20005800000 */
[----:B------:R-:W3:Y:S01]  /*1270*/  LDS.64 R2, [UR5+0x80] ;  /* 0x00008005ff027984 */ /* 0x000ee20008000a00 */
[----:B------:R-:W-:-:S02]  /*1280*/  ISETP.LT.AND.EX P0, PT, R9, R15, PT, P0 ;  /* 0x0000000f0900720c */ /* 0x000fc40003f01300 */
[----:B------:R-:W-:Y:S02]  /*1290*/  LOP3.LUT P4, RZ, R14, 0xff, RZ, 0xc0, !PT ;  /* 0x000000ff0eff7812 */ /* 0x000fe4000788c0ff */
[----:B------:R-:W-:Y:S02]  /*12a0*/  @P3 SEL R13, R8, R13, P0 ;  /* 0x0000000d080d3207 */ /* 0x000fe40000000000 */
[----:B0-----:R-:W-:Y:S02]  /*12b0*/  ISETP.NE.AND P2, PT, R16, RZ, PT ;  /* 0x000000ff1000720c */ /* 0x001fe40003f45270 */
[C---:B------:R-:W-:Y:S02]  /*12c0*/  @P3 SEL R15, R9.reuse, R15, P0 ;  /* 0x0000000f090f3207 */ /* 0x040fe40000000000 */
[----:B------:R-:W-:Y:S02]  /*12d0*/  SEL R11, R8, R13, !P5 ;  /* 0x0000000d080b7207 */ /* 0x000fe40006800000 */
[----:B------:R-:W-:-:S02]  /*12e0*/  SEL R13, R9, R15, !P5 ;  /* 0x0000000f090d7207 */ /* 0x000fc40006800000 */
[----:B------:R-:W-:Y:S02]  /*12f0*/  ISETP.LT.U32.AND P0, PT, R6, R11, PT ;  /* 0x0000000b0600720c */ /* 0x000fe40003f01070 */
[----:B------:R-:W-:Y:S02]  /*1300*/  @P4 SEL R16, R14, 0x1, !P2 ;  /* 0x000000010e104807 */ /* 0x000fe40005000000 */
[----:B------:R-:W-:Y:S02]  /*1310*/  ISETP.LT.AND.EX P0, PT, R7, R13, PT, P0 ;  /* 0x0000000d0700720c */ /* 0x000fe40003f01300 */
[----:B------:R-:W-:Y:S02]  /*1320*/  LOP3.LUT P5, RZ, R16, 0xff, RZ, 0xc0, !PT ;  /* 0x000000ff10ff7812 */ /* 0x000fe400078ac0ff */
[----:B------:R-:W-:Y:S02]  /*1330*/  @P2 SEL R11, R6, R11, P0 ;  /* 0x0000000b060b2207 */ /* 0x000fe40000000000 */
[----:B-1----:R-:W-:-:S02]  /*1340*/  ISETP.NE.AND P3, PT, R12, RZ, PT ;  /* 0x000000ff0c00720c */ /* 0x002fc40003f65270 */
[C---:B------:R-:W-:Y:S02]  /*1350*/  @P2 SEL R13, R7.reuse, R13, P0 ;  /* 0x0000000d070d2207 */ /* 0x040fe40000000000 */
[----:B------:R-:W-:Y:S02]  /*1360*/  SEL R9, R6, R11, !P4 ;  /* 0x0000000b06097207 */ /* 0x000fe40006000000 */
[----:B------:R-:W-:Y:S02]  /*1370*/  SEL R11, R7, R13, !P4 ;  /* 0x0000000d070b7207 */ /* 0x000fe40006000000 */
[----:B--2---:R-:W-:Y:S02]  /*1380*/  ISETP.LT.U32.AND P0, PT, R4, R9, PT ;  /* 0x000000090400720c */ /* 0x004fe40003f01070 */
[----:B------:R-:W-:Y:S02]  /*1390*/  @P5 SEL R12, R16, 0x1, !P3 ;  /* 0x00000001100c5807 */ /* 0x000fe40005800000 */
[----:B------:R-:W-:-:S02]  /*13a0*/  ISETP.LT.AND.EX P0, PT, R5, R11, PT, P0 ;  /* 0x0000000b0500720c */ /* 0x000fc40003f01300 */
[----:B----4-:R-:W-:Y:S02]  /*13b0*/  ISETP.NE.AND P4, PT, R10, RZ, PT ;  /* 0x000000ff0a00720c */ /* 0x010fe40003f85270 */
[----:B------:R-:W-:Y:S02]  /*13c0*/  @P3 SEL R9, R4, R9, P0 ;  /* 0x0000000904093207 */ /* 0x000fe40000000000 */
[----:B------:R-:W-:Y:S02]  /*13d0*/  LOP3.LUT P2, RZ, R12, 0xff, RZ, 0xc0, !PT ;  /* 0x000000ff0cff7812 */ /* 0x000fe4000784c0ff */
[C---:B------:R-:W-:Y:S02]  /*13e0*/  @P3 SEL R11, R5.reuse, R11, P0 ;  /* 0x0000000b050b3207 */ /* 0x040fe40000000000 */
[----:B------:R-:W-:Y:S02]  /*13f0*/  SEL R7, R4, R9, !P5 ;  /* 0x0000000904077207 */ /* 0x000fe40006800000 */
[----:B------:R-:W-:-:S02]  /*1400*/  SEL R5, R5, R11, !P5 ;  /* 0x0000000b05057207 */ /* 0x000fc40006800000 */
[----:B---3--:R-:W-:-:S04]  /*1410*/  ISETP.LT.U32.AND P0, PT, R2, R7, PT ;  /* 0x000000070200720c */ /* 0x008fc80003f01070 */
[C---:B------:R-:W-:Y:S02]  /*1420*/  ISETP.LT.AND.EX P0, PT, R3.reuse, R5, PT, P0 ;  /* 0x000000050300720c */ /* 0x040fe40003f01300 */
[----:B------:R-:W-:Y:S02]  /*1430*/  @P2 SEL R10, R12, 0x1, !P4 ;  /* 0x000000010c0a2807 */ /* 0x000fe40006000000 */
[----:B------:R-:W-:Y:S02]  /*1440*/  @P4 SEL R7, R2, R7, P0 ;  /* 0x0000000702074207 */ /* 0x000fe40000000000 */
[----:B------:R-:W-:Y:S02]  /*1450*/  @P4 SEL R5, R3, R5, P0 ;  /* 0x0000000503054207 */ /* 0x000fe40000000000 */
[----:B------:R-:W-:Y:S02]  /*1460*/  PRMT R4, R10, 0x7610, R4 ;  /* 0x000076100a047816 */ /* 0x000fe40000000004 */
[----:B------:R-:W-:-:S02]  /*1470*/  SEL R2, R2, R7, !P2 ;  /* 0x0000000702027207 */ /* 0x000fc40005000000 */
[----:B------:R-:W-:Y:S01]  /*1480*/  SEL R3, R3, R5, !P2 ;  /* 0x0000000503037207 */ /* 0x000fe20005000000 */
[----:B------:R-:W-:Y:S06]  /*1490*/  BRA `(.L_x_24) ;  /* 0x0000002800747947 */ /* 0x000fec0003800000 */
.L_x_11:
[----:B------:R-:W2:Y:S01]  /*14a0*/  S2R R13, SR_LANEID ;  /* 0x00000000000d7919 */ /* 0x000ea20000000000 */
[----:B0-----:R-:W-:Y:S01]  /*14b0*/  LOP3.LUT R6, R5, 0x3e0, RZ, 0xc0, !PT ;  /* 0x000003e005067812 */ /* 0x001fe200078ec0ff */
[----:B------:R-:W-:Y:S04]  /*14c0*/  BSSY.RECONVERGENT B1, `(.L_x_25) ;  /* 0x0000022000017945 */ /* 0x000fe80003800200 */
[----:B------:R-:W-:Y:S01]  /*14d0*/  VIADD R7, R6, 0x20 ;  /* 0x0000002006077836 */ /* 0x000fe20000000000 */
[----:B------:R-:W-:-:S04]  /*14e0*/  LOP3.LUT R6, RZ, R6, RZ, 0x33, !PT ;  /* 0x00000006ff067212 */ /* 0x000fc800078e33ff */
[----:B------:R-:W-:Y:S01]  /*14f0*/  ISETP.GT.AND P0, PT, R7, UR4, PT ;  /* 0x0000000407007c0c */ /* 0x000fe2000bf04270 */
[----:B------:R-:W-:-:S05]  /*1500*/  VIADD R6, R6, UR4 ;  /* 0x0000000406067c36 */ /* 0x000fca0008000000 */
[----:B------:R-:W-:-:S05]  /*1510*/  SEL R6, R6, 0x1f, P0 ;  /* 0x0000001f06067807 */ /* 0x000fca0000000000 */
[----:B-----5:R0:W3:Y:S01]  /*1520*/  SHFL.DOWN PT, R8, R3, 0x1, R6 ;  /* 0x0820000003087989 */ /* 0x0200e200000e0006 */
[C---:B--2---:R-:W-:Y:S01]  /*1530*/  VIADD R7, R13.reuse, 0x2 ;  /* 0x000000020d077836 */ /* 0x044fe20000000000 */
[CC--:B------:R-:W-:Y:S01]  /*1540*/  ISETP.GE.AND P0, PT, R13.reuse, R6.reuse, PT ;  /* 0x000000060d00720c */ /* 0x0c0fe20003f06270 */
[C---:B------:R-:W-:Y:S01]  /*1550*/  VIADD R11, R13.reuse, 0x8 ;  /* 0x000000080d0b7836 */ /* 0x040fe20000000000 */
[C---:B------:R-:W-:Y:S01]  /*1560*/  ISETP.NE.AND P1, PT, R13.reuse, RZ, PT ;  /* 0x000000ff0d00720c */ /* 0x040fe20003f25270 */
[----:B------:R-:W-:Y:S01]  /*1570*/  VIADD R9, R13, 0x4 ;  /* 0x000000040d097836 */ /* 0x000fe20000000000 */
[-C--:B------:R-:W-:Y:S02]  /*1580*/  ISETP.GT.AND P5, PT, R7, R6.reuse, PT ;  /* 0x000000060700720c */ /* 0x080fe40003fa4270 */
[----:B------:R-:W-:Y:S02]  /*1590*/  LOP3.LUT R7, R4, 0xff, RZ, 0xc0, !PT ;  /* 0x000000ff04077812 */ /* 0x000fe400078ec0ff */
[----:B------:R-:W-:-:S02]  /*15a0*/  ISETP.GT.AND P2, PT, R11, R6, PT ;  /* 0x000000060b00720c */ /* 0x000fc40003f44270 */
[----:B------:R0:W2:Y:S01]  /*15b0*/  SHFL.DOWN PT, R11, R2, 0x1, R6 ;  /* 0x08200000020b7989 */ /* 0x0000a200000e0006 */
[----:B------:R-:W-:Y:S01]  /*15c0*/  ISETP.GT.AND P3, PT, R9, R6, PT ;  /* 0x000000060900720c */ /* 0x000fe20003f64270 */
[----:B------:R-:W-:Y:S02]  /*15d0*/  VIADD R9, R13, 0x10 ;  /* 0x000000100d097836 */ /* 0x000fe40000000000 */
[----:B------:R0:W4:Y:S01]  /*15e0*/  SHFL.DOWN PT, R7, R7, 0x1, R6 ;  /* 0x0820000007077989 */ /* 0x00012200000e0006 */
[----:B---3--:R-:W-:Y:S09]  /*15f0*/  @P0 BRA `(.L_x_26) ;  /* 0x0000000000380947 */ /* 0x008ff20003800000 */
[----:B----4-:R-:W-:Y:S01]  /*1600*/  LOP3.LUT P0, RZ, R7, 0xff, RZ, 0xc0, !PT ;  /* 0x000000ff07ff7812 */ /* 0x010fe2000780c0ff */
[----:B------:R-:W-:Y:S01]  /*1610*/  IMAD.MOV.U32 R12, RZ, RZ, 0x1 ;  /* 0x00000001ff0c7424 */ /* 0x000fe200078e00ff */
[----:B------:R-:W-:-:S04]  /*1620*/  LOP3.LUT P4, R10, R4, 0xff, RZ, 0xc0, !PT ;  /* 0x000000ff040a7812 */ /* 0x000fc8000788c0ff */
[----:B------:R-:W-:-:S13]  /*1630*/  PLOP3.LUT P0, PT, P4, P0, PT, 0x2f, 0xf2 ;  /* 0x0000000000f2781c */ /* 0x000fda0002700577 */
[----:B--2---:R-:W-:Y:S02]  /*1640*/  @!P0 ISETP.LT.U32.AND P4, PT, R11, R2, PT ;  /* 0x000000020b00820c */ /* 0x004fe40003f81070 */
[----:B------:R-:W-:Y:S02]  /*1650*/  @P0 ISETP.NE.AND P6, PT, R10, RZ, PT ;  /* 0x000000ff0a00020c */ /* 0x000fe40003fc5270 */
[----:B------:R-:W-:Y:S02]  /*1660*/  @!P0 PRMT R4, R12, 0x7610, R4 ;  /* 0x000076100c048816 */ /* 0x000fe40000000004 */
[----:B------:R-:W-:Y:S02]  /*1670*/  @!P0 ISETP.LT.AND.EX P4, PT, R8, R3, PT, P4 ;  /* 0x000000030800820c */ /* 0x000fe40003f81340 */
[----:B------:R-:W-:Y:S02]  /*1680*/  @P0 SEL R7, R7, R4, !P6 ;  /* 0x0000000407070207 */ /* 0x000fe40007000000 */
[----:B0-----:R-:W-:-:S02]  /*1690*/  @!P0 SEL R2, R11, R2, P4 ;  /* 0x000000020b028207 */ /* 0x001fc40002000000 */
[C---:B------:R-:W-:Y:S02]  /*16a0*/  @!P0 SEL R3, R8.reuse, R3, P4 ;  /* 0x0000000308038207 */ /* 0x040fe40002000000 */
[----:B------:R-:W-:Y:S02]  /*16b0*/  @P0 PRMT R4, R7, 0x7610, R4 ;  /* 0x0000761007040816 */ /* 0x000fe40000000004 */
[----:B------:R-:W-:Y:S02]  /*16c0*/  @P0 SEL R2, R11, R2, !P6 ;  /* 0x000000020b020207 */ /* 0x000fe40007000000 */
[----:B------:R-:W-:-:S07]  /*16d0*/  @P0 SEL R3, R8, R3, !P6 ;  /* 0x0000000308030207 */ /* 0x000fce0007000000 */
.L_x_26:
[----:B------:R-:W-:Y:S05]  /*16e0*/  BSYNC.RECONVERGENT B1 ;  /* 0x0000000000017941 */ /* 0x000fea0003800200 */
.L_x_25:
[----:B----4-:R-:W-:Y:S01]  /*16f0*/  LOP3.LUT R7, R4, 0xff, RZ, 0xc0, !PT ;  /* 0x000000ff04077812 */ /* 0x010fe200078ec0ff */
[----:B------:R3:W4:Y:S01]  /*1700*/  SHFL.DOWN PT, R8, R3, 0x2, R6 ;  /* 0x0840000003087989 */ /* 0x00072200000e0006 */
[----:B------:R-:W-:Y:S01]  /*1710*/  ISETP.GT.AND P4, PT, R9, R6, PT ;  /* 0x000000060900720c */ /* 0x000fe20003f84270 */
[----:B------:R-:W-:Y:S02]  /*1720*/  BSSY.RECONVERGENT B1, `(.L_x_27) ;  /* 0x0000012000017945 */ /* 0x000fe40003800200 */
[----:B------:R3:W0:Y:S04]  /*1730*/  SHFL.DOWN PT, R9, R2, 0x2, R6 ;  /* 0x0840000002097989 */ /* 0x00062800000e0006 */
[----:B------:R3:W0:Y:S01]  /*1740*/  SHFL.DOWN PT, R7, R7, 0x2, R6 ;  /* 0x0840000007077989 */ /* 0x00062200000e0006 */
[----:B------:R-:W-:Y:S05]  /*1750*/  @P5 BRA `(.L_x_28) ;  /* 0x0000000000385947 */ /* 0x000fea0003800000 */
[----:B0-----:R-:W-:Y:S01]  /*1760*/  LOP3.LUT P0, RZ, R7, 0xff, RZ, 0xc0, !PT ;  /* 0x000000ff07ff7812 */ /* 0x001fe2000780c0ff */
[----:B--2---:R-:W-:Y:S01]  /*1770*/  IMAD.MOV.U32 R11, RZ, RZ, 0x1 ;  /* 0x00000001ff0b7424 */ /* 0x004fe200078e00ff */
[----:B------:R-:W-:-:S04]  /*1780*/  LOP3.LUT P5, R10, R4, 0xff, RZ, 0xc0, !PT ;  /* 0x000000ff040a7812 */ /* 0x000fc800078ac0ff */
[----:B------:R-:W-:-:S13]  /*1790*/  PLOP3.LUT P0, PT, P5, P0, PT, 0x2f, 0xf2 ;  /* 0x0000000000f2781c */ /* 0x000fda0002f00577 */
[----:B------:R-:W-:Y:S02]  /*17a0*/  @!P0 ISETP.LT.U32.AND P5, PT, R9, R2, PT ;  /* 0x000000020900820c */ /* 0x000fe40003fa1070 */
[----:B------:R-:W-:Y:S02]  /*17b0*/  @P0 ISETP.NE.AND P6, PT, R10, RZ, PT ;  /* 0x000000ff0a00020c */ /* 0x000fe40003fc5270 */
[----:B------:R-:W-:Y:S02]  /*17c0*/  @!P0 PRMT R4, R11, 0x7610, R4 ;  /* 0x000076100b048816 */ /* 0x000fe40000000004 */
[----:B----4-:R-:W-:Y:S02]  /*17d0*/  @!P0 ISETP.LT.AND.EX P5, PT, R8, R3, PT, P5 ;  /* 0x000000030800820c */ /* 0x010fe40003fa1350 */
[----:B------:R-:W-:Y:S02]  /*17e0*/  @P0 SEL R7, R7, R4, !P6 ;  /* 0x0000000407070207 */ /* 0x000fe40007000000 */
[----:B---3--:R-:W-:-:S02]  /*17f0*/  @!P0 SEL R2, R9, R2, P5 ;  /* 0x0000000209028207 */ /* 0x008fc40002800000 */
[C---:B------:R-:W-:Y:S02]  /*1800*/  @!P0 SEL R3, R8.reuse, R3, P5 ;  /* 0x0000000308038207 */ /* 0x040fe40002800000 */
[----:B------:R-:W-:Y:S02]  /*1810*/  @P0 PRMT R4, R7, 0x7610, R4 ;  /* 0x0000761007040816 */ /* 0x000fe40000000004 */
[----:B------:R-:W-:Y:S02]  /*1820*/  @P0 SEL R2, R9, R2, !P6 ;  /* 0x0000000209020207 */ /* 0x000fe40007000000 */
[----:B------:R-:W-:-:S07]  /*1830*/  @P0 SEL R3, R8, R3, !P6 ;  /* 0x0000000308030207 */ /* 0x000fce0007000000 */
.L_x_28:
[----:B------:R-:W-:Y:S05]  /*1840*/  BSYNC.RECONVERGENT B1 ;  /* 0x0000000000017941 */ /* 0x000fea0003800200 */
.L_x_27:
[----:B0-----:R-:W-:Y:S01]  /*1850*/  LOP3.LUT R7, R4, 0xff, RZ, 0xc0, !PT ;  /* 0x000000ff04077812 */ /* 0x001fe200078ec0ff */
[----:B------:R0:W0:Y:S01]  /*1860*/  SHFL.DOWN PT, R9, R2, 0x4, R6 ;  /* 0x0880000002097989 */ /* 0x00002200000e0006 */
[----:B------:R-:W-:Y:S03]  /*1870*/  BSSY.RECONVERGENT B1, `(.L_x_29) ;  /* 0x0000012000017945 */ /* 0x000fe60003800200 */
[----:B----4-:R4:W0:Y:S04]  /*1880*/  SHFL.DOWN PT, R8, R3, 0x4, R6 ;  /* 0x0880000003087989 */ /* 0x01082800000e0006 */
        /* <DEDUP_REMOVED lines=9> */
[----:B------:R-:W-:Y:S02]  /*1920*/  @!P0 ISETP.LT.AND.EX P3, PT, R8, R3, PT, P3 ;  /* 0x000000030800820c */ /* 0x000fe40003f61330 */
[----:B------:R-:W-:Y:S02]  /*1930*/  @P0 SEL R7, R7, R4, !P5 ;  /* 0x0000000407070207 */ /* 0x000fe40006800000 */
[----:B---3--:R-:W-:-:S02]  /*1940*/  @!P0 SEL R2, R9, R2, P3 ;  /* 0x0000000209028207 */ /* 0x008fc40001800000 */
[C---:B----4-:R-:W-:Y:S02]  /*1950*/  @!P0 SEL R3, R8.reuse, R3, P3 ;  /* 0x0000000308038207 */ /* 0x050fe40001800000 */
[----:B------:R-:W-:Y:S02]  /*1960*/  @P0 PRMT R4, R7, 0x7610, R4 ;  /* 0x0000761007040816 */ /* 0x000fe40000000004 */
[----:B------:R-:W-:Y:S02]  /*1970*/  @P0 SEL R2, R9, R2, !P5 ;  /* 0x0000000209020207 */ /* 0x000fe40006800000 */
[----:B------:R-:W-:-:S07]  /*1980*/  @P0 SEL R3, R8, R3, !P5 ;  /* 0x0000000308030207 */ /* 0x000fce0006800000 */
.L_x_30:
[----:B------:R-:W-:Y:S05]  /*1990*/  BSYNC.RECONVERGENT B1 ;  /* 0x0000000000017941 */ /* 0x000fea0003800200 */
.L_x_29:
[----:B0-----:R-:W-:Y:S01]  /*19a0*/  LOP3.LUT R7, R4, 0xff, RZ, 0xc0, !PT ;  /* 0x000000ff04077812 */ /* 0x001fe200078ec0ff */
[----:B------:R0:W0:Y:S01]  /*19b0*/  SHFL.DOWN PT, R9, R2, 0x8, R6 ;  /* 0x0900000002097989 */ /* 0x00002200000e0006 */
[----:B------:R-:W-:Y:S03]  /*19c0*/  BSSY.RECONVERGENT B1, `(.L_x_31) ;  /* 0x0000012000017945 */ /* 0x000fe60003800200 */
        /* <DEDUP_REMOVED lines=17> */
.L_x_32:
[----:B------:R-:W-:Y:S05]  /*1ae0*/  BSYNC.RECONVERGENT B1 ;  /* 0x0000000000017941 */ /* 0x000fea0003800200 */
.L_x_31:
[----:B0-----:R-:W-:Y:S01]  /*1af0*/  LOP3.LUT R7, R4, 0xff, RZ, 0xc0, !PT ;  /* 0x000000ff04077812 */ /* 0x001fe200078ec0ff */
[----:B------:R0:W0:Y:S01]  /*1b00*/  SHFL.DOWN PT, R9, R2, 0x10, R6 ;  /* 0x0a00000002097989 */ /* 0x00002200000e0006 */
[----:B------:R-:W-:Y:S03]  /*1b10*/  BSSY.RECONVERGENT B1, `(.L_x_33) ;  /* 0x0000012000017945 */ /* 0x000fe60003800200 */
[----:B------:R0:W0:Y:S04]  /*1b20*/  SHFL.DOWN PT, R8, R3, 0x10, R6 ;  /* 0x0a00000003087989 */ /* 0x00002800000e0006 */
[----:B------:R0:W0:Y:S01]  /*1b30*/  SHFL.DOWN PT, R7, R7, 0x10, R6 ;  /* 0x0a00000007077989 */ /* 0x00002200000e0006 */
[----:B------:R-:W-:Y:S05]  /*1b40*/  @P4 BRA `(.L_x_34) ;  /* 0x0000000000384947 */ /* 0x000fea0003800000 */
[----:B0-----:R-:W-:Y:S01]  /*1b50*/  LOP3.LUT P0, RZ, R7, 0xff, RZ, 0xc0, !PT ;  /* 0x000000ff07ff7812 */ /* 0x001fe2000780c0ff */
[----:B------:R-:W-:Y:S01]  /*1b60*/  IMAD.MOV.U32 R10, RZ, RZ, 0x1 ;  /* 0x00000001ff0a7424 */ /* 0x000fe200078e00ff */
[----:B---34-:R-:W-:-:S04]  /*1b70*/  LOP3.LUT P2, R6, R4, 0xff, RZ, 0xc0, !PT ;  /* 0x000000ff04067812 */ /* 0x018fc8000784c0ff */
        /* <DEDUP_REMOVED lines=11> */
.L_x_34:
[----:B------:R-:W-:Y:S05]  /*1c30*/  BSYNC.RECONVERGENT B1 ;  /* 0x0000000000017941 */ /* 0x000fea0003800200 */
.L_x_33:
[----:B------:R-:W-:Y:S04]  /*1c40*/  BSSY.RECONVERGENT B1, `(.L_x_35) ;  /* 0x000000a000017945 */ /* 0x000fe80003800200 */
[----:B------:R-:W-:Y:S05]  /*1c50*/  @P1 BRA `(.L_x_36) ;  /* 0x0000000000201947 */ /* 0x000fea0003800000 */
[----:B0-----:R-:W0:Y:S01]  /*1c60*/  S2R R8, SR_CgaCtaId ;  /* 0x0000000000087919 */ /* 0x001e220000008800 */
[----:B------:R-:W-:Y:S02]  /*1c70*/  MOV R7, 0x400 ;  /* 0x0000040000077802 */ /* 0x000fe40000000f00 */
[----:B---34-:R-:W-:-:S04]  /*1c80*/  SHF.R.U32.HI R6, RZ, 0x1, R5 ;  /* 0x00000001ff067819 */ /* 0x018fc80000011605 */
[----:B------:R-:W-:Y:S02]  /*1c90*/  LOP3.LUT R6, R6, 0x1f0, RZ, 0xc0, !PT ;  /* 0x000001f006067812 */ /* 0x000fe400078ec0ff */
[----:B0-----:R-:W-:-:S05]  /*1ca0*/  LEA R7, R8, R7, 0x18 ;  /* 0x0000000708077211 */ /* 0x001fca00078ec0ff */
[----:B------:R-:W-:-:S05]  /*1cb0*/  IMAD.IADD R7, R6, 0x1, R7 ;  /* 0x0000000106077824 */ /* 0x000fca00078e0207 */
[----:B------:R0:W-:Y:S04]  /*1cc0*/  STS.64 [R7+0x10], R2 ;  /* 0x0000100207007388 */ /* 0x0001e80000000a00 */
[----:B------:R0:W-:Y:S02]  /*1cd0*/  STS.U8 [R7+0x8], R4 ;  /* 0x0000080407007388 */ /* 0x0001e40000000000 */
.L_x_36:
[----:B------:R-:W-:Y:S05]  /*1ce0*/  BSYNC.RECONVERGENT B1 ;  /* 0x0000000000017941 */ /* 0x000fea0003800200 */
.L_x_35:
[----:B------:R-:W-:Y:S01]  /*1cf0*/  BAR.SYNC.DEFER_BLOCKING 0x0 ;  /* 0x0000000000007b1d */ /* 0x000fe20000010000 */
[----:B------:R-:W-:-:S13]  /*1d00*/  ISETP.NE.AND P1, PT, R5, RZ, PT ;  /* 0x000000ff0500720c */ /* 0x000fda0003f25270 */
[----:B------:R-:W-:Y:S05]  /*1d10*/  @P1 BRA `(.L_x_24) ;  /* 0x0000002000541947 */ /* 0x000fea0003800000 */
[----:B------:R-:W-:Y:S02]  /*1d20*/  UISETP.GE.AND UP0, UPT, UR4, 0x21, UPT ;  /* 0x000000210400788c */ /* 0x000fe4000bf06270 */
[----:B------:R-:W-:Y:S02]  /*1d30*/  UISETP.GE.AND UP1, UPT, UR4, 0x41, UPT ;  /* 0x000000410400788c */ /* 0x000fe4000bf26270 */
[----:B------:R-:W-:Y:S02]  /*1d40*/  UISETP.GE.AND UP2, UPT, UR4, 0x61, UPT ;  /* 0x000000610400788c */ /* 0x000fe4000bf46270 */
[----:B------:R-:W-:Y:S02]  /*1d50*/  UISETP.GE.AND UP3, UPT, UR4, 0x81, UPT ;  /* 0x000000810400788c */ /* 0x000fe4000bf66270 */
[----:B------:R-:W-:Y:S02]  /*1d60*/  UISETP.GE.AND UP4, UPT, UR4, 0xa1, UPT ;  /* 0x000000a10400788c */ /* 0x000fe4000bf86270 */
[----:B------:R-:W-:-:S02]  /*1d70*/  UISETP.GE.AND UP5, UPT, UR4, 0xc1, UPT ;  /* 0x000000c10400788c */ /* 0x000fc4000bfa6270 */
[----:B------:R-:W-:Y:S01]  /*1d80*/  UISETP.GE.AND UP6, UPT, UR4, 0xe1, UPT ;  /* 0x000000e10400788c */ /* 0x000fe2000bfc6270 */
[----:B------:R-:W-:Y:S10]  /*1d90*/  BRA.U !UP0, `(.L_x_37) ;  /* 0x00000001083c7547 */ /* 0x000ff4000b800000 */
[----:B------:R-:W5:Y:S01]  /*1da0*/  S2UR UR6, SR_CgaCtaId ;  /* 0x00000000000679c3 */ /* 0x000f620000008800 */
[----:B------:R-:W-:Y:S01]  /*1db0*/  UMOV UR5, 0x400 ;  /* 0x0000040000057882 */ /* 0x000fe20000000000 */
[----:B------:R-:W-:Y:S01]  /*1dc0*/  LOP3.LUT P3, RZ, R4, 0xff, RZ, 0xc0, !PT ;  /* 0x000000ff04ff7812 */ /* 0x000fe2000786c0ff */
[----:B-----5:R-:W-:-:S09]  /*1dd0*/  ULEA UR5, UR6, UR5, 0x18 ;  /* 0x0000000506057291 */ /* 0x020fd2000f8ec0ff */
[----:B------:R-:W5:Y:S04]  /*1de0*/  LDS.U8 R5, [UR5+0x18] ;  /* 0x00001805ff057984 */ /* 0x000f680008000000 */
[----:B0--34-:R-:W0:Y:S01]  /*1df0*/  LDS.64 R6, [UR5+0x20] ;  /* 0x00002005ff067984 */ /* 0x019e220008000a00 */
[----:B-----5:R-:W-:Y:S02]  /*1e00*/  ISETP.NE.AND P2, PT, R5, RZ, PT ;  /* 0x000000ff0500720c */ /* 0x020fe40003f45270 */
[----:B0-----:R-:W-:Y:S02]  /*1e10*/  ISETP.LT.U32.AND P0, PT, R6, R2, PT ;  /* 0x000000020600720c */ /* 0x001fe40003f01070 */
[----:B------:R-:W-:Y:S02]  /*1e20*/  @P3 SEL R5, R4, 0x1, !P2 ;  /* 0x0000000104053807 */ /* 0x000fe40005000000 */
[----:B------:R-:W-:-:S02]  /*1e30*/  ISETP.LT.AND.EX P0, PT, R7, R3, PT, P0 ;  /* 0x000000030700720c */ /* 0x000fc40003f01300 */
[----:B------:R-:W-:-:S05]  /*1e40*/  PRMT R4, R5, 0x7610, R4 ;  /* 0x0000761005047816 */ /* 0x000fca0000000004 */
[C---:B------:R-:W-:Y:S02]  /*1e50*/  @P2 SEL R2, R6.reuse, R2, P0 ;  /* 0x0000000206022207 */ /* 0x040fe40000000000 */
[C---:B------:R-:W-:Y:S02]  /*1e60*/  @P2 SEL R3, R7.reuse, R3, P0 ;  /* 0x0000000307032207 */ /* 0x040fe40000000000 */
[----:B------:R-:W-:Y:S02]  /*1e70*/  SEL R2, R6, R2, !P3 ;  /* 0x0000000206027207 */ /* 0x000fe40005800000 */
[----:B------:R-:W-:-:S07]  /*1e80*/  SEL R3, R7, R3, !P3 ;  /* 0x0000000307037207 */ /* 0x000fce0005800000 */
.L_x_37:
[----:B------:R-:W-:Y:S05]  /*1e90*/  BRA.U !UP1, `(.L_x_38) ;  /* 0x00000001093c7547 */ /* 0x000fea000b800000 */
        /* <DEDUP_REMOVED lines=15> */
.L_x_38:
        /* <DEDUP_REMOVED lines=16> */
.L_x_39:
        /* <DEDUP_REMOVED lines=16> */
.L_x_40:
        /* <DEDUP_REMOVED lines=16> */
.L_x_41:
        /* <DEDUP_REMOVED lines=16> */
.L_x_42:
        /* <DEDUP_REMOVED lines=15> */
[----:B------:R-:W-:Y:S01]  /*2480*/  SEL R3, R7, R3, !P3 ;  /* 0x0000000307037207 */ /* 0x000fe20005800000 */
[----:B------:R-:W-:Y:S06]  /*2490*/  BRA `(.L_x_24) ;  /* 0x0000001800747947 */ /* 0x000fec0003800000 */
.L_x_2:
[----:B------:R-:W0:Y:S01]  /*24a0*/  S2R R5, SR_TID.X ;  /* 0x0000000000057919 */ /* 0x000e220000002100 */
[----:B------:R-:W0:Y:S02]  /*24b0*/  LDC.64 R6, c[0x0][0x380] ;  /* 0x0000e000ff067b82 */ /* 0x000e240000000a00 */
[----:B0-----:R-:W-:-:S05]  /*24c0*/  IMAD.WIDE.U32 R6, R5, 0x10, R6 ;  /* 0x0000001005067825 */ /* 0x001fca00078e0006 */
[----:B------:R-:W2:Y:S04]  /*24d0*/  LDG.E.U16.CONSTANT R16, desc[UR8][R6.64] ;  /* 0x0000000806107981 */ /* 0x000ea8000c1e9500 */
[----:B------:R-:W3:Y:S04]  /*24e0*/  LDG.E.64.CONSTANT R12, desc[UR8][R6.64+0x8] ;  /* 0x00000808060c7981 */ /* 0x000ee8000c1e9b00 */
[----:B------:R-:W3:Y:S04]  /*24f0*/  LDG.E.64.CONSTANT R10, desc[UR8][R6.64+0x1008] ;  /* 0x00100808060a7981 */ /* 0x000ee8000c1e9b00 */
[----:B------:R-:W4:Y:S04]  /*2500*/  LDG.E.U16.CONSTANT R4, desc[UR8][R6.64+0x1000] ;  /* 0x0010000806047981 */ /* 0x000f28000c1e9500 */
[----:B------:R-:W5:Y:S04]  /*2510*/  LDG.E.U16.CONSTANT R14, desc[UR8][R6.64+0x2000] ;  /* 0x00200008060e7981 */ /* 0x000f68000c1e9500 */
[----:B------:R-:W5:Y:S04]  /*2520*/  LDG.E.64.CONSTANT R8, desc[UR8][R6.64+0x2008] ;  /* 0x0020080806087981 */ /* 0x000f68000c1e9b00 */
[----:B------:R-:W5:Y:S04]  /*2530*/  LDG.E.U16.CONSTANT R15, desc[UR8][R6.64+0x3000] ;  /* 0x00300008060f7981 */ /* 0x000f68000c1e9500 */
[----:B------:R-:W5:Y:S01]  /*2540*/  LDG.E.64.CONSTANT R2, desc[UR8][R6.64+0x3008] ;  /* 0x0030080806027981 */ /* 0x000f62000c1e9b00 */
[----:B------:R-:W-:Y:S01]  /*2550*/  UISETP.GE.U32.AND UP0, UPT, UR4, 0x800, UPT ;  /* 0x000008000400788c */ /* 0x000fe2000bf06070 */
[----:B--2---:R-:W-:-:S02]  /*2560*/  LOP3.LUT P1, RZ, R16, 0xff, RZ, 0xc0, !PT ;  /* 0x000000ff10ff7812 */ /* 0x004fc4000782c0ff */
[----:B---3--:R-:W-:-:S04]  /*2570*/  ISETP.LT.U32.AND P0, PT, R10, R12, PT ;  /* 0x0000000c0a00720c */ /* 0x008fc80003f01070 */
[CC--:B------:R-:W-:Y:S02]  /*2580*/  ISETP.LT.AND.EX P0, PT, R11.reuse, R13.reuse, PT, P0 ;  /* 0x0000000d0b00720c */ /* 0x0c0fe40003f01300 */
[----:B----4-:R-:W-:Y:S02]  /*2590*/  LOP3.LUT P2, RZ, R4, 0xff, RZ, 0xc0, !PT ;  /* 0x000000ff04ff7812 */ /* 0x010fe4000784c0ff */
[----:B------:R-:W-:Y:S02]  /*25a0*/  SEL R17, R10, R12, P0 ;  /* 0x0000000c0a117207 */ /* 0x000fe40000000000 */
[----:B------:R-:W-:Y:S02]  /*25b0*/  SEL R19, R11, R13, P0 ;  /* 0x0000000d0b137207 */ /* 0x000fe40000000000 */
[----:B------:R-:W-:Y:S02]  /*25c0*/  @P1 SEL R4, R16, 0x1, !P2 ;  /* 0x0000000110041807 */ /* 0x000fe40005000000 */
[----:B------:R-:W-:-:S02]  /*25d0*/  SEL R17, R12, R17, !P2 ;  /* 0x000000110c117207 */ /* 0x000fc40005000000 */
[----:B------:R-:W-:Y:S02]  /*25e0*/  SEL R19, R13, R19, !P2 ;  /* 0x000000130d137207 */ /* 0x000fe40005000000 */
[----:B-----5:R-:W-:Y:S02]  /*25f0*/  LOP3.LUT P3, RZ, R14, 0xff, RZ, 0xc0, !PT ;  /* 0x000000ff0eff7812 */ /* 0x020fe4000786c0ff */
[----:B------:R-:W-:Y:S02]  /*2600*/  LOP3.LUT P2, RZ, R4, 0xff, RZ, 0xc0, !PT ;  /* 0x000000ff04ff7812 */ /* 0x000fe4000784c0ff */
[----:B------:R-:W-:Y:S02]  /*2610*/  SEL R13, R10, R17, !P1 ;  /* 0x000000110a0d7207 */ /* 0x000fe40004800000 */
[----:B------:R-:W-:Y:S02]  /*2620*/  SEL R17, R11, R19, !P1 ;  /* 0x000000130b117207 */ /* 0x000fe40004800000 */
[----:B------:R-:W-:-:S02]  /*2630*/  ISETP.LT.U32.AND P0, PT, R8, R13, PT ;  /* 0x0000000d0800720c */ /* 0x000fc40003f01070 */
[----:B------:R-:W-:Y:S02]  /*2640*/  LOP3.LUT P4, RZ, R15, 0xff, RZ, 0xc0, !PT ;  /* 0x000000ff0fff7812 */ /* 0x000fe4000788c0ff */
[----:B------:R-:W-:-:S03]  /*2650*/  ISETP.LT.AND.EX P0, PT, R9, R17, PT, P0 ;  /* 0x000000110900720c */ /* 0x000fc60003f01300 */
[----:B------:R-:W-:Y:S02]  /*2660*/  @P2 SEL R14, R4, 0x1, !P3 ;  /* 0x00000001040e2807 */ /* 0x000fe40005800000 */
[C---:B------:R-:W-:Y:S02]  /*2670*/  @P3 SEL R13, R8.reuse, R13, P0 ;  /* 0x0000000d080d3207 */ /* 0x040fe40000000000 */
[C---:B------:R-:W-:Y:S02]  /*2680*/  @P3 SEL R17, R9.reuse, R17, P0 ;  /* 0x0000001109113207 */ /* 0x040fe40000000000 */
[----:B------:R-:W-:Y:S02]  /*2690*/  SEL R11, R8, R13, !P2 ;  /* 0x0000000d080b7207 */ /* 0x000fe40005000000 */
[----:B------:R-:W-:Y:S02]  /*26a0*/  LOP3.LUT P1, RZ, R14, 0xff, RZ, 0xc0, !PT ;  /* 0x000000ff0eff7812 */ /* 0x000fe4000782c0ff */
[----:B------:R-:W-:-:S02]  /*26b0*/  SEL R9, R9, R17, !P2 ;  /* 0x0000001109097207 */ /* 0x000fc40005000000 */
[----:B------:R-:W-:-:S04]  /*26c0*/  ISETP.LT.U32.AND P0, PT, R2, R11, PT ;  /* 0x0000000b0200720c */ /* 0x000fc80003f01070 */
[----:B------:R-:W-:-:S04]  /*26d0*/  ISETP.LT.AND.EX P0, PT, R3, R9, PT, P0 ;  /* 0x000000090300720c */ /* 0x000fc80003f01300 */
[C---:B------:R-:W-:Y:S02]  /*26e0*/  @P4 SEL R9, R3.reuse, R9, P0 ;  /* 0x0000000903094207 */ /* 0x040fe40000000000 */
[----:B------:R-:W-:Y:S02]  /*26f0*/  @P4 SEL R11, R2, R11, P0 ;  /* 0x0000000b020b4207 */ /* 0x000fe40000000000 */
[----:B------:R-:W-:Y:S02]  /*2700*/  @P1 SEL R15, R14, 0x1, !P4 ;  /* 0x000000010e0f1807 */ /* 0x000fe40006000000 */
[----:B------:R-:W-:Y:S01]  /*2710*/  SEL R3, R3, R9, !P1 ;  /* 0x0000000903037207 */ /* 0x000fe20004800000 */
[----:B------:R-:W-:Y:S01]  /*2720*/  IMAD.MOV.U32 R9, RZ, RZ, 0x400 ;  /* 0x00000400ff097424 */ /* 0x000fe200078e00ff */
[----:B------:R-:W-:Y:S02]  /*2730*/  SEL R2, R2, R11, !P1 ;  /* 0x0000000b02027207 */ /* 0x000fe40004800000 */
[----:B------:R-:W-:Y:S01]  /*2740*/  PRMT R4, R15, 0x7610, R4 ;  /* 0x000076100f047816 */ /* 0x000fe20000000004 */
[----:B------:R-:W-:Y:S06]  /*2750*/  BRA.U !UP0, `(.L_x_43) ;  /* 0x0000000108e47547 */ /* 0x000fec000b800000 */
[----:B------:R-:W-:Y:S01]  /*2760*/  IMAD.MOV.U32 R9, RZ, RZ, 0x400 ;  /* 0x00000400ff097424 */ /* 0x000fe200078e00ff */
[----:B------:R-:W0:Y:S01]  /*2770*/  LDCU UR5, c[0x0][0x390] ;  /* 0x00007200ff0577ac */ /* 0x000e220008000800 */
[----:B------:R-:W-:-:S12]  /*2780*/  UIADD3 UR6, UPT, UPT, UR4, -0x400, URZ ;  /* 0xfffffc0004067890 */ /* 0x000fd8000fffe0ff */
.L_x_45:
[----:B------:R-:W-:-:S05]  /*2790*/  IMAD.WIDE R20, R9, 0x10, R6 ;  /* 0x0000001009147825 */ /* 0x000fca00078e0206 */
[----:B------:R-:W2:Y:S04]  /*27a0*/  LDG.E.U16.CONSTANT R19, desc[UR8][R20.64] ;  /* 0x0000000814137981 */ /* 0x000ea8000c1e9500 */
[----:B------:R-:W3:Y:S04]  /*27b0*/  LDG.E.64.CONSTANT R10, desc[UR8][R20.64+0x8] ;  /* 0x00000808140a7981 */ /* 0x000ee8000c1e9b00 */
[----:B------:R-:W4:Y:S04]  /*27c0*/  LDG.E.U16.CONSTANT R22, desc[UR8][R20.64+0x1000] ;  /* 0x0010000814167981 */ /* 0x000f28000c1e9500 */
[----:B------:R-:W5:Y:S04]  /*27d0*/  LDG.E.64.CONSTANT R12, desc[UR8][R20.64+0x1008] ;  /* 0x00100808140c7981 */ /* 0x000f68000c1e9b00 */
[----:B------:R-:W5:Y:S04]  /*27e0*/  LDG.E.U16.CONSTANT R8, desc[UR8][R20.64+0x2000] ;  /* 0x0020000814087981 */ /* 0x000f68000c1e9500 */
[----:B------:R-:W5:Y:S04]  /*27f0*/  LDG.E.64.CONSTANT R14, desc[UR8][R20.64+0x2008] ;  /* 0x00200808140e7981 */ /* 0x000f68000c1e9b00 */
[----:B------:R-:W5:Y:S04]  /*2800*/  LDG.E.U16.CONSTANT R18, desc[UR8][R20.64+0x3000] ;  /* 0x0030000814127981 */ /* 0x000f68000c1e9500 */
[----:B------:R-:W5:Y:S01]  /*2810*/  LDG.E.64.CONSTANT R16, desc[UR8][R20.64+0x3008] ;  /* 0x0030080814107981 */ /* 0x000f62000c1e9b00 */
[----:B------:R-:W-:Y:S01]  /*2820*/  LOP3.LUT P2, RZ, R4, 0xff, RZ, 0xc0, !PT ;  /* 0x000000ff04ff7812 */ /* 0x000fe2000784c0ff */
[----:B------:R-:W-:Y:S01]  /*2830*/  IMAD.MOV.U32 R23, RZ, RZ, R3 ;  /* 0x000000ffff177224 */ /* 0x000fe200078e0003 */
[----:B0-----:R-:W-:Y:S01]  /*2840*/  UMOV UR4, UR5 ;  /* 0x0000000500047c82 */ /* 0x001fe20008000000 */
[----:B--2---:R-:W-:-:S02]  /*2850*/  LOP3.LUT P1, RZ, R19, 0xff, RZ, 0xc0, !PT ;  /* 0x000000ff13ff7812 */ /* 0x004fc4000782c0ff */
[----:B---3--:R-:W-:-:S08]  /*2860*/  ISETP.LT.U32.AND P0, PT, R10, R2, PT ;  /* 0x000000020a00720c */ /* 0x008fd00003f01070 */
        /* <DEDUP_REMOVED lines=8> */
[----:B-----5:R-:W-:Y:S02]  /*28f0*/  ISETP.LT.U32.AND P0, PT, R12, R3, PT ;  /* 0x000000030c00720c */ /* 0x020fe40003f01070 */
        /* <DEDUP_REMOVED lines=9> */
[----:B------:R-:W-:Y:S02]  /*2990*/  IADD3 R2, PT, PT, -R9, UR4, RZ ;  /* 0x0000000409027c10 */ /* 0x000fe4000fffe1ff */
[C---:B------:R-:W-:Y:S02]  /*29a0*/  ISETP.LT.AND.EX P0, PT, R15.reuse, R13, PT, P0 ;  /* 0x0000000d0f00720c */ /* 0x040fe40003f01300 */
[----:B------:R-:W-:Y:S02]  /*29b0*/  @P1 SEL R8, R22, 0x1, !P2 ;  /* 0x0000000116081807 */ /* 0x000fe40005000000 */
[----:B------:R-:W-:Y:S02]  /*29c0*/  @P2 SEL R3, R14, R3, P0 ;  /* 0x000000030e032207 */ /* 0x000fe40000000000 */
[----:B------:R-:W-:Y:S02]  /*29d0*/  @P2 SEL R13, R15, R13, P0 ;  /* 0x0000000d0f0d2207 */ /* 0x000fe40000000000 */
[----:B------:R-:W-:-:S02]  /*29e0*/  LOP3.LUT P3, RZ, R18, 0xff, RZ, 0xc0, !PT ;  /* 0x000000ff12ff7812 */ /* 0x000fc4000786c0ff */
[----:B------:R-:W-:Y:S02]  /*29f0*/  SEL R3, R14, R3, !P1 ;  /* 0x000000030e037207 */ /* 0x000fe40004800000 */
[----:B------:R-:W-:Y:S02]  /*2a00*/  LOP3.LUT P2, RZ, R8, 0xff, RZ, 0xc0, !PT ;  /* 0x000000ff08ff7812 */ /* 0x000fe4000784c0ff */
[----:B------:R-:W-:Y:S02]  /*2a10*/  SEL R15, R15, R13, !P1 ;  /* 0x0000000d0f0f7207 */ /* 0x000fe40004800000 */
[----:B------:R-:W-:Y:S02]  /*2a20*/  ISETP.GE.AND P1, PT, R2, 0x400, PT ;  /* 0x000004000200780c */ /* 0x000fe40003f26270 */
        /* <DEDUP_REMOVED lines=9> */
[----:B------:R-:W-:-:S05]  /*2ac0*/  VIADD R9, R9, 0x400 ;  /* 0x0000040009097836 */ /* 0x000fca0000000000 */
[----:B------:R-:W-:-:S13]  /*2ad0*/  ISETP.GT.AND P0, PT, R9, UR6, PT ;  /* 0x0000000609007c0c */ /* 0x000fda000bf04270 */
[----:B------:R-:W-:Y:S05]  /*2ae0*/  @!P0 BRA `(.L_x_45) ;  /* 0xfffffffc00288947 */ /* 0x000fea000383ffff */
.L_x_43:
[----:B------:R-:W-:-:S13]  /*2af0*/  ISETP.GE.AND P0, PT, R9, UR4, PT ;  /* 0x0000000409007c0c */ /* 0x000fda000bf06270 */
[----:B------:R-:W-:Y:S05]  /*2b00*/  @P0 BRA `(.L_x_44) ;  /* 0x00000004009c0947 */ /* 0x000fea0003800000 */
[----:B------:R-:W-:Y:S01]  /*2b10*/  IADD3 R19, PT, PT, -R9, UR4, RZ ;  /* 0x0000000409137c10 */ /* 0x000fe2000fffe1ff */
[----:B------:R-:W-:Y:S03]  /*2b20*/  BSSY.RECONVERGENT B1, `(.L_x_44) ;  /* 0x0000065000017945 */ /* 0x000fe60003800200 */
[----:B------:R-:W-:-:S13]  /*2b30*/  ISETP.GE.AND P0, PT, R5, R19, PT ;  /* 0x000000130500720c */ /* 0x000fda0003f06270 */
[----:B------:R-:W-:Y:S05]  /*2b40*/  @P0 BRA `(.L_x_46) ;  /* 0x0000000400880947 */ /* 0x000fea0003800000 */
[----:B------:R-:W-:Y:S01]  /*2b50*/  LOP3.LUT R6, RZ, R5, RZ, 0x33, !PT ;  /* 0x00000005ff067212 */ /* 0x000fe200078e33ff */
[----:B------:R-:W-:Y:S01]  /*2b60*/  BSSY.RECONVERGENT B2, `(.L_x_47) ;  /* 0x000001f000027945 */ /* 0x000fe20003800200 */
[----:B------:R-:W-:Y:S02]  /*2b70*/  IMAD.MOV.U32 R18, RZ, RZ, R5 ;  /* 0x000000ffff127224 */ /* 0x000fe400078e0005 */
[----:B------:R-:W-:-:S04]  /*2b80*/  IADD3 R8, PT, PT, -R9, UR4, R6 ;  /* 0x0000000409087c10 */ /* 0x000fc8000fffe106 */
[C---:B------:R-:W-:Y:S02]  /*2b90*/  LOP3.LUT R6, R8.reuse, 0x300, RZ, 0xc0, !PT ;  /* 0x0000030008067812 */ /* 0x040fe400078ec0ff */
[----:B------:R-:W-:Y:S02]  /*2ba0*/  ISETP.GE.U32.AND P2, PT, R8, 0x300, PT ;  /* 0x000003000800780c */ /* 0x000fe40003f46070 */
[----:B------:R-:W-:-:S13]  /*2bb0*/  ISETP.NE.AND P0, PT, R6, 0x300, PT ;  /* 0x000003000600780c */ /* 0x000fda0003f05270 */
[----:B------:R-:W-:Y:S05]  /*2bc0*/  @!P0 BRA `(.L_x_48) ;  /* 0x0000000000608947 */ /* 0x000fea0003800000 */
[----:B------:R-:W0:Y:S01]  /*2bd0*/  LDC.64 R6, c[0x0][0x380] ;  /* 0x0000e000ff067b82 */ /* 0x000e220000000a00 */
[----:B------:R-:W-:Y:S01]  /*2be0*/  LEA.HI R8, R8, 0x1, RZ, 0x18 ;  /* 0x0000000108087811 */ /* 0x000fe200078fc0ff */
[----:B------:R-:W-:Y:S02]  /*2bf0*/  IMAD.IADD R15, R5, 0x1, R9 ;  /* 0x00000001050f7824 */ /* 0x000fe400078e0209 */
[----:B------:R-:W-:Y:S01]  /*2c00*/  IMAD.MOV.U32 R18, RZ, RZ, R5 ;  /* 0x000000ffff127224 */ /* 0x000fe200078e0005 */
[----:B------:R-:W-:-:S05]  /*2c10*/  LOP3.LUT R8, R8, 0x3, RZ, 0xc0, !PT ;  /* 0x0000000308087812 */ /* 0x000fca00078ec0ff */
[----:B------:R-:W-:-:S07]  /*2c20*/  IMAD.MOV R8, RZ, RZ, -R8 ;  /* 0x000000ffff087224 */ /* 0x000fce00078e0a08 */
.L_x_49:
[----:B0-----:R-:W-:-:S05]  /*2c30*/  IMAD.WIDE.U32 R10, R15, 0x10, R6 ;  /* 0x000000100f0a7825 */ /* 0x001fca00078e0006 */
[----:B------:R-:W2:Y:S04]  /*2c40*/  LDG.E.U16.CONSTANT R14, desc[UR8][R10.64] ;  /* 0x000000080a0e7981 */ /* 0x000ea8000c1e9500 */
[----:B------:R-:W3:Y:S01]  /*2c50*/  LDG.E.64.CONSTANT R12, desc[UR8][R10.64+0x8] ;  /* 0x000008080a0c7981 */ /* 0x000ee2000c1e9b00 */
[----:B------:R-:W-:Y:S01]  /*2c60*/  VIADD R8, R8, 0x1 ;  /* 0x0000000108087836 */ /* 0x000fe20000000000 */
[----:B------:R-:W-:Y:S01]  /*2c70*/  LOP3.LUT P3, RZ, R4, 0xff, RZ, 0xc0, !PT ;  /* 0x000000ff04ff7812 */ /* 0x000fe2000786c0ff */
[----:B------:R-:W-:Y:S02]  /*2c80*/  VIADD R18, R18, 0x100 ;  /* 0x0000010012127836 */ /* 0x000fe40000000000 */
[----:B------:R-:W-:Y:S01]  /*2c90*/  VIADD R15, R15, 0x100 ;  /* 0x000001000f0f7836 */ /* 0x000fe20000000000 */
[----:B--2---:R-:W-:-:S02]  /*2ca0*/  LOP3.LUT P1, RZ, R14, 0xff, RZ, 0xc0, !PT ;  /* 0x000000ff0eff7812 */ /* 0x004fc4000782c0ff */
[----:B---3--:R-:W-:-:S07]  /*2cb0*/  ISETP.LT.U32.AND P0, PT, R12, R2, PT ;  /* 0x000000020c00720c */ /* 0x008fce0003f01070 */
[----:B------:R-:W-:Y:S02]  /*2cc0*/  @P3 SEL R14, R4, 0x1, !P1 ;  /* 0x00000001040e3807 */ /* 0x000fe40004800000 */
[CC--:B------:R-:W-:Y:S02]  /*2cd0*/  ISETP.LT.AND.EX P0, PT, R13.reuse, R3.reuse, PT, P0 ;  /* 0x000000030d00720c */ /* 0x0c0fe40003f01300 */
[----:B------:R-:W-:Y:S02]  /*2ce0*/  PRMT R4, R14, 0x7610, R4 ;  /* 0x000076100e047816 */ /* 0x000fe40000000004 */
[----:B------:R-:W-:Y:S02]  /*2cf0*/  @P1 SEL R2, R12, R2, P0 ;  /* 0x000000020c021207 */ /* 0x000fe40000000000 */
[----:B------:R-:W-:Y:S02]  /*2d00*/  @P1 SEL R3, R13, R3, P0 ;  /* 0x000000030d031207 */ /* 0x000fe40000000000 */
[----:B------:R-:W-:-:S02]  /*2d10*/  ISETP.NE.AND P0, PT, R8, RZ, PT ;  /* 0x000000ff0800720c */ /* 0x000fc40003f05270 */
[----:B------:R-:W-:Y:S02]  /*2d20*/  SEL R2, R12, R2, !P3 ;  /* 0x000000020c027207 */ /* 0x000fe40005800000 */
[----:B------:R-:W-:-:S09]  /*2d30*/  SEL R3, R13, R3, !P3 ;  /* 0x000000030d037207 */ /* 0x000fd20005800000 */
[----:B------:R-:W-:Y:S05]  /*2d40*/  @P0 BRA `(.L_x_49) ;  /* 0xfffffffc00b80947 */ /* 0x000fea000383ffff */
.L_x_48:
[----:B------:R-:W-:Y:S05]  /*2d50*/  BSYNC.RECONVERGENT B2 ;  /* 0x0000000000027941 */ /* 0x000fea0003800200 */
.L_x_47:
[----:B------:R-:W-:Y:S05]  /*2d60*/  @!P2 BRA `(.L_x_46) ;  /* 0x000000040000a947 */ /* 0x000fea0003800000 */
[----:B------:R-:W0:Y:S01]  /*2d70*/  LDCU.64 UR6, c[0x0][0x380] ;  /* 0x00007000ff0677ac */ /* 0x000e220008000a00 */
[----:B------:R-:W2:Y:S01]  /*2d80*/  LDC.64 R6, c[0x0][0x380] ;  /* 0x0000e000ff067b82 */ /* 0x000ea20000000a00 */
[C---:B------:R-:W-:Y:S01]  /*2d90*/  IADD3 R13, P0, PT, R18.reuse, R9, RZ ;  /* 0x00000009120d7210 */ /* 0x040fe20007f1e0ff */
[----:B------:R-:W-:-:S04]  /*2da0*/  IMAD.IADD R21, R18, 0x1, R9 ;  /* 0x0000000112157824 */ /* 0x000fc800078e0209 */
[----:B------:R-:W-:Y:S01]  /*2db0*/  IMAD.X R8, RZ, RZ, RZ, P0 ;  /* 0x000000ffff087224 */ /* 0x000fe200000e06ff */
[----:B0-----:R-:W-:-:S04]  /*2dc0*/  LEA R10, P1, R13, UR6, 0x4 ;  /* 0x000000060d0a7c11 */ /* 0x001fc8000f8220ff */
[----:B------:R-:W-:Y:S02]  /*2dd0*/  IADD3 R10, P0, PT, R10, 0x3008, RZ ;  /* 0x000030080a0a7810 */ /* 0x000fe40007f1e0ff */
[----:B------:R-:W-:-:S05]  /*2de0*/  LEA.HI.X R13, R13, UR7, R8, 0x4, P1 ;  /* 0x000000070d0d7c11 */ /* 0x000fca00088f2408 */
[----:B------:R-:W-:-:S07]  /*2df0*/  IMAD.X R13, RZ, RZ, R13, P0 ;  /* 0x000000ffff0d7224 */ /* 0x000fce00000e060d */
.L_x_50:
[----:B--2---:R-:W-:-:S05]  /*2e00*/  IMAD.WIDE.U32 R8, R21, 0x10, R6 ;  /* 0x0000001015087825 */ /* 0x004fca00078e0006 */
[----:B------:R-:W2:Y:S04]  /*2e10*/  LDG.E.U16.CONSTANT R23, desc[UR8][R8.64] ;  /* 0x0000000808177981 */ /* 0x000ea8000c1e9500 */
[----:B------:R0:W3:Y:S02]  /*2e20*/  LDG.E.64.CONSTANT R14, desc[UR8][R8.64+0x8] ;  /* 0x00000808080e7981 */ /* 0x0000e4000c1e9b00 */
[----:B0-----:R-:W-:Y:S02]  /*2e30*/  IMAD.MOV.U32 R8, RZ, RZ, R10 ;  /* 0x000000ffff087224 */ /* 0x001fe400078e000a */
[----:B------:R-:W-:-:S05]  /*2e40*/  IMAD.MOV.U32 R9, RZ, RZ, R13 ;  /* 0x000000ffff097224 */ /* 0x000fca00078e000d */
[----:B------:R-:W4:Y:S04]  /*2e50*/  LDG.E.U16.CONSTANT R24, desc[UR8][R8.64+-0x2008] ;  /* 0xffdff80808187981 */ /* 0x000f28000c1e9500 */
[----:B------:R-:W5:Y:S04]  /*2e60*/  LDG.E.64.CONSTANT R12, desc[UR8][R8.64+-0x2000] ;  /* 0xffe00008080c7981 */ /* 0x000f68000c1e9b00 */
[----:B------:R-:W5:Y:S04]  /*2e70*/  LDG.E.U16.CONSTANT R20, desc[UR8][R8.64+-0x1008] ;  /* 0xffeff80808147981 */ /* 0x000f68000c1e9500 */
[----:B------:R-:W5:Y:S04]  /*2e80*/  LDG.E.64.CONSTANT R10, desc[UR8][R8.64+-0x1000] ;  /* 0xfff00008080a7981 */ /* 0x000f68000c1e9b00 */
[----:B------:R-:W5:Y:S04]  /*2e90*/  LDG.E.U16.CONSTANT R22, desc[UR8][R8.64+-0x8] ;  /* 0xfffff80808167981 */ /* 0x000f68000c1e9500 */
[----:B------:R-:W5:Y:S01]  /*2ea0*/  LDG.E.64.CONSTANT R16, desc[UR8][R8.64] ;  /* 0x0000000808107981 */ /* 0x000f62000c1e9b00 */
[----:B------:R-:W-:Y:S01]  /*2eb0*/  LOP3.LUT P2, RZ, R4, 0xff, RZ, 0xc0, !PT ;  /* 0x000000ff04ff7812 */ /* 0x000fe2000784c0ff */
[----:B------:R-:W-:-:S02]  /*2ec0*/  IMAD.MOV.U32 R25, RZ, RZ, R3 ;  /* 0x000000ffff197224 */ /* 0x000fc400078e0003 */
[----:B------:R-:W-:Y:S02]  /*2ed0*/  VIADD R18, R18, 0x400 ;  /* 0x0000040012127836 */ /* 0x000fe40000000000 */
[----:B------:R-:W-:Y:S01]  /*2ee0*/  VIADD R21, R21, 0x400 ;  /* 0x0000040015157836 */ /* 0x000fe20000000000 */
[----:B--2---:R-:W-:Y:S02]  /*2ef0*/  LOP3.LUT P1, RZ, R23, 0xff, RZ, 0xc0, !PT ;  /* 0x000000ff17ff7812 */ /* 0x004fe4000782c0ff */
[----:B---3--:R-:W-:-:S05]  /*2f00*/  ISETP.LT.U32.AND P0, PT, R14, R2, PT ;  /* 0x000000020e00720c */ /* 0x008fca0003f01070 */
[----:B------:R-:W-:Y:S02]  /*2f10*/  @P2 SEL R23, R4, 0x1, !P1 ;  /* 0x0000000104172807 */ /* 0x000fe40004800000 */
[-C--:B------:R-:W-:Y:S02]  /*2f20*/  ISETP.LT.AND.EX P0, PT, R15, R25.reuse, PT, P0 ;  /* 0x000000190f00720c */ /* 0x080fe40003f01300 */
[----:B------:R-:W-:Y:S02]  /*2f30*/  LOP3.LUT P3, RZ, R23, 0xff, RZ, 0xc0, !PT ;  /* 0x000000ff17ff7812 */ /* 0x000fe4000786c0ff */
[C---:B------:R-:W-:Y:S02]  /*2f40*/  @P1 SEL R2, R14.reuse, R2, P0 ;  /* 0x000000020e021207 */ /* 0x040fe40000000000 */
[----:B------:R-:W-:Y:S02]  /*2f50*/  @P1 SEL R25, R15, R25, P0 ;  /* 0x000000190f191207 */ /* 0x000fe40000000000 */
[----:B------:R-:W-:-:S02]  /*2f60*/  SEL R3, R14, R2, !P2 ;  /* 0x000000020e037207 */ /* 0x000fc40005000000 */
[----:B------:R-:W-:Y:S02]  /*2f70*/  SEL R15, R15, R25, !P2 ;  /* 0x000000190f0f7207 */ /* 0x000fe40005000000 */
[----:B----4-:R-:W-:Y:S02]  /*2f80*/  LOP3.LUT P4, RZ, R24, 0xff, RZ, 0xc0, !PT ;  /* 0x000000ff18ff7812 */ /* 0x010fe4000788c0ff */
[----:B-----5:R-:W-:Y:S02]  /*2f90*/  ISETP.LT.U32.AND P0, PT, R12, R3, PT ;  /* 0x000000030c00720c */ /* 0x020fe40003f01070 */
[----:B------:R-:W-:Y:S02]  /*2fa0*/  @P3 SEL R24, R23, 0x1, !P4 ;  /* 0x0000000117183807 */ /* 0x000fe40006000000 */
[----:B------:R-:W-:Y:S02]  /*2fb0*/  ISETP.LT.AND.EX P0, PT, R13, R15, PT, P0 ;  /* 0x0000000f0d00720c */ /* 0x000fe40003f01300 */
[----:B------:R-:W-:-:S02]  /*2fc0*/  LOP3.LUT P2, RZ, R20, 0xff, RZ, 0xc0, !PT ;  /* 0x000000ff14ff7812 */ /* 0x000fc4000784c0ff */
[----:B------:R-:W-:-:S03]  /*2fd0*/  LOP3.LUT P1, RZ, R24, 0xff, RZ, 0xc0, !PT ;  /* 0x000000ff18ff7812 */ /* 0x000fc6000782c0ff */
[C---:B------:R-:W-:Y:S02]  /*2fe0*/  @P4 SEL R3, R12.reuse, R3, P0 ;  /* 0x000000030c034207 */ /* 0x040fe40000000000 */
[C---:B------:R-:W-:Y:S02]  /*2ff0*/  @P4 SEL R15, R13.reuse, R15, P0 ;  /* 0x0000000f0d0f4207 */ /* 0x040fe40000000000 */
[----:B------:R-:W-:Y:S02]  /*3000*/  SEL R3, R12, R3, !P3 ;  /* 0x000000030c037207 */ /* 0x000fe40005800000 */
[----:B------:R-:W-:Y:S02]  /*3010*/  SEL R13, R13, R15, !P3 ;  /* 0x0000000f0d0d7207 */ /* 0x000fe40005800000 */
[----:B------:R-:W-:Y:S02]  /*3020*/  ISETP.LT.U32.AND P0, PT, R10, R3, PT ;  /* 0x000000030a00720c */ /* 0x000fe40003f01070 */
[----:B------:R-:W-:-:S02]  /*3030*/  LOP3.LUT P3, RZ, R22, 0xff, RZ, 0xc0, !PT ;  /* 0x000000ff16ff7812 */ /* 0x000fc4000786c0ff */
[C---:B------:R-:W-:Y:S02]  /*3040*/  ISETP.LT.AND.EX P0, PT, R11.reuse, R13, PT, P0 ;  /* 0x0000000d0b00720c */ /* 0x040fe40003f01300 */
[----:B------:R-:W-:Y:S02]  /*3050*/  @P1 SEL R20, R24, 0x1, !P2 ;  /* 0x0000000118141807 */ /* 0x000fe40005000000 */
[C---:B------:R-:W-:Y:S02]  /*3060*/  @P2 SEL R3, R10.reuse, R3, P0 ;  /* 0x000000030a032207 */ /* 0x040fe40000000000 */
[----:B------:R-:W-:Y:S02]  /*3070*/  @P2 SEL R13, R11, R13, P0 ;  /* 0x0000000d0b0d2207 */ /* 0x000fe40000000000 */
[----:B------:R-:W-:Y:S02]  /*3080*/  SEL R3, R10, R3, !P1 ;  /* 0x000000030a037207 */ /* 0x000fe40004800000 */
[----:B------:R-:W-:-:S02]  /*3090*/  LOP3.LUT P2, RZ, R20, 0xff, RZ, 0xc0, !PT ;  /* 0x000000ff14ff7812 */ /* 0x000fc4000784c0ff */
[----:B------:R-:W-:Y:S02]  /*30a0*/  SEL R11, R11, R13, !P1 ;  /* 0x0000000d0b0b7207 */ /* 0x000fe40004800000 */
[----:B------:R-:W-:Y:S02]  /*30b0*/  ISETP.GE.AND P1, PT, R18, R19, PT ;  /* 0x000000131200720c */ /* 0x000fe40003f26270 */
[----:B------:R-:W-:Y:S02]  /*30c0*/  ISETP.LT.U32.AND P0, PT, R16, R3, PT ;  /* 0x000000031000720c */ /* 0x000fe40003f01070 */
[----:B------:R-:W-:Y:S02]  /*30d0*/  IADD3 R10, P4, PT, R8, 0x4000, RZ ;  /* 0x00004000080a7810 */ /* 0x000fe40007f9e0ff */
[----:B------:R-:W-:-:S03]  /*30e0*/  ISETP.LT.AND.EX P0, PT, R17, R11, PT, P0 ;  /* 0x0000000b1100720c */ /* 0x000fc60003f01300 */
[----:B------:R-:W-:Y:S01]  /*30f0*/  @P2 SEL R22, R20, 0x1, !P3 ;  /* 0x0000000114162807 */ /* 0x000fe20005800000 */
[----:B------:R-:W-:Y:S01]  /*3100*/  IMAD.X R13, RZ, RZ, R9, P4 ;  /* 0x000000ffff0d7224 */ /* 0x000fe200020e0609 */
[C---:B------:R-:W-:Y:S02]  /*3110*/  @P3 SEL R3, R16.reuse, R3, P0 ;  /* 0x0000000310033207 */ /* 0x040fe40000000000 */
[C---:B------:R-:W-:Y:S02]  /*3120*/  @P3 SEL R11, R17.reuse, R11, P0 ;  /* 0x0000000b110b3207 */ /* 0x040fe40000000000 */
[----:B------:R-:W-:Y:S02]  /*3130*/  SEL R2, R16, R3, !P2 ;  /* 0x0000000310027207 */ /* 0x000fe40005000000 */
[----:B------:R-:W-:Y:S02]  /*3140*/  SEL R3, R17, R11, !P2 ;  /* 0x0000000b11037207 */ /* 0x000fe40005000000 */
[----:B------:R-:W-:Y:S01]  /*3150*/  PRMT R4, R22, 0x7610, R4 ;  /* 0x0000761016047816 */ /* 0x000fe20000000004 */
[----:B------:R-:W-:Y:S06]  /*3160*/  @!P1 BRA `(.L_x_50) ;  /* 0xfffffffc00249947 */ /* 0x000fec000383ffff */
.L_x_46:
[----:B------:R-:W-:Y:S05]  /*3170*/  BSYNC.RECONVERGENT B1 ;  /* 0x0000000000017941 */ /* 0x000fea0003800200 */
.L_x_44:
[----:B------:R-:W0:Y:S01]  /*3180*/  S2R R10, SR_LANEID ;  /* 0x00000000000a7919 */ /* 0x000e220000000000 */
[----:B------:R-:W-:Y:S01]  /*3190*/  LOP3.LUT R7, R4, 0xff, RZ, 0xc0, !PT ;  /* 0x000000ff04077812 */ /* 0x000fe200078ec0ff */
[----:B------:R-:W-:Y:S01]  /*31a0*/  BSSY.RECONVERGENT B1, `(.L_x_51) ;  /* 0x0000016000017945 */ /* 0x000fe20003800200 */
[----:B------:R2:W3:Y:S04]  /*31b0*/  SHFL.DOWN PT, R9, R2, 0x1, 0x1f ;  /* 0x08201f0002097f89 */ /* 0x0004e800000e0000 */
[----:B------:R2:W4:Y:S04]  /*31c0*/  SHFL.DOWN PT, R8, R3, 0x1, 0x1f ;  /* 0x08201f0003087f89 */ /* 0x00052800000e0000 */
[----:B------:R-:W1:Y:S01]  /*31d0*/  SHFL.DOWN PT, R7, R7, 0x1, 0x1f ;  /* 0x08201f0007077f89 */ /* 0x000e6200000e0000 */
[----:B0-----:R-:W-:-:S02]  /*31e0*/  ISETP.GT.AND P0, PT, R10, 0x1e, PT ;  /* 0x0000001e0a00780c */ /* 0x001fc40003f04270 */
[C---:B------:R-:W-:Y:S02]  /*31f0*/  ISETP.GT.AND P5, PT, R10.reuse, 0x1d, PT ;  /* 0x0000001d0a00780c */ /* 0x040fe40003fa4270 */
[----:B------:R-:W-:-:S09]  /*3200*/  ISETP.GT.AND P2, PT, R10, 0x1b, PT ;  /* 0x0000001b0a00780c */ /* 0x000fd20003f44270 */
[----:B-1234-:R-:W-:Y:S05]  /*3210*/  @P0 BRA `(.L_x_52) ;  /* 0x0000000000380947 */ /* 0x01efea0003800000 */
        /* <DEDUP_REMOVED lines=14> */
.L_x_52:
[----:B------:R-:W-:Y:S05]  /*3300*/  BSYNC.RECONVERGENT B1 ;  /* 0x0000000000017941 */ /* 0x000fea0003800200 */
.L_x_51:
[----:B------:R-:W-:Y:S01]  /*3310*/  LOP3.LUT R7, R4, 0xff, RZ, 0xc0, !PT ;  /* 0x000000ff04077812 */ /* 0x000fe200078ec0ff */
[----:B------:R0:W1:Y:S01]  /*3320*/  SHFL.DOWN PT, R9, R2, 0x2, 0x1f ;  /* 0x08401f0002097f89 */ /* 0x00006200000e0000 */
[----:B------:R-:W-:Y:S01]  /*3330*/  BSSY.RECONVERGENT B1, `(.L_x_53) ;  /* 0x0000015000017945 */ /* 0x000fe20003800200 */
[C---:B------:R-:W-:Y:S02]  /*3340*/  ISETP.GT.AND P4, PT, R10.reuse, 0x17, PT ;  /* 0x000000170a00780c */ /* 0x040fe40003f84270 */
[----:B------:R0:W2:Y:S01]  /*3350*/  SHFL.DOWN PT, R8, R3, 0x2, 0x1f ;  /* 0x08401f0003087f89 */ /* 0x0000a200000e0000 */
[C---:B------:R-:W-:Y:S02]  /*3360*/  ISETP.GT.AND P3, PT, R10.reuse, 0xf, PT ;  /* 0x0000000f0a00780c */ /* 0x040fe40003f64270 */
[----:B------:R-:W-:Y:S01]  /*3370*/  ISETP.NE.AND P1, PT, R10, RZ, PT ;  /* 0x000000ff0a00720c */ /* 0x000fe20003f25270 */
[----:B------:R-:W3:Y:S01]  /*3380*/  SHFL.DOWN PT, R7, R7, 0x2, 0x1f ;  /* 0x08401f0007077f89 */ /* 0x000ee200000e0000 */
[----:B------:R-:W-:Y:S11]  /*3390*/  @P5 BRA `(.L_x_54) ;  /* 0x0000000000385947 */ /* 0x000ff60003800000 */
[----:B---3--:R-:W-:Y:S01]  /*33a0*/  LOP3.LUT P0, RZ, R7, 0xff, RZ, 0xc0, !PT ;  /* 0x000000ff07ff7812 */ /* 0x008fe2000780c0ff */
[----:B------:R-:W-:Y:S01]  /*33b0*/  IMAD.MOV.U32 R10, RZ, RZ, 0x1 ;  /* 0x00000001ff0a7424 */ /* 0x000fe200078e00ff */
[----:B------:R-:W-:-:S04]  /*33c0*/  LOP3.LUT P5, R6, R4, 0xff, RZ, 0xc0, !PT ;  /* 0x000000ff04067812 */ /* 0x000fc800078ac0ff */
[----:B------:R-:W-:-:S13]  /*33d0*/  PLOP3.LUT P0, PT, P5, P0, PT, 0x2f, 0xf2 ;  /* 0x0000000000f2781c */ /* 0x000fda0002f00577 */
[----:B-1----:R-:W-:Y:S02]  /*33e0*/  @!P0 ISETP.LT.U32.AND P5, PT, R9, R2, PT ;  /* 0x000000020900820c */ /* 0x002fe40003fa1070 */
[----:B------:R-:W-:Y:S02]  /*33f0*/  @P0 ISETP.NE.AND P6, PT, R6, RZ, PT ;  /* 0x000000ff0600020c */ /* 0x000fe40003fc5270 */
[----:B------:R-:W-:Y:S02]  /*3400*/  @!P0 PRMT R4, R10, 0x7610, R4 ;  /* 0x000076100a048816 */ /* 0x000fe40000000004 */
[----:B--2---:R-:W-:Y:S02]  /*3410*/  @!P0 ISETP.LT.AND.EX P5, PT, R8, R3, PT, P5 ;  /* 0x000000030800820c */ /* 0x004fe40003fa1350 */
[----:B------:R-:W-:Y:S02]  /*3420*/  @P0 SEL R6, R7, R4, !P6 ;  /* 0x0000000407060207 */ /* 0x000fe40007000000 */
[----:B0-----:R-:W-:-:S02]  /*3430*/  @!P0 SEL R2, R9, R2, P5 ;  /* 0x0000000209028207 */ /* 0x001fc40002800000 */
[----:B------:R-:W-:Y:S02]  /*3440*/  @!P0 SEL R3, R8, R3, P5 ;  /* 0x0000000308038207 */ /* 0x000fe40002800000 */
[----:B------:R-:W-:Y:S02]  /*3450*/  @P0 PRMT R4, R6, 0x7610, R4 ;  /* 0x0000761006040816 */ /* 0x000fe40000000004 */
[----:B------:R-:W-:Y:S02]  /*3460*/  @P0 SEL R2, R9, R2, !P6 ;  /* 0x0000000209020207 */ /* 0x000fe40007000000 */
[----:B------:R-:W-:-:S07]  /*3470*/  @P0 SEL R3, R8, R3, !P6 ;  /* 0x0000000308030207 */ /* 0x000fce0007000000 */
.L_x_54:
[----:B------:R-:W-:Y:S05]  /*3480*/  BSYNC.RECONVERGENT B1 ;  /* 0x0000000000017941 */ /* 0x000fea0003800200 */
.L_x_53:
[----:B---3--:R-:W-:Y:S01]  /*3490*/  LOP3.LUT R7, R4, 0xff, RZ, 0xc0, !PT ;  /* 0x000000ff04077812 */ /* 0x008fe200078ec0ff */
[----:B-1----:R1:W3:Y:S01]  /*34a0*/  SHFL.DOWN PT, R9, R2, 0x4, 0x1f ;  /* 0x08801f0002097f89 */ /* 0x0022e200000e0000 */
[----:B------:R-:W-:Y:S03]  /*34b0*/  BSSY.RECONVERGENT B1, `(.L_x_55) ;  /* 0x0000012000017945 */ /* 0x000fe60003800200 */
[----:B--2---:R1:W2:Y:S04]  /*34c0*/  SHFL.DOWN PT, R8, R3, 0x4, 0x1f ;  /* 0x08801f0003087f89 */ /* 0x0042a800000e0000 */
[----:B------:R-:W4:Y:S01]  /*34d0*/  SHFL.DOWN PT, R7, R7, 0x4, 0x1f ;  /* 0x08801f0007077f89 */ /* 0x000f2200000e0000 */
[----:B------:R-:W-:Y:S05]  /*34e0*/  @P2 BRA `(.L_x_56) ;  /* 0x0000000000382947 */ /* 0x000fea0003800000 */
[----:B----4-:R-:W-:Y:S01]  /*34f0*/  LOP3.LUT P0, RZ, R7, 0xff, RZ, 0xc0, !PT ;  /* 0x000000ff07ff7812 */ /* 0x010fe2000780c0ff */
[----:B------:R-:W-:Y:S01]  /*3500*/  IMAD.MOV.U32 R10, RZ, RZ, 0x1 ;  /* 0x00000001ff0a7424 */ /* 0x000fe200078e00ff */
[----:B------:R-:W-:-:S04]  /*3510*/  LOP3.LUT P2, R6, R4, 0xff, RZ, 0xc0, !PT ;  /* 0x000000ff04067812 */ /* 0x000fc8000784c0ff */
[----:B------:R-:W-:-:S13]  /*3520*/  PLOP3.LUT P0, PT, P2, P0, PT, 0x2f, 0xf2 ;  /* 0x0000000000f2781c */ /* 0x000fda0001700577 */
[----:B---3--:R-:W-:Y:S02]  /*3530*/  @!P0 ISETP.LT.U32.AND P2, PT, R9, R2, PT ;  /* 0x000000020900820c */ /* 0x008fe40003f41070 */
[----:B------:R-:W-:Y:S02]  /*3540*/  @P0 ISETP.NE.AND P5, PT, R6, RZ, PT ;  /* 0x000000ff0600020c */ /* 0x000fe40003fa5270 */
[----:B------:R-:W-:Y:S02]  /*3550*/  @!P0 PRMT R4, R10, 0x7610, R4 ;  /* 0x000076100a048816 */ /* 0x000fe40000000004 */
[----:B--2---:R-:W-:Y:S02]  /*3560*/  @!P0 ISETP.LT.AND.EX P2, PT, R8, R3, PT, P2 ;  /* 0x000000030800820c */ /* 0x004fe40003f41320 */
[----:B------:R-:W-:Y:S02]  /*3570*/  @P0 SEL R6, R7, R4, !P5 ;  /* 0x0000000407060207 */ /* 0x000fe40006800000 */
[----:B01----:R-:W-:-:S02]  /*3580*/  @!P0 SEL R2, R9, R2, P2 ;  /* 0x0000000209028207 */ /* 0x003fc40001000000 */
[----:B------:R-:W-:Y:S02]  /*3590*/  @!P0 SEL R3, R8, R3, P2 ;  /* 0x0000000308038207 */ /* 0x000fe40001000000 */
[----:B------:R-:W-:Y:S02]  /*35a0*/  @P0 PRMT R4, R6, 0x7610, R4 ;  /* 0x0000761006040816 */ /* 0x000fe40000000004 */
[----:B------:R-:W-:Y:S02]  /*35b0*/  @P0 SEL R2, R9, R2, !P5 ;  /* 0x0000000209020207 */ /* 0x000fe40006800000 */
[----:B------:R-:W-:-:S07]  /*35c0*/  @P0 SEL R3, R8, R3, !P5 ;  /* 0x0000000308030207 */ /* 0x000fce0006800000 */
.L_x_56:
[----:B------:R-:W-:Y:S05]  /*35d0*/  BSYNC.RECONVERGENT B1 ;  /* 0x0000000000017941 */ /* 0x000fea0003800200 */
.L_x_55:
[----:B----4-:R-:W-:Y:S01]  /*35e0*/  LOP3.LUT R7, R4, 0xff, RZ, 0xc0, !PT ;  /* 0x000000ff04077812 */ /* 0x010fe200078ec0ff */
[----:B---3--:R3:W4:Y:S01]  /*35f0*/  SHFL.DOWN PT, R9, R2, 0x8, 0x1f ;  /* 0x09001f0002097f89 */ /* 0x00872200000e0000 */
[----:B------:R-:W-:Y:S03]  /*3600*/  BSSY.RECONVERGENT B1, `(.L_x_57) ;  /* 0x0000012000017945 */ /* 0x000fe60003800200 */
[----:B--2---:R3:W2:Y:S04]  /*3610*/  SHFL.DOWN PT, R8, R3, 0x8, 0x1f ;  /* 0x09001f0003087f89 */ /* 0x0046a800000e0000 */
        /* <DEDUP_REMOVED lines=9> */
[----:B--2---:R-:W-:Y:S02]  /*36b0*/  @!P0 ISETP.LT.AND.EX P2, PT, R8, R3, PT, P2 ;  /* 0x000000030800820c */ /* 0x004fe40003f41320 */
[----:B------:R-:W-:Y:S02]  /*36c0*/  @P0 SEL R6, R7, R4, !P4 ;  /* 0x0000000407060207 */ /* 0x000fe40006000000 */
[----:B-1-3--:R-:W-:-:S02]  /*36d0*/  @!P0 SEL R2, R9, R2, P2 ;  /* 0x0000000209028207 */ /* 0x00afc40001000000 */
[----:B------:R-:W-:Y:S02]  /*36e0*/  @!P0 SEL R3, R8, R3, P2 ;  /* 0x0000000308038207 */ /* 0x000fe40001000000 */
[----:B------:R-:W-:Y:S02]  /*36f0*/  @P0 PRMT R4, R6, 0x7610, R4 ;  /* 0x0000761006040816 */ /* 0x000fe40000000004 */
[----:B------:R-:W-:Y:S02]  /*3700*/  @P0 SEL R2, R9, R2, !P4 ;  /* 0x0000000209020207 */ /* 0x000fe40006000000 */
[----:B------:R-:W-:-:S07]  /*3710*/  @P0 SEL R3, R8, R3, !P4 ;  /* 0x0000000308030207 */ /* 0x000fce0006000000 */
.L_x_58:
[----:B------:R-:W-:Y:S05]  /*3720*/  BSYNC.RECONVERGENT B1 ;  /* 0x0000000000017941 */ /* 0x000fea0003800200 */
.L_x_57:
[----:B0-----:R-:W-:Y:S01]  /*3730*/  LOP3.LUT R7, R4, 0xff, RZ, 0xc0, !PT ;  /* 0x000000ff04077812 */ /* 0x001fe200078ec0ff */
[----:B----4-:R0:W4:Y:S01]  /*3740*/  SHFL.DOWN PT, R9, R2, 0x10, 0x1f ;  /* 0x0a001f0002097f89 */ /* 0x01012200000e0000 */
        /* <DEDUP_REMOVED lines=18> */
.L_x_60:
[----:B------:R-:W-:Y:S05]  /*3870*/  BSYNC.RECONVERGENT B1 ;  /* 0x0000000000017941 */ /* 0x000fea0003800200 */
.L_x_59:
[----:B------:R-:W-:Y:S04]  /*3880*/  BSSY.RECONVERGENT B1, `(.L_x_61) ;  /* 0x000000a000017945 */ /* 0x000fe80003800200 */
[----:B------:R-:W-:Y:S05]  /*3890*/  @P1 BRA `(.L_x_62) ;  /* 0x0000000000201947 */ /* 0x000fea0003800000 */
[----:B--2---:R-:W2:Y:S01]  /*38a0*/  S2R R8, SR_CgaCtaId ;  /* 0x0000000000087919 */ /* 0x004ea20000008800 */
[----:B0-----:R-:W-:Y:S02]  /*38b0*/  MOV R7, 0x400 ;  /* 0x0000040000077802 */ /* 0x001fe40000000f00 */
[----:B------:R-:W-:-:S04]  /*38c0*/  SHF.R.U32.HI R6, RZ, 0x1, R5 ;  /* 0x00000001ff067819 */ /* 0x000fc80000011605 */
[----:B------:R-:W-:Y:S02]  /*38d0*/  LOP3.LUT R6, R6, 0x1f0, RZ, 0xc0, !PT ;  /* 0x000001f006067812 */ /* 0x000fe400078ec0ff */
[----:B--2---:R-:W-:-:S05]  /*38e0*/  LEA R7, R8, R7, 0x18 ;  /* 0x0000000708077211 */ /* 0x004fca00078ec0ff */
[----:B------:R-:W-:-:S05]  /*38f0*/  IMAD.IADD R7, R6, 0x1, R7 ;  /* 0x0000000106077824 */ /* 0x000fca00078e0207 */
[----:B------:R0:W-:Y:S04]  /*3900*/  STS.64 [R7+0x10], R2 ;  /* 0x0000100207007388 */ /* 0x0001e80000000a00 */
[----:B------:R0:W-:Y:S02]  /*3910*/  STS.U8 [R7+0x8], R4 ;  /* 0x0000080407007388 */ /* 0x0001e40000000000 */
.L_x_62:
[----:B------:R-:W-:Y:S05]  /*3920*/  BSYNC.RECONVERGENT B1 ;  /* 0x0000000000017941 */ /* 0x000fea0003800200 */
.L_x_61:
        /* <DEDUP_REMOVED lines=10> */
[----:B------:R-:W3:Y:S04]  /*39d0*/  LDS.64 R12, [UR5+0x30] ;  /* 0x00003005ff0c7984 */ /* 0x000ee80008000a00 */
[----:B------:R-:W3:Y:S04]  /*39e0*/  LDS.U8 R18, [UR5+0x38] ;  /* 0x00003805ff127984 */ /* 0x000ee80008000000 */
[----:B------:R-:W3:Y:S04]  /*39f0*/  LDS.64 R10, [UR5+0x40] ;  /* 0x00004005ff0a7984 */ /* 0x000ee80008000a00 */
[----:B------:R-:W3:Y:S04]  /*3a00*/  LDS.U8 R14, [UR5+0x48] ;  /* 0x00004805ff0e7984 */ /* 0x000ee80008000000 */
[----:B--2-4-:R-:W2:Y:S01]  /*3a10*/  LDS.64 R8, [UR5+0x50] ;  /* 0x00005005ff087984 */ /* 0x014ea20008000a00 */
[----:B-----5:R-:W-:-:S02]  /*3a20*/  ISETP.NE.AND P2, PT, R16, RZ, PT ;  /* 0x000000ff1000720c */ /* 0x020fc40003f45270 */
[----:B0-----:R-:W-:Y:S02]  /*3a30*/  ISETP.LT.U32.AND P0, PT, R6, R2, PT ;  /* 0x000000020600720c */ /* 0x001fe40003f01070 */
[----:B------:R-:W-:Y:S02]  /*3a40*/  @P4 SEL R16, R4, 0x1, !P2 ;  /* 0x0000000104104807 */ /* 0x000fe40005000000 */
[----:B------:R-:W-:Y:S02]  /*3a50*/  ISETP.LT.AND.EX P0, PT, R7, R3, PT, P0 ;  /* 0x000000030700720c */ /* 0x000fe40003f01300 */
[----:B------:R-:W-:Y:S02]  /*3a60*/  LOP3.LUT P3, RZ, R16, 0xff, RZ, 0xc0, !PT ;  /* 0x000000ff10ff7812 */ /* 0x000fe4000786c0ff */
[----:B-1----:R-:W-:-:S03]  /*3a70*/  ISETP.NE.AND P5, PT, R17, RZ, PT ;  /* 0x000000ff1100720c */ /* 0x002fc60003fa5270 */
[C---:B---3--:R-:W-:Y:S02]  /*3a80*/  @P2 SEL R2, R6.reuse, R2, P0 ;  /* 0x0000000206022207 */ /* 0x048fe40000000000 */
        /* <DEDUP_REMOVED lines=17> */
[----:B------:R-:W3:Y:S01]  /*3ba0*/  LDS.64 R4, [UR5+0x70] ;  /* 0x00007005ff047984 */ /* 0x000ee20008000a00 */
        /* <DEDUP_REMOVED lines=8> */
[----:B--2---:R-:W-:Y:S02]  /*3c30*/  ISETP.LT.U32.AND P0, PT, R8, R13, PT ;  /* 0x0000000d0800720c */ /* 0x004fe40003f01070 */
[----:B------:R-:W-:Y:S01]  /*3c40*/  @P5 SEL R14, R18, 0x1, !P3 ;  /* 0x00000001120e5807 */ /* 0x000fe20005800000 */
[----:B------:R-:W2:Y:S01]  /*3c50*/  LDS.64 R2, [UR5+0x80] ;  /* 0x00008005ff027984 */ /* 0x000ea20008000a00 */
        /* <DEDUP_REMOVED lines=16> */
[----:B---3--:R-:W-:Y:S02]  /*3d60*/  ISETP.LT.U32.AND P0, PT, R4, R9, PT ;  /* 0x000000090400720c */ /* 0x008fe40003f01070 */
        /* <DEDUP_REMOVED lines=8> */
[----:B--2---:R-:W-:-:S04]  /*3df0*/  ISETP.LT.U32.AND P0, PT, R2, R7, PT ;  /* 0x000000070200720c */ /* 0x004fc80003f01070 */
[C---:B------:R-:W-:Y:S02]  /*3e00*/  ISETP.LT.AND.EX P0, PT, R3.reuse, R5, PT, P0 ;  /* 0x000000050300720c */ /* 0x040fe40003f01300 */
[----:B------:R-:W-:Y:S02]  /*3e10*/  @P2 SEL R10, R12, 0x1, !P4 ;  /* 0x000000010c0a2807 */ /* 0x000fe40006000000 */
[----:B------:R-:W-:Y:S02]  /*3e20*/  @P4 SEL R7, R2, R7, P0 ;  /* 0x0000000702074207 */ /* 0x000fe40000000000 */
[----:B------:R-:W-:Y:S02]  /*3e30*/  @P4 SEL R5, R3, R5, P0 ;  /* 0x0000000503054207 */ /* 0x000fe40000000000 */
[----:B------:R-:W-:Y:S02]  /*3e40*/  PRMT R4, R10, 0x7610, R4 ;  /* 0x000076100a047816 */ /* 0x000fe40000000004 */
[----:B------:R-:W-:-:S02]  /*3e50*/  SEL R2, R2, R7, !P2 ;  /* 0x0000000702027207 */ /* 0x000fc40005000000 */
[----:B------:R-:W-:-:S07]  /*3e60*/  SEL R3, R3, R5, !P2 ;  /* 0x0000000503037207 */ /* 0x000fce0005000000 */
.L_x_24:
[----:B------:R-:W-:Y:S05]  /*3e70*/  BSYNC.RECONVERGENT B0 ;  /* 0x0000000000007941 */ /* 0x000fea0003800200 */
.L_x_1:
[----:B------:R-:W-:Y:S05]  /*3e80*/  @P1 EXIT ;  /* 0x000000000000194d */ /* 0x000fea0003800000 */
[----:B0-234-:R-:W0:Y:S01]  /*3e90*/  LDC.64 R8, c[0x0][0x3a0] ;  /* 0x0000e800ff087b82 */ /* 0x01de220000000a00 */
[----:B------:R-:W-:Y:S02]  /*3ea0*/  PRMT R7, R4, 0x7610, R7 ;  /* 0x0000761004077816 */ /* 0x000fe40000000007 */
[----:B-1----:R-:W-:Y:S02]  /*3eb0*/  ISETP.NE.AND P1, PT, R0, RZ, PT ;  /* 0x000000ff0000720c */ /* 0x002fe40003f25270 */
[----:B------:R-:W-:-:S03]  /*3ec0*/  LOP3.LUT P2, RZ, R7, 0xff, RZ, 0xc0, !PT ;  /* 0x000000ff07ff7812 */ /* 0x000fc6000784c0ff */
[----:B------:R-:W1:Y:S08]  /*3ed0*/  LDC.64 R4, c[0x0][0x388] ;  /* 0x0000e200ff047b82 */ /* 0x000e700000000a00 */
[----:B------:R-:W-:Y:S02]  /*3ee0*/  @P1 SEL R7, R0, 0x1, !P2 ;  /* 0x0000000100071807 */ /* 0x000fe40005000000 */
[----:B0-----:R-:W-:-:S04]  /*3ef0*/  ISETP.LT.U32.AND P0, PT, R2, R8, PT ;  /* 0x000000080200720c */ /* 0x001fc80003f01070 */
[----:B------:R-:W-:-:S04]  /*3f00*/  ISETP.LT.AND.EX P0, PT, R3, R9, PT, P0 ;  /* 0x000000090300720c */ /* 0x000fc80003f01300 */
[C---:B------:R-:W-:Y:S01]  /*3f10*/  @P2 SEL R8, R2.reuse, R8, P0 ;  /* 0x0000000802082207 */ /* 0x040fe20000000000 */
[----:B-1----:R-:W-:Y:S01]  /*3f20*/  STG.E.U8 desc[UR8][R4.64], R7 ;  /* 0x0000000704007986 */ /* 0x002fe2000c101108 */
[C---:B------:R-:W-:Y:S02]  /*3f30*/  @P2 SEL R9, R3.reuse, R9, P0 ;  /* 0x0000000903092207 */ /* 0x040fe40000000000 */
[----:B------:R-:W-:Y:S02]  /*3f40*/  SEL R2, R2, R8, !P1 ;  /* 0x0000000802027207 */ /* 0x000fe40004800000 */
[----:B------:R-:W-:-:S05]  /*3f50*/  SEL R3, R3, R9, !P1 ;  /* 0x0000000903037207 */ /* 0x000fca0004800000 */
[----:B------:R-:W-:Y:S01]  /*3f60*/  STG.E.64 desc[UR8][R4.64+0x8], R2 ;  /* 0x0000080204007986 */ /* 0x000fe2000c101b08 */
[----:B------:R-:W-:Y:S05]  /*3f70*/  EXIT ;  /* 0x000000000000794d */ /* 0x000fea0003800000 */
.L_x_63:
[----:B------:R-:W-:-:S00]  /*3f80*/  BRA `(.L_x_63) ;  /* 0xfffffffc00fc7947 */ /* 0x000fc0000383ffff */
[----:B------:R-:W-:-:S00]  /*3f90*/  NOP ;  /* 0x0000000000007918 */ /* 0x000fc00000000000 */
        /* <DEDUP_REMOVED lines=14> */
.L_x_669:


//--------------------- .text._ZN3cub18CUB_300001_SM_10006detail6reduce18DeviceReduceKernelINS2_10policy_hubIN4cuda3std3__45tupleIJblEEEyN6thrust24THRUST_300001_SM_1000_NS8cuda_cub9__find_if7functorIS9_EEE10Policy1000ENSB_12zip_iteratorINS8_IJNSD_26transform_input_iterator_tIbNSC_6detail35transform_pair_of_input_iterators_tIbNSB_6detail15normal_iteratorINSB_10device_ptrIjEEEESQ_NS7_8equal_toIjEEEENS7_10__not_fn_tINS7_10__identityEEEEENSB_17counting_iteratorIlNSB_11use_defaultESZ_SZ_EEEEEEEySF_S9_SV_EEvT0_PT3_T1_NS0_13GridEvenShareIS16_EET2_T4_ --------------------------
	.section	.text._ZN3cub18CUB_300001_SM_10006detail6reduce18DeviceReduceKernelINS2_10policy_hubIN4cuda3std3__45tupleIJblEEEyN6thrust24THRUST_300001_SM_1000_NS8cuda_cub9__find_if7functorIS9_EEE10Policy1000ENSB_12zip_iteratorINS8_IJNSD_26transform_input_iterator_tIbNSC_6detail35transform_pair_of_input_iterators_tIbNSB_6detail15normal_iteratorINSB_10device_ptrIjEEEESQ_NS7_8equal_toIjEEEENS7_10__not_fn_tINS7_10__identityEEEEENSB_17counting_iteratorIlNSB_11use_defaultESZ_SZ_EEEEEEEySF_S9_SV_EEvT0_PT3_T1_NS0_13GridEvenShareIS16_EET2_T4_,"ax",@progbits
	.align	128
        .global         _ZN3cub18CUB_300001_SM_10006detail6reduce18DeviceReduceKernelINS2_10policy_hubIN4cuda3std3__45tupleIJblEEEyN6thrust24THRUST_300001_SM_1000_NS8cuda_cub9__find_if7functorIS9_EEE10Policy1000ENSB_12zip_iteratorINS8_IJNSD_26transform_input_iterator_tIbNSC_6detail35transform_pair_of_input_iterators_tIbNSB_6detail15normal_iteratorINSB_10device_ptrIjEEEESQ_NS7_8equal_toIjEEEENS7_10__not_fn_tINS7_10__identityEEEEENSB_17counting_iteratorIlNSB_11use_defaultESZ_SZ_EEEEEEEySF_S9_SV_EEvT0_PT3_T1_NS0_13GridEvenShareIS16_EET2_T4_
        .type           _ZN3cub18CUB_300001_SM_10006detail6reduce18DeviceReduceKernelINS2_10policy_hubIN4cuda3std3__45tupleIJblEEEyN6thrust24THRUST_300001_SM_1000_NS8cuda_cub9__find_if7functorIS9_EEE10Policy1000ENSB_12zip_iteratorINS8_IJNSD_26transform_input_iterator_tIbNSC_6detail35transform_pair_of_input_iterators_tIbNSB_6detail15normal_iteratorINSB_10device_ptrIjEEEESQ_NS7_8equal_toIjEEEENS7_10__not_fn_tINS7_10__identityEEEEENSB_17counting_iteratorIlNSB_11use_defaultESZ_SZ_EEEEEEEySF_S9_SV_EEvT0_PT3_T1_NS0_13GridEvenShareIS16_EET2_T4_,@function
        .size           _ZN3cub18CUB_300001_SM_10006detail6reduce18DeviceReduceKernelINS2_10policy_hubIN4cuda3std3__45tupleIJblEEEyN6thrust24THRUST_300001_SM_1000_NS8cuda_cub9__find_if7functorIS9_EEE10Policy1000ENSB_12zip_iteratorINS8_IJNSD_26transform_input_iterator_tIbNSC_6detail35transform_pair_of_input_iterators_tIbNSB_6detail15normal_iteratorINSB_10device_ptrIjEEEESQ_NS7_8equal_toIjEEEENS7_10__not_fn_tINS7_10__identityEEEEENSB_17counting_iteratorIlNSB_11use_defaultESZ_SZ_EEEEEEEySF_S9_SV_EEvT0_PT3_T1_NS0_13GridEvenShareIS16_EET2_T4_,(.L_x_670 - _ZN3cub18CUB_300001_SM_10006detail6reduce18DeviceReduceKernelINS2_10policy_hubIN4cuda3std3__45tupleIJblEEEyN6thrust24THRUST_300001_SM_1000_NS8cuda_cub9__find_if7functorIS9_EEE10Policy1000ENSB_12zip_iteratorINS8_IJNSD_26transform_input_iterator_tIbNSC_6detail35transform_pair_of_input_iterators_tIbNSB_6detail15normal_iteratorINSB_10device_ptrIjEEEESQ_NS7_8equal_toIjEEEENS7_10__not_fn_tINS7_10__identityEEEEENSB_17counting_iteratorIlNSB_11use_defaultESZ_SZ_EEEEEEEySF_S9_SV_EEvT0_PT3_T1_NS0_13GridEvenShareIS16_EET2_T4_)
        .other          _ZN3cub18CUB_300001_SM_10006detail6reduce18DeviceReduceKernelINS2_10policy_hubIN4cuda3std3__45tupleIJblEEEyN6thrust24THRUST_300001_SM_1000_NS8cuda_cub9__find_if7functorIS9_EEE10Policy1000ENSB_12zip_iteratorINS8_IJNSD_26transform_input_iterator_tIbNSC_6detail35transform_pair_of_input_iterators_tIbNSB_6detail15normal_iteratorINSB_10device_ptrIjEEEESQ_NS7_8equal_toIjEEEENS7_10__not_fn_tINS7_10__identityEEEEENSB_17counting_iteratorIlNSB_11use_defaultESZ_SZ_EEEEEEEySF_S9_SV_EEvT0_PT3_T1_NS0_13GridEvenShareIS16_EET2_T4_,@"STO_CUDA_ENTRY STV_DEFAULT"
_ZN3cub18CUB_300001_SM_10006detail6reduce18DeviceReduceKernelINS2_10policy_hubIN4cuda3std3__45tupleIJblEEEyN6thrust24THRUST_300001_SM_1000_NS8cuda_cub9__find_if7functorIS9_EEE10Policy1000ENSB_12zip_iteratorINS8_IJNSD_26transform_input_iterator_tIbNSC_6detail35transform_pair_of_input_iterators_tIbNSB_6detail15normal_iteratorINSB_10device_ptrIjEEEESQ_NS7_8equal_toIjEEEENS7_10__not_fn_tINS7_10__identityEEEEENSB_17counting_iteratorIlNSB_11use_defaultESZ_SZ_EEEEEEEySF_S9_SV_EEvT0_PT3_T1_NS0_13GridEvenShareIS16_EET2_T4_:
.text._ZN3cub18CUB_300001_SM_10006detail6reduce18DeviceReduceKernelINS2_10policy_hubIN4cuda3std3__45tupleIJblEEEyN6thrust24THRUST_300001_SM_1000_NS8cuda_cub9__find_if7functorIS9_EEE10Policy1000ENSB_12zip_iteratorINS8_IJNSD_26transform_input_iterator_tIbNSC_6detail35transform_pair_of_input_iterators_tIbNSB_6detail15normal_iteratorINSB_10device_ptrIjEEEESQ_NS7_8equal_toIjEEEENS7_10__not_fn_tINS7_10__identityEEEEENSB_17counting_iteratorIlNSB_11use_defaultESZ_SZ_EEEEEEEySF_S9_SV_EEvT0_PT3_T1_NS0_13GridEvenShareIS16_EET2_T4_:
[----:B------:R-:W-:Y:S01]  /*0000*/  LDC R1, c[0x0][0x37c] ;  /* 0x0000df00ff017b82 */ /* 0x000fe20000000800 */
[----:B------:R-:W0:Y:S01]  /*0010*/  S2R R0, SR_CTAID.X ;  /* 0x0000000000007919 */ /* 0x000e220000002500 */
[----:B------:R-:W1:Y:S01]  /*0020*/  LDCU.64 UR6, c[0x0][0x3d8] ;  /* 0x00007b00ff0677ac */ /* 0x000e620008000a00 */
[----:B------:R-:W-:Y:S01]  /*0030*/  BSSY.RECONVERGENT B0, `(.L_x_64) ;  /* 0x00005d6000007945 */ /* 0x000fe20003800200 */
[----:B------:R-:W2:Y:S01]  /*0040*/  LDCU UR5, c[0x0][0x3e0] ;  /* 0x00007c00ff0577ac */ /* 0x000ea20008000800 */
[----:B------:R-:W3:Y:S01]  /*0050*/  LDCU.64 UR12, c[0x0][0x358] ;  /* 0x00006b00ff0c77ac */ /* 0x000ee20008000a00 */
[----:B-1----:R-:W-:Y:S02]  /*0060*/  IMAD.U32 R2, RZ, RZ, UR6 ;  /* 0x00000006ff027e24 */ /* 0x002fe4000f8e00ff */
[----:B------:R-:W-:Y:S01]  /*0070*/  IMAD.U32 R3, RZ, RZ, UR7 ;  /* 0x00000007ff037e24 */ /* 0x000fe2000f8e00ff */
[----:B--2---:R-:W-:-:S04]  /*0080*/  USHF.L.U32 UR5, UR5, 0xa, URZ ;  /* 0x0000000a05057899 */ /* 0x004fc800080006ff */
[----:B------:R-:W-:Y:S01]  /*0090*/  USHF.R.S32.HI UR4, URZ, 0x1f, UR5 ;  /* 0x0000001fff047899 */ /* 0x000fe20008011405 */
[----:B0-----:R-:W-:-:S05]  /*00a0*/  IMAD.SHL.U32 R11, R0, 0x400, RZ ;  /* 0x00000400000b7824 */ /* 0x001fca00078e00ff */
[----:B------:R-:W-:-:S04]  /*00b0*/  IADD3 R21, P1, PT, -R11, R2, RZ ;  /* 0x000000020b157210 */ /* 0x000fc80007f3e1ff */
[----:B------:R-:W-:Y:S02]  /*00c0*/  ISETP.GT.U32.AND P0, PT, R21, 0x3ff, PT ;  /* 0x000003ff1500780c */ /* 0x000fe40003f04070 */
[----:B------:R-:W-:-:S04]  /*00d0*/  IADD3.X R20, PT, PT, R3, -0x1, RZ, P1, !PT ;  /* 0xffffffff03147810 */ /* 0x000fc80000ffe4ff */
[----:B------:R-:W-:-:S13]  /*00e0*/  ISETP.GT.U32.AND.EX P0, PT, R20, RZ, PT, P0 ;  /* 0x000000ff1400720c */ /* 0x000fda0003f04100 */
[----:B---3--:R-:W-:Y:S05]  /*00f0*/  @P0 BRA `(.L_x_65) ;  /* 0x0000003000bc0947 */ /* 0x008fea0003800000 */
[----:B------:R-:W0:Y:S01]  /*0100*/  S2R R10, SR_TID.X ;  /* 0x00000000000a7919 */ /* 0x000e220000002100 */
[----:B------:R-:W1:Y:S01]  /*0110*/  LDC.64 R4, c[0x0][0x380] ;  /* 0x0000e000ff047b82 */ /* 0x000e620000000a00 */
[----:B------:R-:W-:-:S07]  /*0120*/  IMAD.IADD R9, R2, 0x1, -R11 ;  /* 0x0000000102097824 */ /* 0x000fce00078e0a0b */
[----:B------:R-:W2:Y:S01]  /*0130*/  LDC.64 R12, c[0x0][0x388] ;  /* 0x0000e200ff0c7b82 */ /* 0x000ea20000000a00 */
[----:B------:R-:W-:Y:S01]  /*0140*/  CS2R R6, SRZ ;  /* 0x0000000000067805 */ /* 0x000fe2000001ff00 */
[----:B------:R-:W3:Y:S01]  /*0150*/  LDCU.64 UR8, c[0x0][0x3a0] ;  /* 0x00007400ff0877ac */ /* 0x000ee20008000a00 */
[----:B------:R-:W4:Y:S01]  /*0160*/  LDCU.128 UR4, c[0x0][0x380] ;  /* 0x00007000ff0477ac */ /* 0x000f220008000c00 */
[----:B0-----:R-:W-:-:S13]  /*0170*/  ISETP.GE.AND P1, PT, R10, R9, PT ;  /* 0x000000090a00720c */ /* 0x001fda0003f26270 */
[----:B------:R-:W-:Y:S01]  /*0180*/  @!P1 IMAD.IADD R3, R11, 0x1, R10 ;  /* 0x000000010b039824 */ /* 0x000fe200078e020a */
[----:B------:R-:W0:Y:S03]  /*0190*/  @!P1 LDC.64 R16, c[0x0][0x3a0] ;  /* 0x0000e800ff109b82 */ /* 0x000e260000000a00 */
[----:B-1----:R-:W-:-:S04]  /*01a0*/  @!P1 IMAD.WIDE.U32 R4, R3, 0x4, R4 ;  /* 0x0000000403049825 */ /* 0x002fc800078e0004 */
[----:B--2---:R-:W-:Y:S02]  /*01b0*/  @!P1 IMAD.WIDE.U32 R12, R3, 0x4, R12 ;  /* 0x00000004030c9825 */ /* 0x004fe400078e000c */
[----:B------:R-:W2:Y:S04]  /*01c0*/  @!P1 LDG.E R4, desc[UR12][R4.64] ;  /* 0x0000000c04049981 */ /* 0x000ea8000c1e1900 */
[----:B------:R-:W2:Y:S01]  /*01d0*/  @!P1 LDG.E R13, desc[UR12][R12.64] ;  /* 0x0000000c0c0d9981 */ /* 0x000ea2000c1e1900 */
[----:B------:R-:W-:Y:S01]  /*01e0*/  IMAD.MOV.U32 R14, RZ, RZ, R10 ;  /* 0x000000ffff0e7224 */ /* 0x000fe200078e000a */
[----:B------:R-:W-:Y:S01]  /*01f0*/  PRMT R8, RZ, 0x7610, R8 ;  /* 0x00007610ff087816 */ /* 0x000fe20000000008 */
[----:B------:R-:W-:Y:S01]  /*0200*/  @!P1 VIADD R14, R10, 0x100 ;  /* 0x000001000a0e9836 */ /* 0x000fe20000000000 */
[----:B------:R-:W-:Y:S04]  /*0210*/  BSSY.RECONVERGENT B1, `(.L_x_66) ;  /* 0x000014b000017945 */ /* 0x000fe80003800200 */
[----:B------:R-:W-:-:S02]  /*0220*/  ISETP.GE.AND P2, PT, R14, R9, PT ;  /* 0x000000090e00720c */ /* 0x000fc40003f46270 */
[----:B0-----:R-:W-:-:S05]  /*0230*/  @!P1 IADD3 R6, P3, PT, R3, R16, RZ ;  /* 0x0000001003069210 */ /* 0x001fca0007f7e0ff */
[----:B------:R-:W-:Y:S01]  /*0240*/  @!P1 IMAD.X R7, RZ, RZ, R17, P3 ;  /* 0x000000ffff079224 */ /* 0x000fe200018e0611 */
[----:B--2---:R-:W-:-:S04]  /*0250*/  @!P1 ISETP.NE.AND P0, PT, R4, R13, PT ;  /* 0x0000000d0400920c */ /* 0x004fc80003f05270 */
[----:B------:R-:W-:-:S04]  /*0260*/  @!P1 SEL R3, RZ, 0x1, !P0 ;  /* 0x00000001ff039807 */ /* 0x000fc80004000000 */
[----:B------:R-:W-:Y:S01]  /*0270*/  @!P1 PRMT R8, R3, 0x7610, R8 ;  /* 0x0000761003089816 */ /* 0x000fe20000000008 */
[----:B---34-:R-:W-:Y:S06]  /*0280*/  @P2 BRA `(.L_x_67) ;  /* 0x00000014000c2947 */ /* 0x018fec0003800000 */
[----:B------:R-:W-:Y:S01]  /*0290*/  LOP3.LUT R3, RZ, R14, RZ, 0x33, !PT ;  /* 0x0000000eff037212 */ /* 0x000fe200078e33ff */
[----:B------:R-:W-:Y:S04]  /*02a0*/  BSSY.RECONVERGENT B2, `(.L_x_68) ;  /* 0x00000a0000027945 */ /* 0x000fe80003800200 */
[----:B------:R-:W-:-:S04]  /*02b0*/  IMAD.IADD R12, R3, 0x1, R2 ;  /* 0x00000001030c7824 */ /* 0x000fc800078e0202 */
[----:B------:R-:W-:-:S05]  /*02c0*/  IMAD.IADD R13, R12, 0x1, -R11 ;  /* 0x000000010c0d7824 */ /* 0x000fca00078e0a0b */
[C---:B------:R-:W-:Y:S02]  /*02d0*/  ISETP.GE.U32.AND P0, PT, R13.reuse, 0x700, PT ;  /* 0x000007000d00780c */ /* 0x040fe40003f06070 */
[----:B------:R-:W-:-:S04]  /*02e0*/  LEA.HI R13, R13, 0x1, RZ, 0x18 ;  /* 0x000000010d0d7811 */ /* 0x000fc800078fc0ff */
[----:B------:R-:W-:-:S07]  /*02f0*/  LOP3.LUT R26, R13, 0x7, RZ, 0xc0, !PT ;  /* 0x000000070d1a7812 */ /* 0x000fce00078ec0ff */
[----:B------:R-:W-:Y:S05]  /*0300*/  @!P0 BRA `(.L_x_69) ;  /* 0x0000000800648947 */ /* 0x000fea0003800000 */
[----:B------:R-:W-:Y:S01]  /*0310*/  LOP3.LUT R15, R13, 0x1fffff8, RZ, 0xc0, !PT ;  /* 0x01fffff80d0f7812 */ /* 0x000fe200078ec0ff */
[----:B------:R-:W-:Y:S01]  /*0320*/  BSSY.RECONVERGENT B3, `(.L_x_70) ;  /* 0x0000096000037945 */ /* 0x000fe20003800200 */
[----:B------:R-:W-:-:S03]  /*0330*/  VIADD R14, R14, 0x400 ;  /* 0x000004000e0e7836 */ /* 0x000fc60000000000 */
[----:B------:R-:W-:-:S07]  /*0340*/  IMAD.MOV R15, RZ, RZ, -R15 ;  /* 0x000000ffff0f7224 */ /* 0x000fce00078e0a0f */
.L_x_71:
[----:B------:R-:W-:-:S05]  /*0350*/  VIADD R2, R14, 0xfffffc00 ;  /* 0xfffffc000e027836 */ /* 0x000fca0000000000 */
[----:B------:R-:W-:-:S04]  /*0360*/  IADD3 R21, P0, PT, R11, R2, RZ ;  /* 0x000000020b157210 */ /* 0x000fc80007f1e0ff */
[----:B------:R-:W-:Y:S01]  /*0370*/  LEA.HI.X.SX32 R24, R2, RZ, 0x1, P0 ;  /* 0x000000ff02187211 */ /* 0x000fe200000f0eff */
[----:B------:R-:W-:-:S03]  /*0380*/  IMAD.SHL.U32 R4, R21, 0x4, RZ ;  /* 0x0000000415047824 */ /* 0x000fc600078e00ff */
[----:B------:R-:W-:Y:S02]  /*0390*/  SHF.L.U64.HI R5, R21, 0x2, R24 ;  /* 0x0000000215057819 */ /* 0x000fe40000010218 */
[C---:B------:R-:W-:Y:S02]  /*03a0*/  IADD3 R2, P0, PT, R4.reuse, UR4, RZ ;  /* 0x0000000404027c10 */ /* 0x040fe4000ff1e0ff */
[----:B------:R-:W-:Y:S02]  /*03b0*/  IADD3 R4, P1, PT, R4, UR6, RZ ;  /* 0x0000000604047c10 */ /* 0x000fe4000ff3e0ff */
[C---:B------:R-:W-:Y:S02]  /*03c0*/  IADD3.X R3, PT, PT, R5.reuse, UR5, RZ, P0, !PT ;  /* 0x0000000505037c10 */ /* 0x040fe400087fe4ff */
[----:B------:R-:W-:-:S03]  /*03d0*/  IADD3.X R5, PT, PT, R5, UR7, RZ, P1, !PT ;  /* 0x0000000705057c10 */ /* 0x000fc60008ffe4ff */
[----:B------:R-:W2:Y:S04]  /*03e0*/  LDG.E R17, desc[UR12][R2.64] ;  /* 0x0000000c02117981 */ /* 0x000ea8000c1e1900 */
[----:B------:R-:W2:Y:S04]  /*03f0*/  LDG.E R18, desc[UR12][R4.64] ;  /* 0x0000000c04127981 */ /* 0x000ea8000c1e1900 */
[----:B------:R-:W3:Y:S04]  /*0400*/  LDG.E R23, desc[UR12][R2.64+0x400] ;  /* 0x0004000c02177981 */ /* 0x000ee8000c1e1900 */
[----:B------:R-:W3:Y:S04]  /*0410*/  LDG.E R16, desc[UR12][R4.64+0x400] ;  /* 0x0004000c04107981 */ /* 0x000ee8000c1e1900 */
[----:B------:R-:W4:Y:S04]  /*0420*/  LDG.E R20, desc[UR12][R2.64+0x800] ;  /* 0x0008000c02147981 */ /* 0x000f28000c1e1900 */
[----:B------:R-:W4:Y:S01]  /*0430*/  LDG.E R19, desc[UR12][R4.64+0x800] ;  /* 0x0008000c04137981 */ /* 0x000f22000c1e1900 */
[----:B------:R-:W-:-:S02]  /*0440*/  PRMT R22, R8, 0x7610, R22 ;  /* 0x0000761008167816 */ /* 0x000fc40000000016 */
[----:B------:R-:W-:Y:S01]  /*0450*/  IADD3 R21, P0, PT, R21, UR8, RZ ;  /* 0x0000000815157c10 */ /* 0x000fe2000ff1e0ff */
[----:B------:R-:W5:Y:S01]  /*0460*/  LDG.E R8, desc[UR12][R2.64+0xc00] ;  /* 0x000c000c02087981 */ /* 0x000f62000c1e1900 */
[----:B------:R-:W-:Y:S02]  /*0470*/  LOP3.LUT P2, RZ, R22, 0xff, RZ, 0xc0, !PT ;  /* 0x000000ff16ff7812 */ /* 0x000fe4000784c0ff */
[----:B------:R-:W-:Y:S02]  /*0480*/  IADD3.X R24, PT, PT, R24, UR9, RZ, P0, !PT ;  /* 0x0000000918187c10 */ /* 0x000fe400087fe4ff */
[----:B------:R-:W-:-:S04]  /*0490*/  ISETP.LT.U32.AND P0, PT, R21, R6, PT ;  /* 0x000000061500720c */ /* 0x000fc80003f01070 */
[----:B------:R-:W-:Y:S02]  /*04a0*/  ISETP.LT.AND.EX P0, PT, R24, R7, PT, P0 ;  /* 0x000000071800720c */ /* 0x000fe40003f01300 */
[CC--:B--2---:R-:W-:Y:S02]  /*04b0*/  ISETP.NE.AND P3, PT, R17.reuse, R18.reuse, P2 ;  /* 0x000000121100720c */ /* 0x0c4fe40001765270 */
[----:B------:R-:W-:Y:S02]  /*04c0*/  ISETP.NE.AND P1, PT, R17, R18, PT ;  /* 0x000000121100720c */ /* 0x000fe40003f25270 */
[----:B------:R-:W5:Y:S01]  /*04d0*/  LDG.E R17, desc[UR12][R4.64+0xc00] ;  /* 0x000c000c04117981 */ /* 0x000f62000c1e1900 */
[----:B------:R-:W-:Y:S02]  /*04e0*/  SEL R18, R21, R6, P0 ;  /* 0x0000000615127207 */ /* 0x000fe40000000000 */
[----:B------:R-:W-:-:S06]  /*04f0*/  @!P2 SEL R22, RZ, 0x1, !P1 ;  /* 0x00000001ff16a807 */ /* 0x000fcc0004800000 */
[----:B------:R-:W-:Y:S01]  /*0500*/  @!P3 SEL R18, R21, R6, !P2 ;  /* 0x000000061512b207 */ /* 0x000fe20005000000 */
[----:B------:R-:W-:Y:S01]  /*0510*/  VIADD R6, R14, 0xfffffd00 ;  /* 0xfffffd000e067836 */ /* 0x000fe20000000000 */
[CC--:B------:R-:W-:Y:S02]  /*0520*/  SEL R21, R24.reuse, R7.reuse, P0 ;  /* 0x0000000718157207 */ /* 0x0c0fe40000000000 */
[----:B------:R-:W-:Y:S02]  /*0530*/  @!P3 SEL R21, R24, R7, !P2 ;  /* 0x000000071815b207 */ /* 0x000fe40005000000 */
[----:B------:R-:W-:Y:S02]  /*0540*/  SHF.R.S32.HI R7, RZ, 0x1f, R6 ;  /* 0x0000001fff077819 */ /* 0x000fe40000011406 */
[----:B------:R-:W-:Y:S02]  /*0550*/  IADD3 R25, P0, P4, R6, UR8, R11 ;  /* 0x0000000806197c10 */ /* 0x000fe4000fc1e00b */
[----:B------:R-:W-:Y:S01]  /*0560*/  SEL R22, R22, 0x1, !P3 ;  /* 0x0000000116167807 */ /* 0x000fe20005800000 */
[----:B------:R-:W2:Y:S01]  /*0570*/  LDG.E R6, desc[UR12][R2.64+0x1000] ;  /* 0x0010000c02067981 */ /* 0x000ea2000c1e1900 */
[----:B------:R-:W-:-:S02]  /*0580*/  IADD3.X R24, PT, PT, R7, UR9, RZ, P0, P4 ;  /* 0x0000000907187c10 */ /* 0x000fc400087e84ff */
[----:B------:R-:W-:Y:S01]  /*0590*/  LOP3.LUT P2, RZ, R22, 0xff, RZ, 0xc0, !PT ;  /* 0x000000ff16ff7812 */ /* 0x000fe2000784c0ff */
[----:B------:R-:W2:Y:S03]  /*05a0*/  LDG.E R7, desc[UR12][R4.64+0x1000] ;  /* 0x0010000c04077981 */ /* 0x000ea6000c1e1900 */
[----:B---3--:R-:W-:Y:S02]  /*05b0*/  ISETP.NE.AND P3, PT, R23, R16, P2 ;  /* 0x000000101700720c */ /* 0x008fe40001765270 */
[----:B------:R-:W-:Y:S02]  /*05c0*/  ISETP.LT.U32.AND P0, PT, R25, R18, PT ;  /* 0x000000121900720c */ /* 0x000fe40003f01070 */
[----:B------:R-:W-:Y:S02]  /*05d0*/  ISETP.NE.AND P1, PT, R23, R16, PT ;  /* 0x000000101700720c */ /* 0x000fe40003f25270 */
[----:B------:R-:W-:-:S03]  /*05e0*/  ISETP.LT.AND.EX P0, PT, R24, R21, PT, P0 ;  /* 0x000000151800720c */ /* 0x000fc60003f01300 */
[----:B------:R-:W-:Y:S02]  /*05f0*/  @!P2 SEL R22, RZ, 0x1, !P1 ;  /* 0x00000001ff16a807 */ /* 0x000fe40004800000 */
[CC--:B------:R-:W-:Y:S02]  /*0600*/  SEL R23, R25.reuse, R18.reuse, P0 ;  /* 0x0000001219177207 */ /* 0x0c0fe40000000000 */
[----:B------:R-:W-:Y:S02]  /*0610*/  @!P3 SEL R23, R25, R18, !P2 ;  /* 0x000000121917b207 */ /* 0x000fe40005000000 */
[-C--:B------:R-:W-:Y:S02]  /*0620*/  SEL R18, R24, R21.reuse, P0 ;  /* 0x0000001518127207 */ /* 0x080fe40000000000 */
[----:B------:R-:W-:Y:S02]  /*0630*/  SEL R16, R22, 0x1, !P3 ;  /* 0x0000000116107807 */ /* 0x000fe40005800000 */
[----:B------:R-:W-:Y:S01]  /*0640*/  @!P3 SEL R18, R24, R21, !P2 ;  /* 0x000000151812b207 */ /* 0x000fe20005000000 */
[----:B------:R-:W3:Y:S04]  /*0650*/  LDG.E R22, desc[UR12][R2.64+0x1400] ;  /* 0x0014000c02167981 */ /* 0x000ee8000c1e1900 */
[----:B------:R-:W3:Y:S01]  /*0660*/  LDG.E R21, desc[UR12][R4.64+0x1400] ;  /* 0x0014000c04157981 */ /* 0x000ee2000c1e1900 */
[----:B------:R-:W-:Y:S01]  /*0670*/  LOP3.LUT P1, RZ, R16, 0xff, RZ, 0xc0, !PT ;  /* 0x000000ff10ff7812 */ /* 0x000fe2000782c0ff */
[----:B------:R-:W-:Y:S01]  /*0680*/  VIADD R24, R14, 0xfffffe00 ;  /* 0xfffffe000e187836 */ /* 0x000fe20000000000 */
[----:B----4-:R-:W-:-:S02]  /*0690*/  ISETP.NE.AND P2, PT, R20, R19, PT ;  /* 0x000000131400720c */ /* 0x010fc40003f45270 */
[----:B------:R-:W-:Y:S02]  /*06a0*/  ISETP.NE.AND P3, PT, R20, R19, P1 ;  /* 0x000000131400720c */ /* 0x000fe40000f65270 */
[----:B------:R-:W-:Y:S01]  /*06b0*/  SHF.R.S32.HI R27, RZ, 0x1f, R24 ;  /* 0x0000001fff1b7819 */ /* 0x000fe20000011418 */
[----:B------:R-:W4:Y:S01]  /*06c0*/  LDG.E R19, desc[UR12][R2.64+0x1800] ;  /* 0x0018000c02137981 */ /* 0x000f22000c1e1900 */
[----:B------:R-:W-:-:S03]  /*06d0*/  IADD3 R24, P0, P4, R24, UR8, R11 ;  /* 0x0000000818187c10 */ /* 0x000fc6000fc1e00b */
[----:B------:R-:W4:Y:S01]  /*06e0*/  LDG.E R20, desc[UR12][R4.64+0x1800] ;  /* 0x0018000c04147981 */ /* 0x000f22000c1e1900 */
[----:B------:R-:W-:Y:S02]  /*06f0*/  IADD3.X R27, PT, PT, R27, UR9, RZ, P0, P4 ;  /* 0x000000091b1b7c10 */ /* 0x000fe400087e84ff */
[----:B------:R-:W-:-:S04]  /*0700*/  ISETP.LT.U32.AND P0, PT, R24, R23, PT ;  /* 0x000000171800720c */ /* 0x000fc80003f01070 */
[----:B------:R-:W-:-:S04]  /*0710*/  ISETP.LT.AND.EX P0, PT, R27, R18, PT, P0 ;  /* 0x000000121b00720c */ /* 0x000fc80003f01300 */
[CC--:B------:R-:W-:Y:S02]  /*0720*/  SEL R25, R24.reuse, R23.reuse, P0 ;  /* 0x0000001718197207 */ /* 0x0c0fe40000000000 */
[----:B------:R-:W-:Y:S02]  /*0730*/  @!P3 SEL R25, R24, R23, !P1 ;  /* 0x000000171819b207 */ /* 0x000fe40004800000 */
[----:B------:R-:W4:Y:S04]  /*0740*/  LDG.E R23, desc[UR12][R2.64+0x1c00] ;  /* 0x001c000c02177981 */ /* 0x000f28000c1e1900 */
[----:B------:R0:W4:Y:S01]  /*0750*/  LDG.E R24, desc[UR12][R4.64+0x1c00] ;  /* 0x001c000c04187981 */ /* 0x000122000c1e1900 */
[----:B------:R-:W-:-:S04]  /*0760*/  @!P1 SEL R16, RZ, 0x1, !P2 ;  /* 0x00000001ff109807 */ /* 0x000fc80005000000 */
[----:B------:R-:W-:-:S04]  /*0770*/  SEL R28, R16, 0x1, !P3 ;  /* 0x00000001101c7807 */ /* 0x000fc80005800000 */
[----:B------:R-:W-:Y:S02]  /*0780*/  LOP3.LUT P2, RZ, R28, 0xff, RZ, 0xc0, !PT ;  /* 0x000000ff1cff7812 */ /* 0x000fe4000784c0ff */
[CC--:B------:R-:W-:Y:S02]  /*0790*/  SEL R16, R27.reuse, R18.reuse, P0 ;  /* 0x000000121b107207 */ /* 0x0c0fe40000000000 */
[----:B------:R-:W-:Y:S01]  /*07a0*/  @!P3 SEL R16, R27, R18, !P1 ;  /* 0x000000121b10b207 */ /* 0x000fe20004800000 */
[----:B------:R-:W-:-:S05]  /*07b0*/  VIADD R18, R14, 0xffffff00 ;  /* 0xffffff000e127836 */ /* 0x000fca0000000000 */
[----:B------:R-:W-:Y:S02]  /*07c0*/  SHF.R.S32.HI R27, RZ, 0x1f, R18 ;  /* 0x0000001fff1b7819 */ /* 0x000fe40000011412 */
[----:B------:R-:W-:-:S04]  /*07d0*/  IADD3 R18, P1, P4, R18, UR8, R11 ;  /* 0x0000000812127c10 */ /* 0x000fc8000fc3e00b */
[----:B------:R-:W-:Y:S02]  /*07e0*/  IADD3.X R27, PT, PT, R27, UR9, RZ, P1, P4 ;  /* 0x000000091b1b7c10 */ /* 0x000fe40008fe84ff */
[----:B0-----:R-:W-:Y:S01]  /*07f0*/  SHF.R.S32.HI R4, RZ, 0x1f, R14 ;  /* 0x0000001fff047819 */ /* 0x001fe2000001140e */
[----:B------:R-:W-:Y:S01]  /*0800*/  VIADD R15, R15, 0x8 ;  /* 0x000000080f0f7836 */ /* 0x000fe20000000000 */
[CC--:B-----5:R-:W-:Y:S02]  /*0810*/  ISETP.NE.AND P0, PT, R8.reuse, R17.reuse, PT ;  /* 0x000000110800720c */ /* 0x0e0fe40003f05270 */
[----:B------:R-:W-:Y:S02]  /*0820*/  ISETP.NE.AND P3, PT, R8, R17, P2 ;  /* 0x000000110800720c */ /* 0x000fe40001765270 */
[----:B------:R-:W-:-:S04]  /*0830*/  @!P2 SEL R28, RZ, 0x1, !P0 ;  /* 0x00000001ff1ca807 */ /* 0x000fc80004000000 */
[----:B------:R-:W-:Y:S02]  /*0840*/  SEL R28, R28, 0x1, !P3 ;  /* 0x000000011c1c7807 */ /* 0x000fe40005800000 */
[----:B------:R-:W-:Y:S02]  /*0850*/  ISETP.LT.U32.AND P0, PT, R18, R25, PT ;  /* 0x000000191200720c */ /* 0x000fe40003f01070 */
[----:B------:R-:W-:Y:S02]  /*0860*/  LOP3.LUT P1, RZ, R28, 0xff, RZ, 0xc0, !PT ;  /* 0x000000ff1cff7812 */ /* 0x000fe4000782c0ff */
[----:B------:R-:W-:-:S04]  /*0870*/  ISETP.LT.AND.EX P0, PT, R27, R16, PT, P0 ;  /* 0x000000101b00720c */ /* 0x000fc80003f01300 */
[----:B------:R-:W-:Y:S02]  /*0880*/  SEL R3, R18, R25, P0 ;  /* 0x0000001912037207 */ /* 0x000fe40000000000 */
[CC--:B------:R-:W-:Y:S02]  /*0890*/  SEL R2, R27.reuse, R16.reuse, P0 ;  /* 0x000000101b027207 */ /* 0x0c0fe40000000000 */
[----:B--2---:R-:W-:Y:S02]  /*08a0*/  ISETP.NE.AND P0, PT, R6, R7, PT ;  /* 0x000000070600720c */ /* 0x004fe40003f05270 */
[----:B------:R-:W-:Y:S02]  /*08b0*/  @!P3 SEL R3, R18, R25, !P2 ;  /* 0x000000191203b207 */ /* 0x000fe40005000000 */
[----:B------:R-:W-:Y:S02]  /*08c0*/  @!P3 SEL R2, R27, R16, !P2 ;  /* 0x000000101b02b207 */ /* 0x000fe40005000000 */
[----:B------:R-:W-:-:S02]  /*08d0*/  ISETP.NE.AND P3, PT, R6, R7, P1 ;  /* 0x000000070600720c */ /* 0x000fc40000f65270 */
[----:B------:R-:W-:Y:S02]  /*08e0*/  @!P1 SEL R28, RZ, 0x1, !P0 ;  /* 0x00000001ff1c9807 */ /* 0x000fe40004000000 */
[----:B------:R-:W-:Y:S02]  /*08f0*/  IADD3 R8, P4, P5, R14, UR8, R11 ;  /* 0x000000080e087c10 */ /* 0x000fe4000fd9e00b */
[----:B------:R-:W-:Y:S02]  /*0900*/  SEL R28, R28, 0x1, !P3 ;  /* 0x000000011c1c7807 */ /* 0x000fe40005800000 */
[----:B------:R-:W-:Y:S02]  /*0910*/  IADD3.X R17, PT, PT, R4, UR9, RZ, P4, P5 ;  /* 0x0000000904117c10 */ /* 0x000fe4000a7ea4ff */
[----:B------:R-:W-:Y:S02]  /*0920*/  ISETP.LT.U32.AND P0, PT, R8, R3, PT ;  /* 0x000000030800720c */ /* 0x000fe40003f01070 */
[----:B------:R-:W-:-:S02]  /*0930*/  LOP3.LUT P2, RZ, R28, 0xff, RZ, 0xc0, !PT ;  /* 0x000000ff1cff7812 */ /* 0x000fc4000784c0ff */
[----:B------:R-:W-:Y:S01]  /*0940*/  ISETP.LT.AND.EX P0, PT, R17, R2, PT, P0 ;  /* 0x000000021100720c */ /* 0x000fe20003f01300 */
[----:B------:R-:W-:-:S03]  /*0950*/  VIADD R6, R14, 0x100 ;  /* 0x000001000e067836 */ /* 0x000fc60000000000 */
[----:B------:R-:W-:Y:S02]  /*0960*/  SEL R4, R8, R3, P0 ;  /* 0x0000000308047207 */ /* 0x000fe40000000000 */
[CC--:B------:R-:W-:Y:S02]  /*0970*/  SEL R5, R17.reuse, R2.reuse, P0 ;  /* 0x0000000211057207 */ /* 0x0c0fe40000000000 */
[----:B---3--:R-:W-:Y:S02]  /*0980*/  ISETP.NE.AND P0, PT, R22, R21, PT ;  /* 0x000000151600720c */ /* 0x008fe40003f05270 */
[----:B------:R-:W-:Y:S02]  /*0990*/  @!P3 SEL R4, R8, R3, !P1 ;  /* 0x000000030804b207 */ /* 0x000fe40004800000 */
[----:B------:R-:W-:Y:S02]  /*09a0*/  @!P3 SEL R5, R17, R2, !P1 ;  /* 0x000000021105b207 */ /* 0x000fe40004800000 */
[----:B------:R-:W-:-:S02]  /*09b0*/  ISETP.NE.AND P3, PT, R22, R21, P2 ;  /* 0x000000151600720c */ /* 0x000fc40001765270 */
[----:B------:R-:W-:Y:S02]  /*09c0*/  @!P2 SEL R28, RZ, 0x1, !P0 ;  /* 0x00000001ff1ca807 */ /* 0x000fe40004000000 */
[----:B------:R-:W-:Y:S02]  /*09d0*/  SHF.R.S32.HI R3, RZ, 0x1f, R6 ;  /* 0x0000001fff037819 */ /* 0x000fe40000011406 */
[----:B------:R-:W-:Y:S02]  /*09e0*/  IADD3 R7, P4, P5, R6, UR8, R11 ;  /* 0x0000000806077c10 */ /* 0x000fe4000fd9e00b */
[----:B------:R-:W-:Y:S02]  /*09f0*/  SEL R28, R28, 0x1, !P3 ;  /* 0x000000011c1c7807 */ /* 0x000fe40005800000 */
[----:B------:R-:W-:Y:S02]  /*0a00*/  IADD3.X R8, PT, PT, R3, UR9, RZ, P4, P5 ;  /* 0x0000000903087c10 */ /* 0x000fe4000a7ea4ff */
[----:B------:R-:W-:-:S02]  /*0a10*/  ISETP.LT.U32.AND P0, PT, R7, R4, PT ;  /* 0x000000040700720c */ /* 0x000fc40003f01070 */
[----:B------:R-:W-:Y:S01]  /*0a20*/  LOP3.LUT P1, RZ, R28, 0xff, RZ, 0xc0, !PT ;  /* 0x000000ff1cff7812 */ /* 0x000fe2000782c0ff */
[----:B------:R-:W-:Y:S01]  /*0a30*/  VIADD R6, R14, 0x200 ;  /* 0x000002000e067836 */ /* 0x000fe20000000000 */
[----:B------:R-:W-:-:S04]  /*0a40*/  ISETP.LT.AND.EX P0, PT, R8, R5, PT, P0 ;  /* 0x000000050800720c */ /* 0x000fc80003f01300 */
[CC--:B------:R-:W-:Y:S02]  /*0a50*/  SEL R2, R7.reuse, R4.reuse, P0 ;  /* 0x0000000407027207 */ /* 0x0c0fe40000000000 */
[-C--:B------:R-:W-:Y:S02]  /*0a60*/  SEL R3, R8, R5.reuse, P0 ;  /* 0x0000000508037207 */ /* 0x080fe40000000000 */
[----:B------:R-:W-:Y:S02]  /*0a70*/  @!P3 SEL R2, R7, R4, !P2 ;  /* 0x000000040702b207 */ /* 0x000fe40005000000 */
[----:B------:R-:W-:Y:S02]  /*0a80*/  SHF.R.S32.HI R4, RZ, 0x1f, R6 ;  /* 0x0000001fff047819 */ /* 0x000fe40000011406 */
[----:B------:R-:W-:Y:S02]  /*0a90*/  IADD3 R7, P0, P4, R6, UR8, R11 ;  /* 0x0000000806077c10 */ /* 0x000fe4000fc1e00b */
[----:B------:R-:W-:-:S02]  /*0aa0*/  @!P3 SEL R3, R8, R5, !P2 ;  /* 0x000000050803b207 */ /* 0x000fc40005000000 */
[CC--:B----4-:R-:W-:Y:S02]  /*0ab0*/  ISETP.NE.AND P2, PT, R19.reuse, R20.reuse, PT ;  /* 0x000000141300720c */ /* 0x0d0fe40003f45270 */
[----:B------:R-:W-:Y:S02]  /*0ac0*/  ISETP.NE.AND P3, PT, R19, R20, P1 ;  /* 0x000000141300720c */ /* 0x000fe40000f65270 */
[----:B------:R-:W-:Y:S01]  /*0ad0*/  IADD3.X R6, PT, PT, R4, UR9, RZ, P0, P4 ;  /* 0x0000000904067c10 */ /* 0x000fe200087e84ff */
[----:B------:R-:W-:Y:S01]  /*0ae0*/  VIADD R4, R14, 0x300 ;  /* 0x000003000e047836 */ /* 0x000fe20000000000 */
[----:B------:R-:W-:Y:S02]  /*0af0*/  @!P1 SEL R28, RZ, 0x1, !P2 ;  /* 0x00000001ff1c9807 */ /* 0x000fe40005000000 */
[----:B------:R-:W-:Y:S02]  /*0b00*/  ISETP.LT.U32.AND P0, PT, R7, R2, PT ;  /* 0x000000020700720c */ /* 0x000fe40003f01070 */
[----:B------:R-:W-:-:S02]  /*0b10*/  SHF.R.S32.HI R5, RZ, 0x1f, R4 ;  /* 0x0000001fff057819 */ /* 0x000fc40000011404 */
[----:B------:R-:W-:Y:S02]  /*0b20*/  SEL R28, R28, 0x1, !P3 ;  /* 0x000000011c1c7807 */ /* 0x000fe40005800000 */
[----:B------:R-:W-:Y:S02]  /*0b30*/  IADD3 R4, P4, P5, R4, UR8, R11 ;  /* 0x0000000804047c10 */ /* 0x000fe4000fd9e00b */
[----:B------:R-:W-:Y:S02]  /*0b40*/  ISETP.LT.AND.EX P0, PT, R6, R3, PT, P0 ;  /* 0x000000030600720c */ /* 0x000fe40003f01300 */
[----:B------:R-:W-:Y:S02]  /*0b50*/  LOP3.LUT P2, RZ, R28, 0xff, RZ, 0xc0, !PT ;  /* 0x000000ff1cff7812 */ /* 0x000fe4000784c0ff */
[----:B------:R-:W-:Y:S02]  /*0b60*/  IADD3.X R5, PT, PT, R5, UR9, RZ, P4, P5 ;  /* 0x0000000905057c10 */ /* 0x000fe4000a7ea4ff */
[----:B------:R-:W-:-:S02]  /*0b70*/  SEL R17, R7, R2, P0 ;  /* 0x0000000207117207 */ /* 0x000fc40000000000 */
[CC--:B------:R-:W-:Y:S02]  /*0b80*/  SEL R16, R6.reuse, R3.reuse, P0 ;  /* 0x0000000306107207 */ /* 0x0c0fe40000000000 */
[----:B------:R-:W-:Y:S02]  /*0b90*/  ISETP.NE.AND P4, PT, R15, RZ, PT ;  /* 0x000000ff0f00720c */ /* 0x000fe40003f85270 */
[----:B------:R-:W-:Y:S02]  /*0ba0*/  @!P3 SEL R17, R7, R2, !P1 ;  /* 0x000000020711b207 */ /* 0x000fe40004800000 */
[----:B------:R-:W-:Y:S02]  /*0bb0*/  @!P3 SEL R16, R6, R3, !P1 ;  /* 0x000000030610b207 */ /* 0x000fe40004800000 */
[----:B------:R-:W-:Y:S02]  /*0bc0*/  ISETP.NE.AND P3, PT, R23, R24, P2 ;  /* 0x000000181700720c */ /* 0x000fe40001765270 */
[----:B------:R-:W-:-:S02]  /*0bd0*/  ISETP.LT.U32.AND P0, PT, R4, R17, PT ;  /* 0x000000110400720c */ /* 0x000fc40003f01070 */
[----:B------:R-:W-:Y:S02]  /*0be0*/  ISETP.NE.AND P1, PT, R23, R24, PT ;  /* 0x000000181700720c */ /* 0x000fe40003f25270 */
[CC--:B------:R-:W-:Y:S02]  /*0bf0*/  ISETP.LT.AND.EX P0, PT, R5.reuse, R16.reuse, PT, P0 ;  /* 0x000000100500720c */ /* 0x0c0fe40003f01300 */
[----:B------:R-:W-:Y:S01]  /*0c00*/  @!P2 SEL R28, RZ, 0x1, !P1 ;  /* 0x00000001ff1ca807 */ /* 0x000fe20004800000 */
[----:B------:R-:W-:Y:S01]  /*0c10*/  VIADD R14, R14, 0x800 ;  /* 0x000008000e0e7836 */ /* 0x000fe20000000000 */
[----:B------:R-:W-:Y:S02]  /*0c20*/  SEL R6, R4, R17, P0 ;  /* 0x0000001104067207 */ /* 0x000fe40000000000 */
[----:B------:R-:W-:Y:S02]  /*0c30*/  SEL R7, R5, R16, P0 ;  /* 0x0000001005077207 */ /* 0x000fe40000000000 */
[----:B------:R-:W-:-:S02]  /*0c40*/  SEL R8, R28, 0x1, !P3 ;  /* 0x000000011c087807 */ /* 0x000fc40005800000 */
[----:B------:R-:W-:Y:S02]  /*0c50*/  @!P3 SEL R6, R4, R17, !P2 ;  /* 0x000000110406b207 */ /* 0x000fe40005000000 */
[----:B------:R-:W-:Y:S01]  /*0c60*/  @!P3 SEL R7, R5, R16, !P2 ;  /* 0x000000100507b207 */ /* 0x000fe20005000000 */
[----:B------:R-:W-:Y:S06]  /*0c70*/  @P4 BRA `(.L_x_71) ;  /* 0xfffffff400b44947 */ /* 0x000fec000383ffff */
[----:B------:R-:W-:Y:S05]  /*0c80*/  BSYNC.RECONVERGENT B3 ;  /* 0x0000000000037941 */ /* 0x000fea0003800200 */
.L_x_70:
[----:B------:R-:W-:-:S07]  /*0c90*/  VIADD R14, R14, 0xfffffc00 ;  /* 0xfffffc000e0e7836 */ /* 0x000fce0000000000 */
.L_x_69:
[----:B------:R-:W-:Y:S05]  /*0ca0*/  BSYNC.RECONVERGENT B2 ;  /* 0x0000000000027941 */ /* 0x000fea0003800200 */
.L_x_68:
[----:B------:R-:W-:-:S13]  /*0cb0*/  ISETP.NE.AND P0, PT, R26, RZ, PT ;  /* 0x000000ff1a00720c */ /* 0x000fda0003f05270 */
[----:B------:R-:W-:Y:S05]  /*0cc0*/  @!P0 BRA `(.L_x_67) ;  /* 0x00000008007c8947 */ /* 0x000fea0003800000 */
[----:B------:R-:W-:Y:S01]  /*0cd0*/  ISETP.GE.U32.AND P0, PT, R26, 0x4, PT ;  /* 0x000000041a00780c */ /* 0x000fe20003f06070 */
[----:B------:R-:W-:Y:S01]  /*0ce0*/  BSSY.RECONVERGENT B2, `(.L_x_72) ;  /* 0x0000050000027945 */ /* 0x000fe20003800200 */
[----:B------:R-:W-:-:S11]  /*0cf0*/  LOP3.LUT P1, R13, R13, 0x3, RZ, 0xc0, !PT ;  /* 0x000000030d0d7812 */ /* 0x000fd6000782c0ff */
[----:B------:R-:W-:Y:S05]  /*0d00*/  @!P0 BRA `(.L_x_73) ;  /* 0x0000000400348947 */ /* 0x000fea0003800000 */
[----:B------:R-:W0:Y:S01]  /*0d10*/  LDCU.128 UR16, c[0x0][0x380] ;  /* 0x00007000ff1077ac */ /* 0x000e220008000c00 */
[----:B------:R-:W-:Y:S01]  /*0d20*/  IADD3 R23, P0, PT, R11, R14, RZ ;  /* 0x0000000e0b177210 */ /* 0x000fe20007f1e0ff */
[----:B------:R-:W1:Y:S03]  /*0d30*/  LDCU.64 UR10, c[0x0][0x3a0] ;  /* 0x00007400ff0a77ac */ /* 0x000e660008000a00 */
[----:B------:R-:W-:Y:S01]  /*0d40*/  LEA.HI.X.SX32 R24, R14, RZ, 0x1, P0 ;  /* 0x000000ff0e187211 */ /* 0x000fe200000f0eff */
[----:B------:R-:W-:-:S03]  /*0d50*/  IMAD.SHL.U32 R2, R23, 0x4, RZ ;  /* 0x0000000417027824 */ /* 0x000fc600078e00ff */
[----:B------:R-:W-:Y:S02]  /*0d60*/  SHF.L.U64.HI R3, R23, 0x2, R24 ;  /* 0x0000000217037819 */ /* 0x000fe40000010218 */
[C---:B0-----:R-:W-:Y:S02]  /*0d70*/  IADD3 R4, P0, PT, R2.reuse, UR16, RZ ;  /* 0x0000001002047c10 */ /* 0x041fe4000ff1e0ff */
        /* <DEDUP_REMOVED lines=8> */
[----:B------:R-:W4:Y:S04]  /*0e00*/  LDG.E R18, desc[UR12][R2.64+0x800] ;  /* 0x0008000c02127981 */ /* 0x000f28000c1e1900 */
[----:B------:R0:W5:Y:S04]  /*0e10*/  LDG.E R15, desc[UR12][R4.64+0xc00] ;  /* 0x000c000c040f7981 */ /* 0x000168000c1e1900 */
[----:B------:R0:W5:Y:S01]  /*0e20*/  LDG.E R16, desc[UR12][R2.64+0xc00] ;  /* 0x000c000c02107981 */ /* 0x000162000c1e1900 */
[----:B------:R-:W-:-:S02]  /*0e30*/  LOP3.LUT P3, RZ, R8, 0xff, RZ, 0xc0, !PT ;  /* 0x000000ff08ff7812 */ /* 0x000fc4000786c0ff */
[----:B-1----:R-:W-:Y:S01]  /*0e40*/  IADD3 R23, P2, PT, R23, UR10, RZ ;  /* 0x0000000a17177c10 */ /* 0x002fe2000ff5e0ff */
[----:B0-----:R-:W-:-:S03]  /*0e50*/  VIADD R4, R14, 0x100 ;  /* 0x000001000e047836 */ /* 0x001fc60000000000 */
[----:B------:R-:W-:Y:S02]  /*0e60*/  IADD3.X R24, PT, PT, R24, UR11, RZ, P2, !PT ;  /* 0x0000000b18187c10 */ /* 0x000fe400097fe4ff */
[----:B------:R-:W-:Y:S02]  /*0e70*/  SHF.R.S32.HI R3, RZ, 0x1f, R4 ;  /* 0x0000001fff037819 */ /* 0x000fe40000011404 */
[CC--:B--2---:R-:W-:Y:S02]  /*0e80*/  ISETP.NE.AND P0, PT, R21.reuse, R22.reuse, PT ;  /* 0x000000161500720c */ /* 0x0c4fe40003f05270 */
[----:B------:R-:W-:Y:S02]  /*0e90*/  ISETP.NE.AND P4, PT, R21, R22, P3 ;  /* 0x000000161500720c */ /* 0x000fe40001f85270 */
[----:B------:R-:W-:Y:S02]  /*0ea0*/  @!P3 SEL R8, RZ, 0x1, !P0 ;  /* 0x00000001ff08b807 */ /* 0x000fe40004000000 */
[----:B------:R-:W-:-:S02]  /*0eb0*/  ISETP.LT.U32.AND P0, PT, R23, R6, PT ;  /* 0x000000061700720c */ /* 0x000fc40003f01070 */
[----:B------:R-:W-:Y:S02]  /*0ec0*/  SEL R8, R8, 0x1, !P4 ;  /* 0x0000000108087807 */ /* 0x000fe40006000000 */
[-C--:B------:R-:W-:Y:S02]  /*0ed0*/  ISETP.LT.AND.EX P0, PT, R24, R7.reuse, PT, P0 ;  /* 0x000000071800720c */ /* 0x080fe40003f01300 */
[----:B------:R-:W-:Y:S02]  /*0ee0*/  LOP3.LUT P2, RZ, R8, 0xff, RZ, 0xc0, !PT ;  /* 0x000000ff08ff7812 */ /* 0x000fe4000784c0ff */
[CC--:B------:R-:W-:Y:S02]  /*0ef0*/  SEL R22, R23.reuse, R6.reuse, P0 ;  /* 0x0000000617167207 */ /* 0x0c0fe40000000000 */
[----:B------:R-:W-:Y:S02]  /*0f00*/  SEL R2, R24, R7, P0 ;  /* 0x0000000718027207 */ /* 0x000fe40000000000 */
[----:B------:R-:W-:-:S02]  /*0f10*/  @!P4 SEL R22, R23, R6, !P3 ;  /* 0x000000061716c207 */ /* 0x000fc40005800000 */
[----:B------:R-:W-:Y:S02]  /*0f20*/  @!P4 SEL R2, R24, R7, !P3 ;  /* 0x000000071802c207 */ /* 0x000fe40005800000 */
[CC--:B---3--:R-:W-:Y:S02]  /*0f30*/  ISETP.NE.AND P3, PT, R20.reuse, R19.reuse, PT ;  /* 0x000000131400720c */ /* 0x0c8fe40003f65270 */
[----:B------:R-:W-:Y:S02]  /*0f40*/  ISETP.NE.AND P4, PT, R20, R19, P2 ;  /* 0x000000131400720c */ /* 0x000fe40001785270 */
[----:B------:R-:W-:Y:S02]  /*0f50*/  @!P2 SEL R8, RZ, 0x1, !P3 ;  /* 0x00000001ff08a807 */ /* 0x000fe40005800000 */
[----:B------:R-:W-:Y:S01]  /*0f60*/  IADD3 R5, P5, P0, R4, UR10, R11 ;  /* 0x0000000a04057c10 */ /* 0x000fe2000f8be00b */
[----:B------:R-:W-:Y:S01]  /*0f70*/  VIADD R4, R14, 0x200 ;  /* 0x000002000e047836 */ /* 0x000fe20000000000 */
[----:B------:R-:W-:-:S02]  /*0f80*/  SEL R8, R8, 0x1, !P4 ;  /* 0x0000000108087807 */ /* 0x000fc40006000000 */
[----:B------:R-:W-:Y:S02]  /*0f90*/  IADD3.X R7, PT, PT, R3, UR11, RZ, P5, P0 ;  /* 0x0000000b03077c10 */ /* 0x000fe4000afe04ff */
[----:B------:R-:W-:Y:S02]  /*0fa0*/  ISETP.LT.U32.AND P0, PT, R5, R22, PT ;  /* 0x000000160500720c */ /* 0x000fe40003f01070 */
[----:B------:R-:W-:Y:S02]  /*0fb0*/  LOP3.LUT P3, RZ, R8, 0xff, RZ, 0xc0, !PT ;  /* 0x000000ff08ff7812 */ /* 0x000fe4000786c0ff */
[----:B------:R-:W-:Y:S02]  /*0fc0*/  ISETP.LT.AND.EX P0, PT, R7, R2, PT, P0 ;  /* 0x000000020700720c */ /* 0x000fe40003f01300 */
[----:B------:R-:W-:Y:S02]  /*0fd0*/  SHF.R.S32.HI R3, RZ, 0x1f, R4 ;  /* 0x0000001fff037819 */ /* 0x000fe40000011404 */
[----:B------:R-:W-:-:S02]  /*0fe0*/  SEL R19, R5, R22, P0 ;  /* 0x0000001605137207 */ /* 0x000fc40000000000 */
[----:B------:R-:W-:Y:S02]  /*0ff0*/  SEL R20, R7, R2, P0 ;  /* 0x0000000207147207 */ /* 0x000fe40000000000 */
[----:B------:R-:W-:Y:S02]  /*1000*/  @!P4 SEL R19, R5, R22, !P2 ;  /* 0x000000160513c207 */ /* 0x000fe40005000000 */
[----:B------:R-:W-:Y:S01]  /*1010*/  @!P4 SEL R20, R7, R2, !P2 ;  /* 0x000000020714c207 */ /* 0x000fe20005000000 */
[C---:B------:R-:W-:Y:S01]  /*1020*/  VIADD R2, R14.reuse, 0x300 ;  /* 0x000003000e027836 */ /* 0x040fe20000000000 */
[CC--:B----4-:R-:W-:Y:S01]  /*1030*/  ISETP.NE.AND P4, PT, R17.reuse, R18.reuse, PT ;  /* 0x000000121100720c */ /* 0x0d0fe20003f85270 */
[----:B------:R-:W-:Y:S01]  /*1040*/  VIADD R14, R14, 0x400 ;  /* 0x000004000e0e7836 */ /* 0x000fe20000000000 */
[----:B------:R-:W-:Y:S02]  /*1050*/  IADD3 R6, P5, P0, R4, UR10, R11 ;  /* 0x0000000a04067c10 */ /* 0x000fe4000f8be00b */
[----:B------:R-:W-:-:S02]  /*1060*/  ISETP.NE.AND P2, PT, R17, R18, P3 ;  /* 0x000000121100720c */ /* 0x000fc40001f45270 */
[----:B------:R-:W-:Y:S02]  /*1070*/  @!P3 SEL R8, RZ, 0x1, !P4 ;  /* 0x00000001ff08b807 */ /* 0x000fe40006000000 */
[----:B------:R-:W-:Y:S02]  /*1080*/  IADD3.X R7, PT, PT, R3, UR11, RZ, P5, P0 ;  /* 0x0000000b03077c10 */ /* 0x000fe4000afe04ff */
[----:B------:R-:W-:Y:S02]  /*1090*/  ISETP.LT.U32.AND P0, PT, R6, R19, PT ;  /* 0x000000130600720c */ /* 0x000fe40003f01070 */
[----:B------:R-:W-:Y:S02]  /*10a0*/  SEL R8, R8, 0x1, !P2 ;  /* 0x0000000108087807 */ /* 0x000fe40005000000 */
[----:B------:R-:W-:Y:S02]  /*10b0*/  ISETP.LT.AND.EX P0, PT, R7, R20, PT, P0 ;  /* 0x000000140700720c */ /* 0x000fe40003f01300 */
[----:B------:R-:W-:-:S02]  /*10c0*/  LOP3.LUT P4, RZ, R8, 0xff, RZ, 0xc0, !PT ;  /* 0x000000ff08ff7812 */ /* 0x000fc4000788c0ff */
[CC--:B------:R-:W-:Y:S02]  /*10d0*/  SEL R5, R6.reuse, R19.reuse, P0 ;  /* 0x0000001306057207 */ /* 0x0c0fe40000000000 */
[CC--:B------:R-:W-:Y:S02]  /*10e0*/  SEL R4, R7.reuse, R20.reuse, P0 ;  /* 0x0000001407047207 */ /* 0x0c0fe40000000000 */
[----:B------:R-:W-:Y:S02]  /*10f0*/  SHF.R.S32.HI R3, RZ, 0x1f, R2 ;  /* 0x0000001fff037819 */ /* 0x000fe40000011402 */
[----:B------:R-:W-:Y:S02]  /*1100*/  @!P2 SEL R5, R6, R19, !P3 ;  /* 0x000000130605a207 */ /* 0x000fe40005800000 */
[----:B------:R-:W-:Y:S02]  /*1110*/  @!P2 SEL R4, R7, R20, !P3 ;  /* 0x000000140704a207 */ /* 0x000fe40005800000 */
[----:B------:R-:W-:-:S02]  /*1120*/  IADD3 R2, P5, P6, R2, UR10, R11 ;  /* 0x0000000a02027c10 */ /* 0x000fc4000febe00b */
[-C--:B-----5:R-:W-:Y:S02]  /*1130*/  ISETP.NE.AND P3, PT, R15, R16.reuse, P4 ;  /* 0x000000100f00720c */ /* 0x0a0fe40002765270 */
[----:B------:R-:W-:Y:S02]  /*1140*/  IADD3.X R3, PT, PT, R3, UR11, RZ, P5, P6 ;  /* 0x0000000b03037c10 */ /* 0x000fe4000afec4ff */
[----:B------:R-:W-:Y:S02]  /*1150*/  ISETP.LT.U32.AND P0, PT, R2, R5, PT ;  /* 0x000000050200720c */ /* 0x000fe40003f01070 */
[----:B------:R-:W-:Y:S02]  /*1160*/  ISETP.NE.AND P2, PT, R15, R16, PT ;  /* 0x000000100f00720c */ /* 0x000fe40003f45270 */
[----:B------:R-:W-:Y:S02]  /*1170*/  ISETP.LT.AND.EX P0, PT, R3, R4, PT, P0 ;  /* 0x000000040300720c */ /* 0x000fe40003f01300 */
[----:B------:R-:W-:-:S02]  /*1180*/  @!P4 SEL R8, RZ, 0x1, !P2 ;  /* 0x00000001ff08c807 */ /* 0x000fc40005000000 */
[-C--:B------:R-:W-:Y:S02]  /*1190*/  SEL R6, R2, R5.reuse, P0 ;  /* 0x0000000502067207 */ /* 0x080fe40000000000 */
[CC--:B------:R-:W-:Y:S02]  /*11a0*/  SEL R7, R3.reuse, R4.reuse, P0 ;  /* 0x0000000403077207 */ /* 0x0c0fe40000000000 */
[----:B------:R-:W-:Y:S02]  /*11b0*/  SEL R8, R8, 0x1, !P3 ;  /* 0x0000000108087807 */ /* 0x000fe40005800000 */
[----:B------:R-:W-:Y:S02]  /*11c0*/  @!P3 SEL R6, R2, R5, !P4 ;  /* 0x000000050206b207 */ /* 0x000fe40006000000 */
[----:B------:R-:W-:-:S07]  /*11d0*/  @!P3 SEL R7, R3, R4, !P4 ;  /* 0x000000040307b207 */ /* 0x000fce0006000000 */
.L_x_73:
[----:B------:R-:W-:Y:S05]  /*11e0*/  BSYNC.RECONVERGENT B2 ;  /* 0x0000000000027941 */ /* 0x000fea0003800200 */
.L_x_72:
[----:B------:R-:W-:Y:S05]  /*11f0*/  @!P1 BRA `(.L_x_67) ;  /* 0x0000000400309947 */ /* 0x000fea0003800000 */
[----:B------:R-:W-:Y:S01]  /*1200*/  ISETP.NE.AND P0, PT, R13, 0x1, PT ;  /* 0x000000010d00780c */ /* 0x000fe20003f05270 */
[----:B------:R-:W-:Y:S01]  /*1210*/  BSSY.RECONVERGENT B2, `(.L_x_74) ;  /* 0x000002e000027945 */ /* 0x000fe20003800200 */
[----:B------:R-:W-:-:S11]  /*1220*/  LOP3.LUT P1, RZ, R12, 0x100, RZ, 0xc0, !PT ;  /* 0x000001000cff7812 */ /* 0x000fd6000782c0ff */
        /* <DEDUP_REMOVED lines=13> */
[----:B------:R0:W3:Y:S04]  /*1300*/  LDG.E R18, desc[UR12][R2.64+0x400] ;  /* 0x0004000c02127981 */ /* 0x0000e8000c1e1900 */
[----:B------:R4:W3:Y:S01]  /*1310*/  LDG.E R19, desc[UR12][R4.64+0x400] ;  /* 0x0004000c04137981 */ /* 0x0008e2000c1e1900 */
[----:B------:R-:W-:-:S02]  /*1320*/  LOP3.LUT P2, RZ, R8, 0xff, RZ, 0xc0, !PT ;  /* 0x000000ff08ff7812 */ /* 0x000fc4000784c0ff */
[----:B-1----:R-:W-:-:S04]  /*1330*/  IADD3 R15, P0, PT, R12, UR10, RZ ;  /* 0x0000000a0c0f7c10 */ /* 0x002fc8000ff1e0ff */
[----:B------:R-:W-:Y:S02]  /*1340*/  IADD3.X R12, PT, PT, R13, UR11, RZ, P0, !PT ;  /* 0x0000000b0d0c7c10 */ /* 0x000fe400087fe4ff */
[----:B------:R-:W-:-:S04]  /*1350*/  ISETP.LT.U32.AND P0, PT, R15, R6, PT ;  /* 0x000000060f00720c */ /* 0x000fc80003f01070 */
[----:B------:R-:W-:-:S04]  /*1360*/  ISETP.LT.AND.EX P0, PT, R12, R7, PT, P0 ;  /* 0x000000070c00720c */ /* 0x000fc80003f01300 */
[----:B0-----:R-:W-:Y:S02]  /*1370*/  SEL R2, R15, R6, P0 ;  /* 0x000000060f027207 */ /* 0x001fe40000000000 */
[----:B------:R-:W-:Y:S02]  /*1380*/  SEL R3, R12, R7, P0 ;  /* 0x000000070c037207 */ /* 0x000fe40000000000 */
[CC--:B--2---:R-:W-:Y:S02]  /*1390*/  ISETP.NE.AND P4, PT, R16.reuse, R17.reuse, PT ;  /* 0x000000111000720c */ /* 0x0c4fe40003f85270 */
[----:B------:R-:W-:Y:S01]  /*13a0*/  ISETP.NE.AND P3, PT, R16, R17, P2 ;  /* 0x000000111000720c */ /* 0x000fe20001765270 */
[C---:B------:R-:W-:Y:S01]  /*13b0*/  VIADD R16, R14.reuse, 0x100 ;  /* 0x000001000e107836 */ /* 0x040fe20000000000 */
[----:B------:R-:W-:Y:S01]  /*13c0*/  @!P2 SEL R8, RZ, 0x1, !P4 ;  /* 0x00000001ff08a807 */ /* 0x000fe20006000000 */
[----:B------:R-:W-:-:S03]  /*13d0*/  VIADD R14, R14, 0x200 ;  /* 0x000002000e0e7836 */ /* 0x000fc60000000000 */
[----:B------:R-:W-:Y:S02]  /*13e0*/  SEL R8, R8, 0x1, !P3 ;  /* 0x0000000108087807 */ /* 0x000fe40005800000 */
[----:B----4-:R-:W-:Y:S02]  /*13f0*/  SHF.R.S32.HI R4, RZ, 0x1f, R16 ;  /* 0x0000001fff047819 */ /* 0x010fe40000011410 */
[----:B------:R-:W-:Y:S02]  /*1400*/  LOP3.LUT P4, RZ, R8, 0xff, RZ, 0xc0, !PT ;  /* 0x000000ff08ff7812 */ /* 0x000fe4000788c0ff */
[----:B------:R-:W-:Y:S02]  /*1410*/  IADD3 R5, P5, P6, R16, UR10, R11 ;  /* 0x0000000a10057c10 */ /* 0x000fe4000febe00b */
[----:B------:R-:W-:Y:S02]  /*1420*/  @!P3 SEL R2, R15, R6, !P2 ;  /* 0x000000060f02b207 */ /* 0x000fe40005000000 */
[----:B------:R-:W-:-:S02]  /*1430*/  @!P3 SEL R3, R12, R7, !P2 ;  /* 0x000000070c03b207 */ /* 0x000fc40005000000 */
[-C--:B---3--:R-:W-:Y:S02]  /*1440*/  ISETP.NE.AND P3, PT, R18, R19.reuse, P4 ;  /* 0x000000131200720c */ /* 0x088fe40002765270 */
[----:B------:R-:W-:Y:S02]  /*1450*/  IADD3.X R4, PT, PT, R4, UR11, RZ, P5, P6 ;  /* 0x0000000b04047c10 */ /* 0x000fe4000afec4ff */
[----:B------:R-:W-:Y:S02]  /*1460*/  ISETP.LT.U32.AND P0, PT, R5, R2, PT ;  /* 0x000000020500720c */ /* 0x000fe40003f01070 */
[----:B------:R-:W-:Y:S02]  /*1470*/  ISETP.NE.AND P2, PT, R18, R19, PT ;  /* 0x000000131200720c */ /* 0x000fe40003f45270 */
[----:B------:R-:W-:Y:S02]  /*1480*/  ISETP.LT.AND.EX P0, PT, R4, R3, PT, P0 ;  /* 0x000000030400720c */ /* 0x000fe40003f01300 */
[----:B------:R-:W-:-:S02]  /*1490*/  @!P4 SEL R8, RZ, 0x1, !P2 ;  /* 0x00000001ff08c807 */ /* 0x000fc40005000000 */
[CC--:B------:R-:W-:Y:S02]  /*14a0*/  SEL R6, R5.reuse, R2.reuse, P0 ;  /* 0x0000000205067207 */ /* 0x0c0fe40000000000 */
[-C--:B------:R-:W-:Y:S02]  /*14b0*/  SEL R7, R4, R3.reuse, P0 ;  /* 0x0000000304077207 */ /* 0x080fe40000000000 */
[----:B------:R-:W-:Y:S02]  /*14c0*/  SEL R8, R8, 0x1, !P3 ;  /* 0x0000000108087807 */ /* 0x000fe40005800000 */
[----:B------:R-:W-:Y:S02]  /*14d0*/  @!P3 SEL R6, R5, R2, !P4 ;  /* 0x000000020506b207 */ /* 0x000fe40006000000 */
[----:B------:R-:W-:-:S07]  /*14e0*/  @!P3 SEL R7, R4, R3, !P4 ;  /* 0x000000030407b207 */ /* 0x000fce0006000000 */
.L_x_75:
[----:B------:R-:W-:Y:S05]  /*14f0*/  BSYNC.RECONVERGENT B2 ;  /* 0x0000000000027941 */ /* 0x000fea0003800200 */
.L_x_74:
[----:B------:R-:W-:Y:S05]  /*1500*/  @P1 BRA `(.L_x_67) ;  /* 0x00000000006c1947 */ /* 0x000fea0003800000 */
        /* <DEDUP_REMOVED lines=11> */
[----:B------:R-:W2:Y:S01]  /*15c0*/  LDG.E R5, desc[UR12][R4.64] ;  /* 0x0000000c04057981 */ /* 0x000ea2000c1e1900 */
[----:B------:R-:W-:Y:S02]  /*15d0*/  LOP3.LUT P3, RZ, R8, 0xff, RZ, 0xc0, !PT ;  /* 0x000000ff08ff7812 */ /* 0x000fe4000786c0ff */
[----:B-1----:R-:W-:-:S04]  /*15e0*/  IADD3 R13, P0, PT, R11, UR10, RZ ;  /* 0x0000000a0b0d7c10 */ /* 0x002fc8000ff1e0ff */
[----:B------:R-:W-:Y:S02]  /*15f0*/  IADD3.X R12, PT, PT, R12, UR11, RZ, P0, !PT ;  /* 0x0000000b0c0c7c10 */ /* 0x000fe400087fe4ff */
[----:B------:R-:W-:-:S04]  /*1600*/  ISETP.LT.U32.AND P0, PT, R13, R6, PT ;  /* 0x000000060d00720c */ /* 0x000fc80003f01070 */
[----:B------:R-:W-:-:S04]  /*1610*/  ISETP.LT.AND.EX P0, PT, R12, R7, PT, P0 ;  /* 0x000000070c00720c */ /* 0x000fc80003f01300 */
[----:B------:R-:W-:Y:S02]  /*1620*/  SEL R11, R13, R6, P0 ;  /* 0x000000060d0b7207 */ /* 0x000fe40000000000 */
[CC--:B--2---:R-:W-:Y:S02]  /*1630*/  ISETP.NE.AND P2, PT, R2.reuse, R5.reuse, P3 ;  /* 0x000000050200720c */ /* 0x0c4fe40001f45270 */
[----:B------:R-:W-:Y:S02]  /*1640*/  ISETP.NE.AND P1, PT, R2, R5, PT ;  /* 0x000000050200720c */ /* 0x000fe40003f25270 */
[----:B------:R-:W-:Y:S02]  /*1650*/  SEL R2, R12, R7, P0 ;  /* 0x000000070c027207 */ /* 0x000fe40000000000 */
[----:B------:R-:W-:-:S04]  /*1660*/  @!P3 SEL R8, RZ, 0x1, !P1 ;  /* 0x00000001ff08b807 */ /* 0x000fc80004800000 */
[----:B------:R-:W-:-:S03]  /*1670*/  SEL R8, R8, 0x1, !P2 ;  /* 0x0000000108087807 */ /* 0x000fc60005000000 */
[----:B------:R-:W-:Y:S02]  /*1680*/  @!P2 SEL R11, R13, R6, !P3 ;  /* 0x000000060d0ba207 */ /* 0x000fe40005800000 */
[----:B------:R-:W-:-:S03]  /*1690*/  @!P2 SEL R2, R12, R7, !P3 ;  /* 0x000000070c02a207 */ /* 0x000fc60005800000 */
[----:B------:R-:W-:Y:S02]  /*16a0*/  IMAD.MOV.U32 R6, RZ, RZ, R11 ;  /* 0x000000ffff067224 */ /* 0x000fe400078e000b */
[----:B------:R-:W-:-:S07]  /*16b0*/  IMAD.MOV.U32 R7, RZ, RZ, R2 ;  /* 0x000000ffff077224 */ /* 0x000fce00078e0002 */
.L_x_67:
[----:B------:R-:W-:Y:S05]  /*16c0*/  BSYNC.RECONVERGENT B1 ;  /* 0x0000000000017941 */ /* 0x000fea0003800200 */
.L_x_66:
[----:B------:R-:W-:-:S13]  /*16d0*/  ISETP.GE.AND P0, PT, R9, 0x100, PT ;  /* 0x000001000900780c */ /* 0x000fda0003f06270 */
[----:B------:R-:W-:Y:S05]  /*16e0*/  @!P0 BRA `(.L_x_76) ;  /* 0x0000000c00408947 */ /* 0x000fea0003800000 */
[----:B------:R-:W0:Y:S01]  /*16f0*/  S2R R9, SR_LANEID ;  /* 0x0000000000097919 */ /* 0x000e220000000000 */
[----:B------:R-:W-:Y:S01]  /*1700*/  LOP3.LUT R2, R8, 0xff, RZ, 0xc0, !PT ;  /* 0x000000ff08027812 */ /* 0x000fe200078ec0ff */
[----:B------:R-:W-:Y:S01]  /*1710*/  BSSY.RECONVERGENT B1, `(.L_x_77) ;  /* 0x0000016000017945 */ /* 0x000fe20003800200 */
[----:B------:R1:W2:Y:S04]  /*1720*/  SHFL.DOWN PT, R5, R6, 0x1, 0x1f ;  /* 0x08201f0006057f89 */ /* 0x0002a800000e0000 */
[----:B------:R1:W3:Y:S04]  /*1730*/  SHFL.DOWN PT, R4, R7, 0x1, 0x1f ;  /* 0x08201f0007047f89 */ /* 0x0002e800000e0000 */
[----:B------:R1:W4:Y:S01]  /*1740*/  SHFL.DOWN PT, R3, R2, 0x1, 0x1f ;  /* 0x08201f0002037f89 */ /* 0x00032200000e0000 */
        /* <DEDUP_REMOVED lines=18> */
.L_x_78:
[----:B------:R-:W-:Y:S05]  /*1870*/  BSYNC.RECONVERGENT B1 ;  /* 0x0000000000017941 */ /* 0x000fea0003800200 */
.L_x_77:
        /* <DEDUP_REMOVED lines=23> */
.L_x_80:
[----:B------:R-:W-:Y:S05]  /*19f0*/  BSYNC.RECONVERGENT B1 ;  /* 0x0000000000017941 */ /* 0x000fea0003800200 */
.L_x_79:
        /* <DEDUP_REMOVED lines=20> */
.L_x_82:
[----:B------:R-:W-:Y:S05]  /*1b40*/  BSYNC.RECONVERGENT B1 ;  /* 0x0000000000017941 */ /* 0x000fea0003800200 */
.L_x_81:
        /* <DEDUP_REMOVED lines=20> */
.L_x_84:
[----:B------:R-:W-:Y:S05]  /*1c90*/  BSYNC.RECONVERGENT B1 ;  /* 0x0000000000017941 */ /* 0x000fea0003800200 */
.L_x_83:
        /* <DEDUP_REMOVED lines=20> */
.L_x_86:
[----:B------:R-:W-:Y:S05]  /*1de0*/  BSYNC.RECONVERGENT B1 ;  /* 0x0000000000017941 */ /* 0x000fea0003800200 */
.L_x_85:
        /* <DEDUP_REMOVED lines=10> */
.L_x_88:
[----:B------:R-:W-:Y:S05]  /*1e90*/  BSYNC.RECONVERGENT B1 ;  /* 0x0000000000017941 */ /* 0x000fea0003800200 */
.L_x_87:
        /* <DEDUP_REMOVED lines=8> */
[----:B------:R-:W1:Y:S04]  /*1f20*/  LDS.64 R12, [UR4+0x20] ;  /* 0x00002004ff0c7984 */ /* 0x000e680008000a00 */
[----:B------:R-:W3:Y:S04]  /*1f30*/  LDS.U8 R16, [UR4+0x28] ;  /* 0x00002804ff107984 */ /* 0x000ee80008000000 */
[----:B------:R-:W3:Y:S04]  /*1f40*/  LDS.64 R10, [UR4+0x30] ;  /* 0x00003004ff0a7984 */ /* 0x000ee80008000a00 */
[----:B------:R-:W3:Y:S04]  /*1f50*/  LDS.U8 R17, [UR4+0x38] ;  /* 0x00003804ff117984 */ /* 0x000ee80008000000 */
[----:B0-----:R-:W0:Y:S04]  /*1f60*/  LDS.64 R2, [UR4+0x40] ;  /* 0x00004004ff027984 */ /* 0x001e280008000a00 */
[----:B------:R-:W0:Y:S04]  /*1f70*/  LDS.U8 R14, [UR4+0x48] ;  /* 0x00004804ff0e7984 */ /* 0x000e280008000000 */
[----:B--2-4-:R-:W2:Y:S01]  /*1f80*/  LDS.64 R4, [UR4+0x50] ;  /* 0x00005004ff047984 */ /* 0x014ea20008000a00 */
[----:B-----5:R-:W-:-:S04]  /*1f90*/  ISETP.NE.AND P2, PT, R9, RZ, PT ;  /* 0x000000ff0900720c */ /* 0x020fc80003f45270 */
[----:B------:R-:W-:Y:S02]  /*1fa0*/  @P4 SEL R9, R8, 0x1, !P2 ;  /* 0x0000000108094807 */ /* 0x000fe40005000000 */
[-C--:B-1----:R-:W-:Y:S02]  /*1fb0*/  ISETP.LT.U32.AND P0, PT, R12, R6.reuse, PT ;  /* 0x000000060c00720c */ /* 0x082fe40003f01070 */
[----:B------:R-:W-:Y:S02]  /*1fc0*/  LOP3.LUT P3, RZ, R9, 0xff, RZ, 0xc0, !PT ;  /* 0x000000ff09ff7812 */ /* 0x000fe4000786c0ff */
[----:B------:R-:W-:Y:S02]  /*1fd0*/  ISETP.LT.AND.EX P0, PT, R13, R7, PT, P0 ;  /* 0x000000070d00720c */ /* 0x000fe40003f01300 */
[----:B---3--:R-:W-:Y:S02]  /*1fe0*/  ISETP.NE.AND P5, PT, R16, RZ, PT ;  /* 0x000000ff1000720c */ /* 0x008fe40003fa5270 */
[----:B------:R-:W-:-:S02]  /*1ff0*/  @P2 SEL R6, R12, R6, P0 ;  /* 0x000000060c062207 */ /* 0x000fc40000000000 */
[C---:B------:R-:W-:Y:S02]  /*2000*/  @P2 SEL R7, R13.reuse, R7, P0 ;  /* 0x000000070d072207 */ /* 0x040fe40000000000 */
[----:B------:R-:W-:Y:S02]  /*2010*/  SEL R15, R12, R6, !P4 ;  /* 0x000000060c0f7207 */ /* 0x000fe40006000000 */
[----:B------:R-:W-:Y:S01]  /*2020*/  SEL R7, R13, R7, !P4 ;  /* 0x000000070d077207 */ /* 0x000fe20006000000 */
[----:B------:R-:W1:Y:S01]  /*2030*/  LDS.U8 R12, [UR4+0x58] ;  /* 0x00005804ff0c7984 */ /* 0x000e620008000000 */
[----:B------:R-:W-:Y:S02]  /*2040*/  ISETP.LT.U32.AND P0, PT, R10, R15, PT ;  /* 0x0000000f0a00720c */ /* 0x000fe40003f01070 */
[----:B------:R-:W-:Y:S02]  /*2050*/  @P3 SEL R16, R9, 0x1, !P5 ;  /* 0x0000000109103807 */ /* 0x000fe40006800000 */
[----:B------:R-:W-:Y:S01]  /*2060*/  ISETP.LT.AND.EX P0, PT, R11, R7, PT, P0 ;  /* 0x000000070b00720c */ /* 0x000fe20003f01300 */
[----:B------:R-:W3:Y:S01]  /*2070*/  LDS.64 R8, [UR4+0x60] ;  /* 0x00006004ff087984 */ /* 0x000ee20008000a00 */
[----:B------:R-:W-:-:S02]  /*2080*/  LOP3.LUT P2, RZ, R16, 0xff, RZ, 0xc0, !PT ;  /* 0x000000ff10ff7812 */ /* 0x000fc4000784c0ff */
[C---:B------:R-:W-:Y:S02]  /*2090*/  @P5 SEL R15, R10.reuse, R15, P0 ;  /* 0x0000000f0a0f5207 */ /* 0x040fe40000000000 */
[----:B------:R-:W-:Y:S02]  /*20a0*/  ISETP.NE.AND P4, PT, R17, RZ, PT ;  /* 0x000000ff1100720c */ /* 0x000fe40003f85270 */
[C---:B------:R-:W-:Y:S02]  /*20b0*/  @P5 SEL R7, R11.reuse, R7, P0 ;  /* 0x000000070b075207 */ /* 0x040fe40000000000 */
[----:B------:R-:W-:Y:S02]  /*20c0*/  SEL R13, R10, R15, !P3 ;  /* 0x0000000f0a0d7207 */ /* 0x000fe40005800000 */
[----:B------:R-:W-:Y:S01]  /*20d0*/  SEL R15, R11, R7, !P3 ;  /* 0x000000070b0f7207 */ /* 0x000fe20005800000 */
[----:B------:R-:W-:Y:S01]  /*20e0*/  LDS.U8 R10, [UR4+0x78] ;  /* 0x00007804ff0a7984 */ /* 0x000fe20008000000 */
[----:B0-----:R-:W-:-:S02]  /*20f0*/  ISETP.LT.U32.AND P0, PT, R2, R13, PT ;  /* 0x0000000d0200720c */ /* 0x001fc40003f01070 */
[----:B------:R-:W-:Y:S01]  /*2100*/  @P2 SEL R17, R16, 0x1, !P4 ;  /* 0x0000000110112807 */ /* 0x000fe20006000000 */
[----:B------:R-:W-:Y:S01]  /*2110*/  LDS.64 R6, [UR4+0x70] ;  /* 0x00007004ff067984 */ /* 0x000fe20008000a00 */
[----:B------:R-:W-:Y:S02]  /*2120*/  ISETP.LT.AND.EX P0, PT, R3, R15, PT, P0 ;  /* 0x0000000f0300720c */ /* 0x000fe40003f01300 */
[----:B------:R-:W-:Y:S01]  /*2130*/  LOP3.LUT P5, RZ, R17, 0xff, RZ, 0xc0, !PT ;  /* 0x000000ff11ff7812 */ /* 0x000fe200078ac0ff */
[----:B------:R-:W0:Y:S01]  /*2140*/  LDS.U8 R16, [UR4+0x68] ;  /* 0x00006804ff107984 */ /* 0x000e220008000000 */
[----:B------:R-:W-:Y:S02]  /*2150*/  @P4 SEL R13, R2, R13, P0 ;  /* 0x0000000d020d4207 */ /* 0x000fe40000000000 */
[----:B------:R-:W-:Y:S02]  /*2160*/  ISETP.NE.AND P3, PT, R14, RZ, PT ;  /* 0x000000ff0e00720c */ /* 0x000fe40003f65270 */
[----:B------:R-:W-:-:S02]  /*2170*/  @P4 SEL R15, R3, R15, P0 ;  /* 0x0000000f030f4207 */ /* 0x000fc40000000000 */
[----:B------:R-:W-:Y:S02]  /*2180*/  SEL R11, R2, R13, !P2 ;  /* 0x0000000d020b7207 */ /* 0x000fe40005000000 */
[----:B------:R-:W-:Y:S02]  /*2190*/  SEL R13, R3, R15, !P2 ;  /* 0x0000000f030d7207 */ /* 0x000fe40005000000 */
[----:B--2---:R-:W-:Y:S01]  /*21a0*/  ISETP.LT.U32.AND P0, PT, R4, R11, PT ;  /* 0x0000000b0400720c */ /* 0x004fe20003f01070 */
[----:B------:R-:W2:Y:S01]  /*21b0*/  LDS.64 R2, [UR4+0x80] ;  /* 0x00008004ff027984 */ /* 0x000ea20008000a00 */
[----:B------:R-:W-:Y:S02]  /*21c0*/  @P5 SEL R14, R17, 0x1, !P3 ;  /* 0x00000001110e5807 */ /* 0x000fe40005800000 */
[----:B------:R-:W-:Y:S02]  /*21d0*/  ISETP.LT.AND.EX P0, PT, R5, R13, PT, P0 ;  /* 0x0000000d0500720c */ /* 0x000fe40003f01300 */
[----:B------:R-:W-:-:S02]  /*21e0*/  LOP3.LUT P4, RZ, R14, 0xff, RZ, 0xc0, !PT ;  /* 0x000000ff0eff7812 */ /* 0x000fc4000788c0ff */
[----:B------:R-:W-:Y:S02]  /*21f0*/  @P3 SEL R11, R4, R11, P0 ;  /* 0x0000000b040b3207 */ /* 0x000fe40000000000 */
[----:B-1----:R-:W-:Y:S02]  /*2200*/  ISETP.NE.AND P2, PT, R12, RZ, PT ;  /* 0x000000ff0c00720c */ /* 0x002fe40003f45270 */
[C---:B------:R-:W-:Y:S02]  /*2210*/  @P3 SEL R13, R5.reuse, R13, P0 ;  /* 0x0000000d050d3207 */ /* 0x040fe40000000000 */
[----:B------:R-:W-:Y:S02]  /*2220*/  SEL R11, R4, R11, !P5 ;  /* 0x0000000b040b7207 */ /* 0x000fe40006800000 */
[----:B------:R-:W-:Y:S02]  /*2230*/  SEL R13, R5, R13, !P5 ;  /* 0x0000000d050d7207 */ /* 0x000fe40006800000 */
[----:B---3--:R-:W-:-:S02]  /*2240*/  ISETP.LT.U32.AND P0, PT, R8, R11, PT ;  /* 0x0000000b0800720c */ /* 0x008fc40003f01070 */
[----:B------:R-:W-:Y:S02]  /*2250*/  @P4 SEL R12, R14, 0x1, !P2 ;  /* 0x000000010e0c4807 */ /* 0x000fe40005000000 */
[C---:B------:R-:W-:Y:S02]  /*2260*/  ISETP.LT.AND.EX P0, PT, R9.reuse, R13, PT, P0 ;  /* 0x0000000d0900720c */ /* 0x040fe40003f01300 */
[----:B------:R-:W-:Y:S02]  /*2270*/  LOP3.LUT P5, RZ, R12, 0xff, RZ, 0xc0, !PT ;  /* 0x000000ff0cff7812 */ /* 0x000fe400078ac0ff */
[----:B------:R-:W-:Y:S02]  /*2280*/  @P2 SEL R11, R8, R11, P0 ;  /* 0x0000000b080b2207 */ /* 0x000fe40000000000 */
[----:B------:R-:W-:Y:S02]  /*2290*/  @P2 SEL R13, R9, R13, P0 ;  /* 0x0000000d090d2207 */ /* 0x000fe40000000000 */
[----:B0-----:R-:W-:-:S02]  /*22a0*/  ISETP.NE.AND P3, PT, R16, RZ, PT ;  /* 0x000000ff1000720c */ /* 0x001fc40003f65270 */
[----:B------:R-:W-:Y:S02]  /*22b0*/  SEL R5, R8, R11, !P4 ;  /* 0x0000000b08057207 */ /* 0x000fe40006000000 */
[----:B------:R-:W-:Y:S02]  /*22c0*/  SEL R9, R9, R13, !P4 ;  /* 0x0000000d09097207 */ /* 0x000fe40006000000 */
[----:B------:R-:W-:Y:S02]  /*22d0*/  ISETP.LT.U32.AND P0, PT, R6, R5, PT ;  /* 0x000000050600720c */ /* 0x000fe40003f01070 */
[----:B------:R-:W-:Y:S02]  /*22e0*/  @P5 SEL R16, R12, 0x1, !P3 ;  /* 0x000000010c105807 */ /* 0x000fe40005800000 */
[----:B------:R-:W-:Y:S02]  /*22f0*/  ISETP.LT.AND.EX P0, PT, R7, R9, PT, P0 ;  /* 0x000000090700720c */ /* 0x000fe40003f01300 */
[----:B------:R-:W-:-:S02]  /*2300*/  ISETP.NE.AND P4, PT, R10, RZ, PT ;  /* 0x000000ff0a00720c */ /* 0x000fc40003f85270 */
[----:B------:R-:W-:Y:S02]  /*2310*/  @P3 SEL R5, R6, R5, P0 ;  /* 0x0000000506053207 */ /* 0x000fe40000000000 */
[----:B------:R-:W-:Y:S02]  /*2320*/  LOP3.LUT P2, RZ, R16, 0xff, RZ, 0xc0, !PT ;  /* 0x000000ff10ff7812 */ /* 0x000fe4000784c0ff */
[C---:B------:R-:W-:Y:S02]  /*2330*/  @P3 SEL R9, R7.reuse, R9, P0 ;  /* 0x0000000907093207 */ /* 0x040fe40000000000 */
[----:B------:R-:W-:Y:S02]  /*2340*/  SEL R5, R6, R5, !P5 ;  /* 0x0000000506057207 */ /* 0x000fe40006800000 */
[----:B------:R-:W-:Y:S02]  /*2350*/  SEL R7, R7, R9, !P5 ;  /* 0x0000000907077207 */ /* 0x000fe40006800000 */
[----:B--2---:R-:W-:-:S04]  /*2360*/  ISETP.LT.U32.AND P0, PT, R2, R5, PT ;  /* 0x000000050200720c */ /* 0x004fc80003f01070 */
        /* <DEDUP_REMOVED lines=8> */
.L_x_76:
[----:B------:R-:W0:Y:S01]  /*23f0*/  S2R R13, SR_LANEID ;  /* 0x00000000000d7919 */ /* 0x000e220000000000 */
[----:B------:R-:W-:Y:S01]  /*2400*/  LOP3.LUT R2, R10, 0x3e0, RZ, 0xc0, !PT ;  /* 0x000003e00a027812 */ /* 0x000fe200078ec0ff */
[----:B------:R-:W-:Y:S04]  /*2410*/  BSSY.RECONVERGENT B1, `(.L_x_90) ;  /* 0x0000022000017945 */ /* 0x000fe80003800200 */
[----:B------:R-:W-:Y:S01]  /*2420*/  VIADD R4, R2, 0x20 ;  /* 0x0000002002047836 */ /* 0x000fe20000000000 */
[----:B------:R-:W-:-:S04]  /*2430*/  LOP3.LUT R2, RZ, R2, RZ, 0x33, !PT ;  /* 0x00000002ff027212 */ /* 0x000fc800078e33ff */
[----:B------:R-:W-:Y:S01]  /*2440*/  ISETP.GT.AND P0, PT, R4, R9, PT ;  /* 0x000000090400720c */ /* 0x000fe20003f04270 */
[----:B------:R-:W-:-:S05]  /*2450*/  IMAD.IADD R2, R9, 0x1, R2 ;  /* 0x0000000109027824 */ /* 0x000fca00078e0202 */
[----:B------:R-:W-:-:S05]  /*2460*/  SEL R2, R2, 0x1f, P0 ;  /* 0x0000001f02027807 */ /* 0x000fca0000000000 */
[----:B------:R1:W2:Y:S01]  /*2470*/  SHFL.DOWN PT, R4, R7, 0x1, R2 ;  /* 0x0820000007047989 */ /* 0x0002a200000e0002 */
[C---:B0-----:R-:W-:Y:S01]  /*2480*/  VIADD R3, R13.reuse, 0x2 ;  /* 0x000000020d037836 */ /* 0x041fe20000000000 */
[CC--:B------:R-:W-:Y:S01]  /*2490*/  ISETP.GE.AND P0, PT, R13.reuse, R2.reuse, PT ;  /* 0x000000020d00720c */ /* 0x0c0fe20003f06270 */
[C---:B------:R-:W-:Y:S01]  /*24a0*/  VIADD R11, R13.reuse, 0x8 ;  /* 0x000000080d0b7836 */ /* 0x040fe20000000000 */
[C---:B------:R-:W-:Y:S01]  /*24b0*/  ISETP.NE.AND P1, PT, R13.reuse, RZ, PT ;  /* 0x000000ff0d00720c */ /* 0x040fe20003f25270 */
[----:B------:R-:W-:Y:S01]  /*24c0*/  VIADD R5, R13, 0x4 ;  /* 0x000000040d057836 */ /* 0x000fe20000000000 */
[-C--:B------:R-:W-:Y:S02]  /*24d0*/  ISETP.GT.AND P5, PT, R3, R2.reuse, PT ;  /* 0x000000020300720c */ /* 0x080fe40003fa4270 */
[----:B------:R-:W-:Y:S02]  /*24e0*/  LOP3.LUT R3, R8, 0xff, RZ, 0xc0, !PT ;  /* 0x000000ff08037812 */ /* 0x000fe400078ec0ff */
[----:B------:R-:W-:-:S02]  /*24f0*/  ISETP.GT.AND P2, PT, R11, R2, PT ;  /* 0x000000020b00720c */ /* 0x000fc40003f44270 */
[----:B------:R1:W0:Y:S01]  /*2500*/  SHFL.DOWN PT, R11, R6, 0x1, R2 ;  /* 0x08200000060b7989 */ /* 0x00022200000e0002 */
[----:B------:R-:W-:Y:S01]  /*2510*/  ISETP.GT.AND P3, PT, R5, R2, PT ;  /* 0x000000020500720c */ /* 0x000fe20003f64270 */
[----:B------:R-:W-:Y:S02]  /*2520*/  VIADD R5, R13, 0x10 ;  /* 0x000000100d057836 */ /* 0x000fe40000000000 */
[----:B------:R1:W3:Y:S01]  /*2530*/  SHFL.DOWN PT, R3, R3, 0x1, R2 ;  /* 0x0820000003037989 */ /* 0x0002e200000e0002 */
[----:B--2---:R-:W-:Y:S09]  /*2540*/  @P0 BRA `(.L_x_91) ;  /* 0x0000000000380947 */ /* 0x004ff20003800000 */
[----:B---3--:R-:W-:Y:S01]  /*2550*/  LOP3.LUT P0, RZ, R3, 0xff, RZ, 0xc0, !PT ;  /* 0x000000ff03ff7812 */ /* 0x008fe2000780c0ff */
[----:B------:R-:W-:Y:S01]  /*2560*/  IMAD.MOV.U32 R13, RZ, RZ, 0x1 ;  /* 0x00000001ff0d7424 */ /* 0x000fe200078e00ff */
[----:B------:R-:W-:-:S04]  /*2570*/  LOP3.LUT P4, R12, R8, 0xff, RZ, 0xc0, !PT ;  /* 0x000000ff080c7812 */ /* 0x000fc8000788c0ff */
[----:B------:R-:W-:-:S13]  /*2580*/  PLOP3.LUT P0, PT, P4, P0, PT, 0x2f, 0xf2 ;  /* 0x0000000000f2781c */ /* 0x000fda0002700577 */
[----:B0-----:R-:W-:Y:S02]  /*2590*/  @!P0 ISETP.LT.U32.AND P4, PT, R11, R6, PT ;  /* 0x000000060b00820c */ /* 0x001fe40003f81070 */
[----:B------:R-:W-:Y:S02]  /*25a0*/  @P0 ISETP.NE.AND P6, PT, R12, RZ, PT ;  /* 0x000000ff0c00020c */ /* 0x000fe40003fc5270 */
[----:B------:R-:W-:Y:S02]  /*25b0*/  @!P0 PRMT R8, R13, 0x7610, R8 ;  /* 0x000076100d088816 */ /* 0x000fe40000000008 */
[----:B------:R-:W-:Y:S02]  /*25c0*/  @!P0 ISETP.LT.AND.EX P4, PT, R4, R7, PT, P4 ;  /* 0x000000070400820c */ /* 0x000fe40003f81340 */
[----:B------:R-:W-:Y:S02]  /*25d0*/  @P0 SEL R3, R3, R8, !P6 ;  /* 0x0000000803030207 */ /* 0x000fe40007000000 */
[----:B-1----:R-:W-:-:S02]  /*25e0*/  @!P0 SEL R6, R11, R6, P4 ;  /* 0x000000060b068207 */ /* 0x002fc40002000000 */
[C---:B------:R-:W-:Y:S02]  /*25f0*/  @!P0 SEL R7, R4.reuse, R7, P4 ;  /* 0x0000000704078207 */ /* 0x040fe40002000000 */
[----:B------:R-:W-:Y:S02]  /*2600*/  @P0 PRMT R8, R3, 0x7610, R8 ;  /* 0x0000761003080816 */ /* 0x000fe40000000008 */
[----:B------:R-:W-:Y:S02]  /*2610*/  @P0 SEL R6, R11, R6, !P6 ;  /* 0x000000060b060207 */ /* 0x000fe40007000000 */
[----:B------:R-:W-:-:S07]  /*2620*/  @P0 SEL R7, R4, R7, !P6 ;  /* 0x0000000704070207 */ /* 0x000fce0007000000 */
.L_x_91:
[----:B------:R-:W-:Y:S05]  /*2630*/  BSYNC.RECONVERGENT B1 ;  /* 0x0000000000017941 */ /* 0x000fea0003800200 */
.L_x_90:
[----:B---3--:R-:W-:Y:S01]  /*2640*/  LOP3.LUT R3, R8, 0xff, RZ, 0xc0, !PT ;  /* 0x000000ff08037812 */ /* 0x008fe200078ec0ff */
[----:B------:R2:W3:Y:S01]  /*2650*/  SHFL.DOWN PT, R4, R7, 0x2, R2 ;  /* 0x0840000007047989 */ /* 0x0004e200000e0002 */
[----:B------:R-:W-:Y:S01]  /*2660*/  ISETP.GT.AND P4, PT, R5, R2, PT ;  /* 0x000000020500720c */ /* 0x000fe20003f84270 */
[----:B------:R-:W-:Y:S02]  /*2670*/  BSSY.RECONVERGENT B1, `(.L_x_92) ;  /* 0x0000012000017945 */ /* 0x000fe40003800200 */
[----:B------:R2:W4:Y:S04]  /*2680*/  SHFL.DOWN PT, R5, R6, 0x2, R2 ;  /* 0x0840000006057989 */ /* 0x00052800000e0002 */
[----:B------:R2:W0:Y:S01]  /*2690*/  SHFL.DOWN PT, R3, R3, 0x2, R2 ;  /* 0x0840000003037989 */ /* 0x00042200000e0002 */
        /* <DEDUP_REMOVED lines=10> */
[----:B-12---:R-:W-:-:S02]  /*2740*/  @!P0 SEL R6, R5, R6, P5 ;  /* 0x0000000605068207 */ /* 0x006fc40002800000 */
[C---:B------:R-:W-:Y:S02]  /*2750*/  @!P0 SEL R7, R4.reuse, R7, P5 ;  /* 0x0000000704078207 */ /* 0x040fe40002800000 */
[----:B------:R-:W-:Y:S02]  /*2760*/  @P0 PRMT R8, R3, 0x7610, R8 ;  /* 0x0000761003080816 */ /* 0x000fe40000000008 */
[----:B------:R-:W-:Y:S02]  /*2770*/  @P0 SEL R6, R5, R6, !P6 ;  /* 0x0000000605060207 */ /* 0x000fe40007000000 */
[----:B------:R-:W-:-:S07]  /*2780*/  @P0 SEL R7, R4, R7, !P6 ;  /* 0x0000000704070207 */ /* 0x000fce0007000000 */
.L_x_93:
[----:B------:R-:W-:Y:S05]  /*2790*/  BSYNC.RECONVERGENT B1 ;  /* 0x0000000000017941 */ /* 0x000fea0003800200 */
.L_x_92:
[----:B0-----:R-:W-:Y:S01]  /*27a0*/  LOP3.LUT R3, R8, 0xff, RZ, 0xc0, !PT ;  /* 0x000000ff08037812 */ /* 0x001fe200078ec0ff */
[----:B----4-:R0:W4:Y:S01]  /*27b0*/  SHFL.DOWN PT, R5, R6, 0x4, R2 ;  /* 0x0880000006057989 */ /* 0x01012200000e0002 */
[----:B------:R-:W-:Y:S03]  /*27c0*/  BSSY.RECONVERGENT B1, `(.L_x_94) ;  /* 0x0000012000017945 */ /* 0x000fe60003800200 */
[----:B---3--:R0:W3:Y:S04]  /*27d0*/  SHFL.DOWN PT, R4, R7, 0x4, R2 ;  /* 0x0880000007047989 */ /* 0x0080e800000e0002 */
        /* <DEDUP_REMOVED lines=16> */
.L_x_95:
[----:B------:R-:W-:Y:S05]  /*28e0*/  BSYNC.RECONVERGENT B1 ;  /* 0x0000000000017941 */ /* 0x000fea0003800200 */
.L_x_94:
        /* <DEDUP_REMOVED lines=20> */
.L_x_97:
[----:B------:R-:W-:Y:S05]  /*2a30*/  BSYNC.RECONVERGENT B1 ;  /* 0x0000000000017941 */ /* 0x000fea0003800200 */
.L_x_96:
        /* <DEDUP_REMOVED lines=8> */
[----:B-12---:R-:W-:-:S04]  /*2ac0*/  LOP3.LUT P2, R2, R8, 0xff, RZ, 0xc0, !PT ;  /* 0x000000ff08027812 */ /* 0x006fc8000784c0ff */
[----:B------:R-:W-:-:S13]  /*2ad0*/  PLOP3.LUT P0, PT, P2, P0, PT, 0x2f, 0xf2 ;  /* 0x0000000000f2781c */ /* 0x000fda0001700577 */
[----:B----4-:R-:W-:Y:S02]  /*2ae0*/  @!P0 ISETP.LT.U32.AND P2, PT, R5, R6, PT ;  /* 0x000000060500820c */ /* 0x010fe40003f41070 */
[----:B------:R-:W-:Y:S02]  /*2af0*/  @P0 ISETP.NE.AND P3, PT, R2, RZ, PT ;  /* 0x000000ff0200020c */ /* 0x000fe40003f65270 */
[----:B------:R-:W-:Y:S02]  /*2b00*/  @!P0 PRMT R8, R11, 0x7610, R8 ;  /* 0x000076100b088816 */ /* 0x000fe40000000008 */
[----:B---3--:R-:W-:Y:S02]  /*2b10*/  @!P0 ISETP.LT.AND.EX P2, PT, R4, R7, PT, P2 ;  /* 0x000000070400820c */ /* 0x008fe40003f41320 */
[----:B------:R-:W-:Y:S02]  /*2b20*/  @P0 SEL R2, R3, R8, !P3 ;  /* 0x0000000803020207 */ /* 0x000fe40005800000 */
[----:B------:R-:W-:-:S02]  /*2b30*/  @!P0 SEL R6, R5, R6, P2 ;  /* 0x0000000605068207 */ /* 0x000fc40001000000 */
[----:B------:R-:W-:Y:S02]  /*2b40*/  @!P0 SEL R7, R4, R7, P2 ;  /* 0x0000000704078207 */ /* 0x000fe40001000000 */
[----:B------:R-:W-:Y:S02]  /*2b50*/  @P0 PRMT R8, R2, 0x7610, R8 ;  /* 0x0000761002080816 */ /* 0x000fe40000000008 */
[----:B------:R-:W-:Y:S02]  /*2b60*/  @P0 SEL R6, R5, R6, !P3 ;  /* 0x0000000605060207 */ /* 0x000fe40005800000 */
[----:B------:R-:W-:-:S07]  /*2b70*/  @P0 SEL R7, R4, R7, !P3 ;  /* 0x0000000704070207 */ /* 0x000fce0005800000 */
.L_x_99:
[----:B------:R-:W-:Y:S05]  /*2b80*/  BSYNC.RECONVERGENT B1 ;  /* 0x0000000000017941 */ /* 0x000fea0003800200 */
.L_x_98:
[----:B------:R-:W-:Y:S04]  /*2b90*/  BSSY.RECONVERGENT B1, `(.L_x_100) ;  /* 0x000000a000017945 */ /* 0x000fe80003800200 */
[----:B------:R-:W-:Y:S05]  /*2ba0*/  @P1 BRA `(.L_x_101) ;  /* 0x0000000000201947 */ /* 0x000fea0003800000 */
[----:B---3--:R-:W3:Y:S01]  /*2bb0*/  S2R R4, SR_CgaCtaId ;  /* 0x0000000000047919 */ /* 0x008ee20000008800 */
[----:B0-----:R-:W-:Y:S02]  /*2bc0*/  MOV R3, 0x400 ;  /* 0x0000040000037802 */ /* 0x001fe40000000f00 */
[----:B-12---:R-:W-:-:S04]  /*2bd0*/  SHF.R.U32.HI R2, RZ, 0x1, R10 ;  /* 0x00000001ff027819 */ /* 0x006fc8000001160a */
[----:B------:R-:W-:Y:S02]  /*2be0*/  LOP3.LUT R2, R2, 0x1f0, RZ, 0xc0, !PT ;  /* 0x000001f002027812 */ /* 0x000fe400078ec0ff */
[----:B---3--:R-:W-:-:S05]  /*2bf0*/  LEA R3, R4, R3, 0x18 ;  /* 0x0000000304037211 */ /* 0x008fca00078ec0ff */
[----:B------:R-:W-:-:S05]  /*2c00*/  IMAD.IADD R3, R2, 0x1, R3 ;  /* 0x0000000102037824 */ /* 0x000fca00078e0203 */
[----:B------:R0:W-:Y:S04]  /*2c10*/  STS.64 [R3+0x10], R6 ;  /* 0x0000100603007388 */ /* 0x0001e80000000a00 */
[----:B------:R0:W-:Y:S02]  /*2c20*/  STS.U8 [R3+0x8], R8 ;  /* 0x0000080803007388 */ /* 0x0001e40000000000 */
.L_x_101:
[----:B------:R-:W-:Y:S05]  /*2c30*/  BSYNC.RECONVERGENT B1 ;  /* 0x0000000000017941 */ /* 0x000fea0003800200 */
.L_x_100:
[----:B------:R-:W-:Y:S01]  /*2c40*/  BAR.SYNC.DEFER_BLOCKING 0x0 ;  /* 0x0000000000007b1d */ /* 0x000fe20000010000 */
[----:B------:R-:W-:-:S13]  /*2c50*/  ISETP.NE.AND P1, PT, R10, RZ, PT ;  /* 0x000000ff0a00720c */ /* 0x000fda0003f25270 */
[----:B------:R-:W-:Y:S05]  /*2c60*/  @P1 BRA `(.L_x_89) ;  /* 0x0000003000481947 */ /* 0x000fea0003800000 */
[C---:B------:R-:W-:Y:S02]  /*2c70*/  ISETP.GE.AND P0, PT, R9.reuse, 0x21, PT ;  /* 0x000000210900780c */ /* 0x040fe40003f06270 */
[C---:B------:R-:W-:Y:S02]  /*2c80*/  ISETP.GE.AND P2, PT, R9.reuse, 0x41, PT ;  /* 0x000000410900780c */ /* 0x040fe40003f46270 */
[C---:B------:R-:W-:Y:S02]  /*2c90*/  ISETP.GE.AND P3, PT, R9.reuse, 0x61, PT ;  /* 0x000000610900780c */ /* 0x040fe40003f66270 */
[----:B------:R-:W-:-:S07]  /*2ca0*/  ISETP.GE.AND P4, PT, R9, 0x81, PT ;  /* 0x000000810900780c */ /* 0x000fce0003f86270 */
[----:B------:R-:W-:Y:S06]  /*2cb0*/  @!P0 BRA `(.L_x_102) ;  /* 0x00000000003c8947 */ /* 0x000fec0003800000 */
[----:B------:R-:W5:Y:S01]  /*2cc0*/  S2UR UR5, SR_CgaCtaId ;  /* 0x00000000000579c3 */ /* 0x000f620000008800 */
[----:B------:R-:W-:Y:S01]  /*2cd0*/  UMOV UR4, 0x400 ;  /* 0x0000040000047882 */ /* 0x000fe20000000000 */
[----:B------:R-:W-:Y:S01]  /*2ce0*/  LOP3.LUT P5, RZ, R8, 0xff, RZ, 0xc0, !PT ;  /* 0x000000ff08ff7812 */ /* 0x000fe200078ac0ff */
[----:B-----5:R-:W-:-:S09]  /*2cf0*/  ULEA UR4, UR5, UR4, 0x18 ;  /* 0x0000000405047291 */ /* 0x020fd2000f8ec0ff */
[----:B---3--:R-:W3:Y:S04]  /*2d00*/  LDS.U8 R4, [UR4+0x18] ;  /* 0x00001804ff047984 */ /* 0x008ee80008000000 */
[----:B012---:R-:W0:Y:S01]  /*2d10*/  LDS.64 R2, [UR4+0x20] ;  /* 0x00002004ff027984 */ /* 0x007e220008000a00 */
[----:B---3--:R-:W-:Y:S02]  /*2d20*/  ISETP.NE.AND P6, PT, R4, RZ, PT ;  /* 0x000000ff0400720c */ /* 0x008fe40003fc5270 */
        /* <DEDUP_REMOVED lines=8> */
.L_x_102:
[----:B------:R-:W-:Y:S01]  /*2db0*/  ISETP.GE.AND P5, PT, R9, 0xa1, PT ;  /* 0x000000a10900780c */ /* 0x000fe20003fa6270 */
[----:B------:R-:W-:-:S12]  /*2dc0*/  @!P2 BRA `(.L_x_103) ;  /* 0x00000000003ca947 */ /* 0x000fd80003800000 */
        /* <DEDUP_REMOVED lines=15> */
.L_x_103:
        /* <DEDUP_REMOVED lines=17> */
.L_x_104:
        /* <DEDUP_REMOVED lines=17> */
.L_x_105:
[----:B------:R-:W-:Y:S05]  /*30e0*/  @!P5 BRA `(.L_x_106) ;  /* 0x00000000003cd947 */ /* 0x000fea0003800000 */
        /* <DEDUP_REMOVED lines=15> */
.L_x_106:
        /* <DEDUP_REMOVED lines=16> */
.L_x_107:
        /* <DEDUP_REMOVED lines=17> */
.L_x_65:
[----:B------:R-:W0:Y:S01]  /*33f0*/  S2R R4, SR_TID.X ;  /* 0x0000000000047919 */ /* 0x000e220000002100 */
[----:B------:R-:W1:Y:S01]  /*3400*/  LDCU.128 UR8, c[0x0][0x380] ;  /* 0x00007000ff0877ac */ /* 0x000e620008000c00 */
[----:B------:R-:W2:Y:S01]  /*3410*/  LDCU.64 UR6, c[0x0][0x3a0] ;  /* 0x00007400ff0677ac */ /* 0x000ea20008000a00 */
[----:B0-----:R-:W-:-:S05]  /*3420*/  IADD3 R5, P0, PT, R11, R4, RZ ;  /* 0x000000040b057210 */ /* 0x001fca0007f1e0ff */
[----:B------:R-:W-:Y:S02]  /*3430*/  IMAD.SHL.U32 R6, R5, 0x4, RZ ;  /* 0x0000000405067824 */ /* 0x000fe400078e00ff */
[----:B------:R-:W-:-:S03]  /*3440*/  IMAD.X R8, RZ, RZ, RZ, P0 ;  /* 0x000000ffff087224 */ /* 0x000fc600000e06ff */
[C---:B-1----:R-:W-:Y:S02]  /*3450*/  IADD3 R12, P0, PT, R6.reuse, UR8, RZ ;  /* 0x00000008060c7c10 */ /* 0x042fe4000ff1e0ff */
[----:B------:R-:W-:Y:S02]  /*3460*/  SHF.L.U64.HI R5, R5, 0x2, R8 ;  /* 0x0000000205057819 */ /* 0x000fe40000010208 */
[----:B------:R-:W-:Y:S02]  /*3470*/  IADD3 R6, P1, PT, R6, UR10, RZ ;  /* 0x0000000a06067c10 */ /* 0x000fe4000ff3e0ff */
[C---:B------:R-:W-:Y:S02]  /*3480*/  IADD3.X R13, PT, PT, R5.reuse, UR9, RZ, P0, !PT ;  /* 0x00000009050d7c10 */ /* 0x040fe400087fe4ff */
[----:B------:R-:W-:-:S03]  /*3490*/  IADD3.X R7, PT, PT, R5, UR11, RZ, P1, !PT ;  /* 0x0000000b05077c10 */ /* 0x000fc60008ffe4ff */
[----:B------:R-:W3:Y:S04]  /*34a0*/  LDG.E R9, desc[UR12][R12.64] ;  /* 0x0000000c0c097981 */ /* 0x000ee8000c1e1900 */
[----:B------:R-:W3:Y:S04]  /*34b0*/  LDG.E R14, desc[UR12][R6.64] ;  /* 0x0000000c060e7981 */ /* 0x000ee8000c1e1900 */
[----:B------:R-:W4:Y:S04]  /*34c0*/  LDG.E R8, desc[UR12][R12.64+0x800] ;  /* 0x0008000c0c087981 */ /* 0x000f28000c1e1900 */
[----:B------:R-:W4:Y:S04]  /*34d0*/  LDG.E R5, desc[UR12][R6.64+0x800] ;  /* 0x0008000c06057981 */ /* 0x000f28000c1e1900 */
[----:B------:R-:W5:Y:S04]  /*34e0*/  LDG.E R15, desc[UR12][R12.64+0x400] ;  /* 0x0004000c0c0f7981 */ /* 0x000f68000c1e1900 */
[----:B------:R-:W5:Y:S04]  /*34f0*/  LDG.E R16, desc[UR12][R6.64+0x400] ;  /* 0x0004000c06107981 */ /* 0x000f68000c1e1900 */
[----:B------:R0:W5:Y:S04]  /*3500*/  LDG.E R10, desc[UR12][R12.64+0xc00] ;  /* 0x000c000c0c0a7981 */ /* 0x000168000c1e1900 */
[----:B------:R1:W5:Y:S01]  /*3510*/  LDG.E R17, desc[UR12][R6.64+0xc00] ;  /* 0x000c000c06117981 */ /* 0x000362000c1e1900 */
[----:B--2---:R-:W-:-:S02]  /*3520*/  IADD3 R23, P1, PT, R11, UR6, RZ ;  /* 0x000000060b177c10 */ /* 0x004fc4000ff3e0ff */
[----:B---3--:R-:W-:Y:S01]  /*3530*/  ISETP.NE.AND P0, PT, R9, R14, PT ;  /* 0x0000000e0900720c */ /* 0x008fe20003f05270 */
[C---:B------:R-:W-:Y:S02]  /*3540*/  VIADD R9, R4.reuse, 0x100 ;  /* 0x0000010004097836 */ /* 0x040fe40000000000 */
[----:B------:R-:W-:-:S03]  /*3550*/  VIADD R14, R4, 0x200 ;  /* 0x00000200040e7836 */ /* 0x000fc60000000000 */
[----:B------:R-:W-:Y:S01]  /*3560*/  SEL R18, R4, R9, P0 ;  /* 0x0000000904127207 */ /* 0x000fe20000000000 */
[----:B------:R-:W-:Y:S01]  /*3570*/  IMAD.U32 R9, RZ, RZ, UR7 ;  /* 0x00000007ff097e24 */ /* 0x000fe2000f8e00ff */
[-C--:B------:R-:W-:Y:S02]  /*3580*/  IADD3 R19, P3, PT, R14, R23.reuse, RZ ;  /* 0x000000170e137210 */ /* 0x080fe40007f7e0ff */
[----:B------:R-:W-:Y:S01]  /*3590*/  IADD3 R14, P4, PT, R18, R23, RZ ;  /* 0x00000017120e7210 */ /* 0x000fe20007f9e0ff */
[----:B0-----:R-:W-:Y:S01]  /*35a0*/  IMAD.X R13, RZ, RZ, R9, P1 ;  /* 0x000000ffff0d7224 */ /* 0x001fe200008e0609 */
[----:B----4-:R-:W-:Y:S02]  /*35b0*/  ISETP.NE.AND P2, PT, R8, R5, PT ;  /* 0x000000050800720c */ /* 0x010fe40003f45270 */
[----:B------:R-:W-:Y:S01]  /*35c0*/  ISETP.LT.U32.AND P1, PT, R19, R14, PT ;  /* 0x0000000e1300720c */ /* 0x000fe20003f21070 */
[--C-:B------:R-:W-:Y:S01]  /*35d0*/  IMAD.X R12, RZ, RZ, R13.reuse, P3 ;  /* 0x000000ffff0c7224 */ /* 0x100fe200018e060d */
[----:B-----5:R-:W-:Y:S01]  /*35e0*/  ISETP.NE.OR P0, PT, R15, R16, P0 ;  /* 0x000000100f00720c */ /* 0x020fe20000705670 */
[----:B-1----:R-:W-:Y:S01]  /*35f0*/  IMAD.X R7, RZ, RZ, R13, P4 ;  /* 0x000000ffff077224 */ /* 0x002fe200020e060d */
[----:B------:R-:W-:-:S04]  /*3600*/  IADD3 R13, P4, PT, R19, 0x100, RZ ;  /* 0x00000100130d7810 */ /* 0x000fc80007f9e0ff */
[----:B------:R-:W-:Y:S02]  /*3610*/  ISETP.LT.AND.EX P1, PT, R12, R7, PT, P1 ;  /* 0x000000070c00720c */ /* 0x000fe40003f21310 */
[----:B------:R-:W-:Y:S02]  /*3620*/  ISETP.NE.AND P3, PT, R10, R17, PT ;  /* 0x000000110a00720c */ /* 0x000fe40003f65270 */
[----:B------:R-:W-:Y:S02]  /*3630*/  @P2 SEL R14, R19, R14, P1 ;  /* 0x0000000e130e2207 */ /* 0x000fe40000800000 */
[----:B------:R-:W-:Y:S02]  /*3640*/  @P2 SEL R7, R12, R7, P1 ;  /* 0x000000070c072207 */ /* 0x000fe40000800000 */
[----:B------:R-:W-:Y:S02]  /*3650*/  ISETP.GE.U32.AND P1, PT, R21, UR5, PT ;  /* 0x0000000515007c0c */ /* 0x000fe4000bf26070 */
[----:B------:R-:W-:-:S02]  /*3660*/  SEL R6, R14, R19, P0 ;  /* 0x000000130e067207 */ /* 0x000fc40000000000 */
[----:B------:R-:W-:Y:S02]  /*3670*/  ISETP.GE.U32.AND.EX P1, PT, R20, UR4, PT, P1 ;  /* 0x0000000414007c0c */ /* 0x000fe4000bf26110 */
[----:B------:R-:W-:Y:S01]  /*3680*/  SEL R7, R7, R12, P0 ;  /* 0x0000000c07077207 */ /* 0x000fe20000000000 */
[----:B------:R-:W-:Y:S01]  /*3690*/  IMAD.X R12, RZ, RZ, R12, P4 ;  /* 0x000000ffff0c7224 */ /* 0x000fe200020e060c */
[----:B------:R-:W-:Y:S02]  /*36a0*/  ISETP.LT.U32.AND P2, PT, R13, R6, PT ;  /* 0x000000060d00720c */ /* 0x000fe40003f41070 */
[----:B------:R-:W-:Y:S02]  /*36b0*/  ISETP.NE.OR P0, PT, R8, R5, P0 ;  /* 0x000000050800720c */ /* 0x000fe40000705670 */
[----:B------:R-:W-:Y:S02]  /*36c0*/  ISETP.LT.AND.EX P2, PT, R12, R7, PT, P2 ;  /* 0x000000070c00720c */ /* 0x000fe40003f41320 */
[----:B------:R-:W-:-:S02]  /*36d0*/  ISETP.NE.OR P4, PT, R10, R17, P0 ;  /* 0x000000110a00720c */ /* 0x000fc40000785670 */
[----:B------:R-:W-:Y:S02]  /*36e0*/  @P3 SEL R6, R13, R6, P2 ;  /* 0x000000060d063207 */ /* 0x000fe40001000000 */
[----:B------:R-:W-:Y:S02]  /*36f0*/  @P3 SEL R7, R12, R7, P2 ;  /* 0x000000070c073207 */ /* 0x000fe40001000000 */
[----:B------:R-:W-:Y:S02]  /*3700*/  SEL R8, RZ, 0x1, !P4 ;  /* 0x00000001ff087807 */ /* 0x000fe40006000000 */
[----:B------:R-:W-:Y:S02]  /*3710*/  SEL R6, R6, R13, P0 ;  /* 0x0000000d06067207 */ /* 0x000fe40000000000 */
[----:B------:R-:W-:Y:S01]  /*3720*/  SEL R7, R7, R12, P0 ;  /* 0x0000000c07077207 */ /* 0x000fe20000000000 */
[----:B------:R-:W-:Y:S06]  /*3730*/  @!P1 BRA `(.L_x_108) ;  /* 0x0000001800549947 */ /* 0x000fec0003800000 */
[----:B------:R-:W-:Y:S02]  /*3740*/  IADD3 R10, P1, PT, R11, UR5, RZ ;  /* 0x000000050b0a7c10 */ /* 0x000fe4000ff3e0ff */
[----:B------:R-:W-:Y:S02]  /*3750*/  IADD3 R13, P2, PT, R2, -0x400, RZ ;  /* 0xfffffc00020d7810 */ /* 0x000fe40007f5e0ff */
[----:B------:R-:W-:Y:S01]  /*3760*/  LOP3.LUT R5, RZ, R4, RZ, 0x33, !PT ;  /* 0x00000004ff057212 */ /* 0x000fe200078e33ff */
[----:B------:R-:W-:Y:S01]  /*3770*/  IMAD.X R12, RZ, RZ, UR4, P1 ;  /* 0x00000004ff0c7e24 */ /* 0x000fe200088e06ff */
[----:B------:R-:W-:Y:S01]  /*3780*/  ISETP.GT.U32.AND P0, PT, R10, R13, PT ;  /* 0x0000000d0a00720c */ /* 0x000fe20003f04070 */
[----:B------:R-:W-:Y:S01]  /*3790*/  UMOV UR4, URZ ;  /* 0x000000ff00047c82 */ /* 0x000fe20008000000 */
[----:B------:R-:W-:Y:S02]  /*37a0*/  IADD3.X R17, PT, PT, R3, -0x1, RZ, P2, !PT ;  /* 0xffffffff03117810 */ /* 0x000fe400017fe4ff */
[----:B------:R-:W-:-:S02]  /*37b0*/  IADD3 R16, PT, PT, R2, -UR5, R5 ;  /* 0x8000000502107c10 */ /* 0x000fc4000fffe005 */
[----:B------:R-:W-:-:S03]  /*37c0*/  ISETP.GT.U32.AND.EX P0, PT, R12, R17, PT, P0 ;  /* 0x000000110c00720c */ /* 0x000fc60003f04100 */
[----:B------:R-:W-:-:S10]  /*37d0*/  IMAD.IADD R16, R16, 0x1, -R11 ;  /* 0x0000000110107824 */ /* 0x000fd400078e0a0b */
[----:B------:R-:W-:Y:S05]  /*37e0*/  @P0 BRA `(.L_x_109) ;  /* 0x0000000400540947 */ /* 0x000fea0003800000 */
[----:B------:R-:W0:Y:S01]  /*37f0*/  LDC.64 R2, c[0x0][0x3d8] ;  /* 0x0000f600ff027b82 */ /* 0x000e220000000a00 */
[----:B------:R-:W1:Y:S01]  /*3800*/  LDCU.64 UR6, c[0x0][0x3a0] ;  /* 0x00007400ff0677ac */ /* 0x000e620008000a00 */
[----:B------:R-:W2:Y:S01]  /*3810*/  LDCU.128 UR8, c[0x0][0x380] ;  /* 0x00007000ff0877ac */ /* 0x000ea20008000c00 */
[----:B------:R-:W-:Y:S01]  /*3820*/  NOP ;  /* 0x0000000000007918 */ /* 0x000fe20000000000 */
.L_x_110:
[----:B------:R-:W3:Y:S02]  /*3830*/  S2R R21, SR_TID.X ;  /* 0x0000000000157919 */ /* 0x000ee40000002100 */
[----:B---3--:R-:W-:-:S05]  /*3840*/  IADD3 R21, P0, PT, R21, R10, RZ ;  /* 0x0000000a15157210 */ /* 0x008fca0007f1e0ff */
[----:B------:R-:W-:Y:S02]  /*3850*/  IMAD.X R24, RZ, RZ, R12, P0 ;  /* 0x000000ffff187224 */ /* 0x000fe400000e060c */
[----:B------:R-:W-:-:S03]  /*3860*/  IMAD.SHL.U32 R4, R21, 0x4, RZ ;  /* 0x0000000415047824 */ /* 0x000fc600078e00ff */
[----:B------:R-:W-:Y:S02]  /*3870*/  SHF.L.U64.HI R5, R21, 0x2, R24 ;  /* 0x0000000215057819 */ /* 0x000fe40000010218 */
[C---:B--2---:R-:W-:Y:S02]  /*3880*/  IADD3 R14, P0, PT, R4.reuse, UR8, RZ ;  /* 0x00000008040e7c10 */ /* 0x044fe4000ff1e0ff */
        /* <DEDUP_REMOVED lines=9> */
[----:B------:R5:W4:Y:S04]  /*3920*/  LDG.E R11, desc[UR12][R14.64+0xc00] ;  /* 0x000c000c0e0b7981 */ /* 0x000b28000c1e1900 */
[----:B------:R0:W4:Y:S01]  /*3930*/  LDG.E R18, desc[UR12][R4.64+0xc00] ;  /* 0x000c000c04127981 */ /* 0x000122000c1e1900 */
[----:B-1----:R-:W-:Y:S01]  /*3940*/  IADD3 R21, P0, PT, R21, UR6, RZ ;  /* 0x0000000615157c10 */ /* 0x002fe2000ff1e0ff */
[----:B------:R-:W-:Y:S01]  /*3950*/  IMAD.MOV.U32 R25, RZ, RZ, R7 ;  /* 0x000000ffff197224 */ /* 0x000fe200078e0007 */
[----:B------:R-:W-:Y:S01]  /*3960*/  LOP3.LUT P4, RZ, R8, 0xff, RZ, 0xc0, !PT ;  /* 0x000000ff08ff7812 */ /* 0x000fe2000788c0ff */
[----:B------:R-:W-:Y:S01]  /*3970*/  USHF.R.S32.HI UR14, URZ, 0x1f, UR5 ;  /* 0x0000001fff0e7899 */ /* 0x000fe20008011405 */
[----:B-----5:R-:W-:-:S02]  /*3980*/  IADD3 R15, P5, PT, R21, 0x100, RZ ;  /* 0x00000100150f7810 */ /* 0x020fc40007fbe0ff */
[----:B--2---:R-:W-:Y:S01]  /*3990*/  ISETP.NE.AND P2, PT, R9, R26, PT ;  /* 0x0000001a0900720c */ /* 0x004fe20003f45270 */
[----:B------:R-:W-:Y:S02]  /*39a0*/  IMAD.U32 R9, RZ, RZ, UR7 ;  /* 0x00000007ff097e24 */ /* 0x000fe4000f8e00ff */
[----:B------:R-:W-:Y:S01]  /*39b0*/  IMAD.MOV.U32 R26, RZ, RZ, R6 ;  /* 0x000000ffff1a7224 */ /* 0x000fe200078e0006 */
[----:B------:R-:W-:Y:S01]  /*39c0*/  SEL R7, RZ, 0x1, !P2 ;  /* 0x00000001ff077807 */ /* 0x000fe20005000000 */
[----:B------:R-:W-:-:S04]  /*39d0*/  IMAD.X R6, R24, 0x1, R9, P0 ;  /* 0x0000000118067824 */ /* 0x000fc800000e0609 */
[----:B------:R-:W-:Y:S02]  /*39e0*/  @P4 SEL R7, R8, 0x1, !P2 ;  /* 0x0000000108074807 */ /* 0x000fe40005000000 */
[----:B------:R-:W-:Y:S01]  /*39f0*/  ISETP.LT.U32.AND P0, PT, R21, R26, PT ;  /* 0x0000001a1500720c */ /* 0x000fe20003f01070 */
[----:B------:R-:W-:Y:S01]  /*3a00*/  IMAD.X R8, RZ, RZ, R6, P5 ;  /* 0x000000ffff087224 */ /* 0x000fe200028e0606 */
[----:B---3--:R-:W-:Y:S02]  /*3a10*/  ISETP.NE.AND P3, PT, R23, R22, PT ;  /* 0x000000161700720c */ /* 0x008fe40003f65270 */
[----:B------:R-:W-:Y:S02]  /*3a20*/  ISETP.LT.AND.EX P0, PT, R6, R25, PT, P0 ;  /* 0x000000190600720c */ /* 0x000fe40003f01300 */
[----:B------:R-:W-:Y:S02]  /*3a30*/  LOP3.LUT P1, RZ, R7, 0xff, RZ, 0xc0, !PT ;  /* 0x000000ff07ff7812 */ /* 0x000fe4000782c0ff */
[----:B------:R-:W-:-:S02]  /*3a40*/  @P2 SEL R26, R21, R26, P0 ;  /* 0x0000001a151a2207 */ /* 0x000fc40000000000 */
[C---:B------:R-:W-:Y:S02]  /*3a50*/  @P2 SEL R25, R6.reuse, R25, P0 ;  /* 0x0000001906192207 */ /* 0x040fe40000000000 */
[----:B0-----:R-:W-:Y:S02]  /*3a60*/  SEL R4, R21, R26, !P4 ;  /* 0x0000001a15047207 */ /* 0x001fe40006000000 */
[----:B------:R-:W-:Y:S02]  /*3a70*/  SEL R5, R6, R25, !P4 ;  /* 0x0000001906057207 */ /* 0x000fe40006000000 */
[----:B------:R-:W-:Y:S02]  /*3a80*/  ISETP.LT.U32.AND P0, PT, R15, R4, PT ;  /* 0x000000040f00720c */ /* 0x000fe40003f01070 */
[----:B----4-:R-:W-:Y:S02]  /*3a90*/  ISETP.NE.AND P2, PT, R19, R20, PT ;  /* 0x000000141300720c */ /* 0x010fe40003f45270 */
[----:B------:R-:W-:-:S02]  /*3aa0*/  ISETP.LT.AND.EX P0, PT, R8, R5, PT, P0 ;  /* 0x000000050800720c */ /* 0x000fc40003f01300 */
[----:B------:R-:W-:Y:S02]  /*3ab0*/  SEL R14, RZ, 0x1, !P3 ;  /* 0x00000001ff0e7807 */ /* 0x000fe40005800000 */
[----:B------:R-:W-:Y:S02]  /*3ac0*/  @P3 SEL R4, R15, R4, P0 ;  /* 0x000000040f043207 */ /* 0x000fe40000000000 */
[----:B------:R-:W-:Y:S02]  /*3ad0*/  @P3 SEL R5, R8, R5, P0 ;  /* 0x0000000508053207 */ /* 0x000fe40000000000 */
[----:B------:R-:W-:Y:S02]  /*3ae0*/  IADD3 R19, P0, PT, R21, 0x200, RZ ;  /* 0x0000020015137810 */ /* 0x000fe40007f1e0ff */
[----:B------:R-:W-:Y:S02]  /*3af0*/  SEL R4, R15, R4, !P1 ;  /* 0x000000040f047207 */ /* 0x000fe40004800000 */
[----:B------:R-:W-:-:S02]  /*3b00*/  @P1 SEL R14, R7, 0x1, !P3 ;  /* 0x00000001070e1807 */ /* 0x000fc40005800000 */
[----:B------:R-:W-:Y:S01]  /*3b10*/  SEL R7, R8, R5, !P1 ;  /* 0x0000000508077207 */ /* 0x000fe20004800000 */
[----:B------:R-:W-:Y:S01]  /*3b20*/  IMAD.X R8, RZ, RZ, R6, P0 ;  /* 0x000000ffff087224 */ /* 0x000fe200000e0606 */
[----:B------:R-:W-:Y:S02]  /*3b30*/  ISETP.LT.U32.AND P0, PT, R19, R4, PT ;  /* 0x000000041300720c */ /* 0x000fe40003f01070 */
[----:B------:R-:W-:Y:S02]  /*3b40*/  LOP3.LUT P1, RZ, R14, 0xff, RZ, 0xc0, !PT ;  /* 0x000000ff0eff7812 */ /* 0x000fe4000782c0ff */
[CC--:B------:R-:W-:Y:S02]  /*3b50*/  ISETP.LT.AND.EX P0, PT, R8.reuse, R7.reuse, PT, P0 ;  /* 0x000000070800720c */ /* 0x0c0fe40003f01300 */
[----:B------:R-:W-:Y:S02]  /*3b60*/  SEL R5, RZ, 0x1, !P2 ;  /* 0x00000001ff057807 */ /* 0x000fe40005000000 */
[----:B------:R-:W-:-:S02]  /*3b70*/  @P2 SEL R7, R8, R7, P0 ;  /* 0x0000000708072207 */ /* 0x000fc40000000000 */
[----:B------:R-:W-:Y:S02]  /*3b80*/  @P2 SEL R4, R19, R4, P0 ;  /* 0x0000000413042207 */ /* 0x000fe40000000000 */
[----:B------:R-:W-:Y:S02]  /*3b90*/  SEL R7, R8, R7, !P1 ;  /* 0x0000000708077207 */ /* 0x000fe40004800000 */
[----:B------:R-:W-:Y:S02]  /*3ba0*/  IADD3 R21, P0, PT, R21, 0x300, RZ ;  /* 0x0000030015157810 */ /* 0x000fe40007f1e0ff */
[----:B------:R-:W-:Y:S02]  /*3bb0*/  IADD3 R8, P4, PT, -R10, R2, RZ ;  /* 0x000000020a087210 */ /* 0x000fe40007f9e1ff */
[----:B------:R-:W-:Y:S01]  /*3bc0*/  @P1 SEL R5, R14, 0x1, !P2 ;  /* 0x000000010e051807 */ /* 0x000fe20005000000 */
[----:B------:R-:W-:Y:S01]  /*3bd0*/  IMAD.X R14, RZ, RZ, R6, P0 ;  /* 0x000000ffff0e7224 */ /* 0x000fe200000e0606 */
[----:B------:R-:W-:Y:S01]  /*3be0*/  ISETP.GE.U32.AND P0, PT, R8, UR5, PT ;  /* 0x0000000508007c0c */ /* 0x000fe2000bf06070 */
[----:B------:R-:W-:Y:S01]  /*3bf0*/  IMAD.X R6, R3, 0x1, ~R12, P4 ;  /* 0x0000000103067824 */ /* 0x000fe200020e0e0c */
[----:B------:R-:W-:-:S02]  /*3c00*/  ISETP.NE.AND P2, PT, R11, R18, PT ;  /* 0x000000120b00720c */ /* 0x000fc40003f45270 */
[----:B------:R-:W-:Y:S02]  /*3c10*/  SEL R4, R19, R4, !P1 ;  /* 0x0000000413047207 */ /* 0x000fe40004800000 */
[----:B------:R-:W-:Y:S02]  /*3c20*/  ISETP.GE.U32.AND.EX P0, PT, R6, UR14, PT, P0 ;  /* 0x0000000e06007c0c */ /* 0x000fe4000bf06100 */
[----:B------:R-:W-:Y:S02]  /*3c30*/  LOP3.LUT P3, RZ, R5, 0xff, RZ, 0xc0, !PT ;  /* 0x000000ff05ff7812 */ /* 0x000fe4000786c0ff */
[----:B------:R-:W-:Y:S02]  /*3c40*/  ISETP.LT.U32.AND P1, PT, R21, R4, PT ;  /* 0x000000041500720c */ /* 0x000fe40003f21070 */
[----:B------:R-:W-:Y:S02]  /*3c50*/  SEL R8, RZ, 0x1, !P2 ;  /* 0x00000001ff087807 */ /* 0x000fe40005000000 */
[----:B------:R-:W-:-:S04]  /*3c60*/  ISETP.LT.AND.EX P1, PT, R14, R7, PT, P1 ;  /* 0x000000070e00720c */ /* 0x000fc80003f21310 */
[----:B------:R-:W-:Y:S02]  /*3c70*/  @P2 SEL R4, R21, R4, P1 ;  /* 0x0000000415042207 */ /* 0x000fe40000800000 */
[C---:B------:R-:W-:Y:S02]  /*3c80*/  @P2 SEL R7, R14.reuse, R7, P1 ;  /* 0x000000070e072207 */ /* 0x040fe40000800000 */
[----:B------:R-:W-:Y:S02]  /*3c90*/  @P3 SEL R8, R5, 0x1, !P2 ;  /* 0x0000000105083807 */ /* 0x000fe40005000000 */
[----:B------:R-:W-:Y:S02]  /*3ca0*/  SEL R6, R21, R4, !P3 ;  /* 0x0000000415067207 */ /* 0x000fe40005800000 */
[----:B------:R-:W-:Y:S01]  /*3cb0*/  SEL R7, R14, R7, !P3 ;  /* 0x000000070e077207 */ /* 0x000fe20005800000 */
[----:B------:R-:W-:Y:S06]  /*3cc0*/  @!P0 BRA `(.L_x_108) ;  /* 0x0000001000f08947 */ /* 0x000fec0003800000 */
[----:B------:R-:W-:Y:S01]  /*3cd0*/  IADD3 R10, P0, PT, R10, UR5, RZ ;  /* 0x000000050a0a7c10 */ /* 0x000fe2000ff1e0ff */
[----:B------:R-:W-:Y:S01]  /*3ce0*/  UIADD3 UR4, UPT, UPT, UR4, 0x1, URZ ;  /* 0x0000000104047890 */ /* 0x000fe2000fffe0ff */
[----:B------:R-:W-:Y:S02]  /*3cf0*/  VIADD R16, R16, -UR5 ;  /* 0x8000000510107c36 */ /* 0x000fe40008000000 */
[----:B------:R-:W-:Y:S02]  /*3d00*/  IADD3.X R12, PT, PT, R12, UR14, RZ, P0, !PT ;  /* 0x0000000e0c0c7c10 */ /* 0x000fe400087fe4ff */
[----:B------:R-:W-:-:S04]  /*3d10*/  ISETP.GT.U32.AND P0, PT, R10, R13, PT ;  /* 0x0000000d0a00720c */ /* 0x000fc80003f04070 */
[----:B------:R-:W-:-:S13]  /*3d20*/  ISETP.GT.U32.AND.EX P0, PT, R12, R17, PT, P0 ;  /* 0x000000110c00720c */ /* 0x000fda0003f04100 */
[----:B------:R-:W-:Y:S05]  /*3d30*/  @!P0 BRA `(.L_x_110) ;  /* 0xfffffff800bc8947 */ /* 0x000fea000383ffff */
.L_x_109:
[----:B------:R-:W0:Y:S01]  /*3d40*/  S2R R13, SR_TID.X ;  /* 0x00000000000d7919 */ /* 0x000e220000002100 */
[----:B------:R-:W-:Y:S01]  /*3d50*/  IMAD.IADD R4, R2, 0x1, -R10 ;  /* 0x0000000102047824 */ /* 0x000fe200078e0a0a */
[----:B------:R-:W-:Y:S01]  /*3d60*/  ISETP.GE.U32.AND P1, PT, R10, R2, PT ;  /* 0x000000020a00720c */ /* 0x000fe20003f26070 */
[----:B------:R-:W-:Y:S03]  /*3d70*/  BSSY.RECONVERGENT B1, `(.L_x_108) ;  /* 0x0000131000017945 */ /* 0x000fe60003800200 */
[----:B0-----:R-:W-:-:S04]  /*3d80*/  ISETP.GE.AND P0, PT, R13, R4, PT ;  /* 0x000000040d00720c */ /* 0x001fc80003f06270 */
[----:B------:R-:W-:-:S13]  /*3d90*/  ISETP.GE.U32.OR.EX P0, PT, R12, R3, P0, P1 ;  /* 0x000000030c00720c */ /* 0x000fda0000706510 */
[----:B------:R-:W-:Y:S05]  /*3da0*/  @P0 BRA `(.L_x_111) ;  /* 0x0000001000b40947 */ /* 0x000fea0003800000 */
[----:B------:R-:W0:Y:S01]  /*3db0*/  LDC R3, c[0x0][0x3e0] ;  /* 0x0000f800ff037b82 */ /* 0x000e220000000800 */
[----:B------:R-:W-:Y:S01]  /*3dc0*/  LOP3.LUT R11, RZ, R13, RZ, 0x33, !PT ;  /* 0x0000000dff0b7212 */ /* 0x000fe200078e33ff */
[----:B------:R-:W-:Y:S01]  /*3dd0*/  IMAD.SHL.U32 R4, R0, 0x400, RZ ;  /* 0x0000040000047824 */ /* 0x000fe200078e00ff */
[----:B------:R-:W-:Y:S03]  /*3de0*/  BSSY.RECONVERGENT B2, `(.L_x_112) ;  /* 0x0000093000027945 */ /* 0x000fe60003800200 */
[----:B------:R-:W-:-:S05]  /*3df0*/  IMAD.IADD R11, R11, 0x1, R2 ;  /* 0x000000010b0b7824 */ /* 0x000fca00078e0202 */
[----:B------:R-:W-:Y:S01]  /*3e00*/  IADD3 R2, PT, PT, R11, -UR5, -R4 ;  /* 0x800000050b027c10 */ /* 0x000fe2000fffe804 */
[----:B0-----:R-:W-:-:S04]  /*3e10*/  IMAD R3, R3, UR4, RZ ;  /* 0x0000000403037c24 */ /* 0x001fc8000f8e02ff */
[----:B------:R-:W-:-:S05]  /*3e20*/  IMAD R2, R3, -0x400, R2 ;  /* 0xfffffc0003027824 */ /* 0x000fca00078e0202 */
[C---:B------:R-:W-:Y:S02]  /*3e30*/  ISETP.GE.U32.AND P0, PT, R2.reuse, 0x700, PT ;  /* 0x000007000200780c */ /* 0x040fe40003f06070 */
[----:B------:R-:W-:-:S04]  /*3e40*/  LEA.HI R14, R2, 0x1, RZ, 0x18 ;  /* 0x00000001020e7811 */ /* 0x000fc800078fc0ff */
[----:B------:R-:W-:-:S04]  /*3e50*/  LOP3.LUT R26, R14, 0x7, RZ, 0xc0, !PT ;  /* 0x000000070e1a7812 */ /* 0x000fc800078ec0ff */
[----:B------:R-:W-:-:S03]  /*3e60*/  ISETP.NE.AND P1, PT, R26, RZ, PT ;  /* 0x000000ff1a00720c */ /* 0x000fc60003f25270 */
[----:B------:R-:W-:Y:S10]  /*3e70*/  @!P0 BRA `(.L_x_113) ;  /* 0x0000000800248947 */ /* 0x000ff40003800000 */
[----:B------:R-:W-:-:S04]  /*3e80*/  LEA.HI R16, R16, 0x1, RZ, 0x18 ;  /* 0x0000000110107811 */ /* 0x000fc800078fc0ff */
[----:B------:R-:W-:-:S05]  /*3e90*/  LOP3.LUT R16, R16, 0x1fffff8, RZ, 0xc0, !PT ;  /* 0x01fffff810107812 */ /* 0x000fca00078ec0ff */
[----:B------:R-:W-:-:S07]  /*3ea0*/  IMAD.MOV R15, RZ, RZ, -R16 ;  /* 0x000000ffff0f7224 */ /* 0x000fce00078e0a10 */
.L_x_114:
[----:B------:R-:W-:-:S05]  /*3eb0*/  IADD3 R17, P0, PT, R13, R10, RZ ;  /* 0x0000000a0d117210 */ /* 0x000fca0007f1e0ff */
[----:B------:R-:W-:Y:S02]  /*3ec0*/  IMAD.X R22, RZ, RZ, R12, P0 ;  /* 0x000000ffff167224 */ /* 0x000fe400000e060c */
        /* <DEDUP_REMOVED lines=15> */
[----:B------:R-:W-:-:S03]  /*3fc0*/  LOP3.LUT P3, RZ, R25, 0xff, RZ, 0xc0, !PT ;  /* 0x000000ff19ff7812 */ /* 0x000fc6000786c0ff */
[----:B------:R-:W-:Y:S01]  /*3fd0*/  IMAD.X R8, R22, 0x1, R9, P0 ;  /* 0x0000000116087824 */ /* 0x000fe200000e0609 */
[----:B------:R-:W-:-:S04]  /*3fe0*/  ISETP.LT.U32.AND P0, PT, R17, R6, PT ;  /* 0x000000061100720c */ /* 0x000fc80003f01070 */
[----:B------:R-:W-:-:S04]  /*3ff0*/  ISETP.LT.AND.EX P0, PT, R8, R7, PT, P0 ;  /* 0x000000070800720c */ /* 0x000fc80003f01300 */
[----:B------:R-:W-:Y:S02]  /*4000*/  SEL R24, R17, R6, P0 ;  /* 0x0000000611187207 */ /* 0x000fe40000000000 */
[CC--:B--2---:R-:W-:Y:S02]  /*4010*/  ISETP.NE.AND P2, PT, R16.reuse, R19.reuse, PT ;  /* 0x000000131000720c */ /* 0x0c4fe40003f45270 */
[----:B------:R-:W-:Y:S02]  /*4020*/  ISETP.NE.AND P4, PT, R16, R19, P3 ;  /* 0x000000131000720c */ /* 0x000fe40001f85270 */
[----:B------:R-:W-:Y:S02]  /*4030*/  @!P3 SEL R25, RZ, 0x1, !P2 ;  /* 0x00000001ff19b807 */ /* 0x000fe40005000000 */
[----:B------:R-:W-:Y:S02]  /*4040*/  SEL R19, R8, R7, P0 ;  /* 0x0000000708137207 */ /* 0x000fe40000000000 */
[----:B------:R-:W-:-:S02]  /*4050*/  SEL R16, R25, 0x1, !P4 ;  /* 0x0000000119107807 */ /* 0x000fc40006000000 */
[----:B------:R-:W-:Y:S02]  /*4060*/  IADD3 R25, P0, PT, R17, 0x100, RZ ;  /* 0x0000010011197810 */ /* 0x000fe40007f1e0ff */
[----:B------:R-:W-:-:S03]  /*4070*/  LOP3.LUT P2, RZ, R16, 0xff, RZ, 0xc0, !PT ;  /* 0x000000ff10ff7812 */ /* 0x000fc6000784c0ff */
[----:B------:R-:W-:Y:S01]  /*4080*/  @!P4 SEL R24, R17, R6, !P3 ;  /* 0x000000061118c207 */ /* 0x000fe20005800000 */
[----:B------:R-:W-:Y:S01]  /*4090*/  IMAD.X R6, RZ, RZ, R8, P0 ;  /* 0x000000ffff067224 */ /* 0x000fe200000e0608 */
[----:B------:R-:W-:Y:S02]  /*40a0*/  @!P4 SEL R19, R8, R7, !P3 ;  /* 0x000000070813c207 */ /* 0x000fe40005800000 */
[CC--:B---3--:R-:W-:Y:S01]  /*40b0*/  ISETP.NE.AND P3, PT, R18.reuse, R23.reuse, PT ;  /* 0x000000171200720c */ /* 0x0c8fe20003f65270 */
[----:B------:R-:W2:Y:S01]  /*40c0*/  LDG.E R7, desc[UR12][R2.64+0xc00] ;  /* 0x000c000c02077981 */ /* 0x000ea2000c1e1900 */
[----:B------:R-:W-:-:S03]  /*40d0*/  ISETP.NE.AND P4, PT, R18, R23, P2 ;  /* 0x000000171200720c */ /* 0x000fc60001785270 */
[----:B------:R-:W2:Y:S01]  /*40e0*/  LDG.E R18, desc[UR12][R4.64+0xc00] ;  /* 0x000c000c04127981 */ /* 0x000ea2000c1e1900 */
[----:B------:R-:W-:Y:S02]  /*40f0*/  ISETP.LT.U32.AND P0, PT, R25, R24, PT ;  /* 0x000000181900720c */ /* 0x000fe40003f01070 */
[----:B------:R-:W-:Y:S02]  /*4100*/  @!P2 SEL R16, RZ, 0x1, !P3 ;  /* 0x00000001ff10a807 */ /* 0x000fe40005800000 */
[----:B------:R-:W-:-:S04]  /*4110*/  ISETP.LT.AND.EX P0, PT, R6, R19, PT, P0 ;  /* 0x000000130600720c */ /* 0x000fc80003f01300 */
[CC--:B------:R-:W-:Y:S02]  /*4120*/  SEL R23, R6.reuse, R19.reuse, P0 ;  /* 0x0000001306177207 */ /* 0x0c0fe40000000000 */
[----:B------:R-:W-:Y:S02]  /*4130*/  @!P4 SEL R23, R6, R19, !P2 ;  /* 0x000000130617c207 */ /* 0x000fe40005000000 */
[----:B------:R-:W-:Y:S01]  /*4140*/  SEL R6, R16, 0x1, !P4 ;  /* 0x0000000110067807 */ /* 0x000fe20006000000 */
[----:B------:R-:W3:Y:S04]  /*4150*/  LDG.E R19, desc[UR12][R4.64+0x1000] ;  /* 0x0010000c04137981 */ /* 0x000ee8000c1e1900 */
[----:B------:R-:W3:Y:S01]  /*4160*/  LDG.E R16, desc[UR12][R2.64+0x1000] ;  /* 0x0010000c02107981 */ /* 0x000ee2000c1e1900 */
[----:B------:R-:W-:-:S02]  /*4170*/  LOP3.LUT P3, RZ, R6, 0xff, RZ, 0xc0, !PT ;  /* 0x000000ff06ff7812 */ /* 0x000fc4000786c0ff */
[CC--:B------:R-:W-:Y:S02]  /*4180*/  SEL R22, R25.reuse, R24.reuse, P0 ;  /* 0x0000001819167207 */ /* 0x0c0fe40000000000 */
[----:B------:R-:W-:Y:S02]  /*4190*/  @!P4 SEL R22, R25, R24, !P2 ;  /* 0x000000181916c207 */ /* 0x000fe40005000000 */
[CC--:B----4-:R-:W-:Y:S02]  /*41a0*/  ISETP.NE.AND P2, PT, R20.reuse, R21.reuse, PT ;  /* 0x000000151400720c */ /* 0x0d0fe40003f45270 */
[----:B------:R-:W-:Y:S02]  /*41b0*/  ISETP.NE.AND P4, PT, R20, R21, P3 ;  /* 0x000000151400720c */ /* 0x000fe40001f85270 */
[----:B------:R-:W4:Y:S01]  /*41c0*/  LDG.E R20, desc[UR12][R4.64+0x1400] ;  /* 0x0014000c04147981 */ /* 0x000f22000c1e1900 */
[----:B------:R-:W-:-:S03]  /*41d0*/  IADD3 R27, P0, PT, R17, 0x200, RZ ;  /* 0x00000200111b7810 */ /* 0x000fc60007f1e0ff */
[----:B------:R-:W4:Y:S02]  /*41e0*/  LDG.E R21, desc[UR12][R2.64+0x1400] ;  /* 0x0014000c02157981 */ /* 0x000f24000c1e1900 */
[----:B------:R-:W-:Y:S01]  /*41f0*/  IMAD.X R24, RZ, RZ, R8, P0 ;  /* 0x000000ffff187224 */ /* 0x000fe200000e0608 */
[----:B------:R-:W-:-:S04]  /*4200*/  ISETP.LT.U32.AND P0, PT, R27, R22, PT ;  /* 0x000000161b00720c */ /* 0x000fc80003f01070 */
[----:B------:R-:W-:-:S04]  /*4210*/  ISETP.LT.AND.EX P0, PT, R24, R23, PT, P0 ;  /* 0x000000171800720c */ /* 0x000fc80003f01300 */
[CC--:B------:R-:W-:Y:S02]  /*4220*/  SEL R25, R27.reuse, R22.reuse, P0 ;  /* 0x000000161b197207 */ /* 0x0c0fe40000000000 */
[----:B------:R-:W-:Y:S02]  /*4230*/  @!P4 SEL R25, R27, R22, !P3 ;  /* 0x000000161b19c207 */ /* 0x000fe40005800000 */
[CC--:B------:R-:W-:Y:S01]  /*4240*/  SEL R22, R24.reuse, R23.reuse, P0 ;  /* 0x0000001718167207 */ /* 0x0c0fe20000000000 */
[----:B------:R-:W5:Y:S01]  /*4250*/  LDG.E R27, desc[UR12][R4.64+0x1c00] ;  /* 0x001c000c041b7981 */ /* 0x000f62000c1e1900 */
[----:B------:R-:W-:-:S03]  /*4260*/  @!P4 SEL R22, R24, R23, !P3 ;  /* 0x000000171816c207 */ /* 0x000fc60005800000 */
[----:B------:R-:W5:Y:S04]  /*4270*/  LDG.E R23, desc[UR12][R4.64+0x1800] ;  /* 0x0018000c04177981 */ /* 0x000f68000c1e1900 */
[----:B------:R0:W5:Y:S01]  /*4280*/  LDG.E R24, desc[UR12][R2.64+0x1800] ;  /* 0x0018000c02187981 */ /* 0x000162000c1e1900 */
[----:B------:R-:W-:-:S04]  /*4290*/  @!P3 SEL R6, RZ, 0x1, !P2 ;  /* 0x00000001ff06b807 */ /* 0x000fc80005000000 */
[----:B------:R-:W-:-:S04]  /*42a0*/  SEL R6, R6, 0x1, !P4 ;  /* 0x0000000106067807 */ /* 0x000fc80006000000 */
[----:B------:R-:W-:Y:S01]  /*42b0*/  LOP3.LUT P4, RZ, R6, 0xff, RZ, 0xc0, !PT ;  /* 0x000000ff06ff7812 */ /* 0x000fe2000788c0ff */
[----:B------:R-:W-:Y:S02]  /*42c0*/  VIADD R15, R15, 0x8 ;  /* 0x000000080f0f7836 */ /* 0x000fe40000000000 */
[----:B------:R-:W-:Y:S01]  /*42d0*/  VIADD R13, R13, 0x800 ;  /* 0x000008000d0d7836 */ /* 0x000fe20000000000 */
[CC--:B--2---:R-:W-:Y:S02]  /*42e0*/  ISETP.NE.AND P0, PT, R18.reuse, R7.reuse, PT ;  /* 0x000000071200720c */ /* 0x0c4fe40003f05270 */
[----:B------:R-:W-:-:S07]  /*42f0*/  ISETP.NE.AND P5, PT, R18, R7, P4 ;  /* 0x000000071200720c */ /* 0x000fce00027a5270 */
[----:B------:R-:W-:Y:S02]  /*4300*/  @!P4 SEL R6, RZ, 0x1, !P0 ;  /* 0x00000001ff06c807 */ /* 0x000fe40004000000 */
[----:B------:R-:W-:Y:S02]  /*4310*/  IADD3 R18, P2, PT, R17, 0x300, RZ ;  /* 0x0000030011127810 */ /* 0x000fe40007f5e0ff */
[----:B------:R-:W-:-:S03]  /*4320*/  SEL R6, R6, 0x1, !P5 ;  /* 0x0000000106067807 */ /* 0x000fc60006800000 */
[----:B------:R-:W-:Y:S01]  /*4330*/  IMAD.X R7, RZ, RZ, R8, P2 ;  /* 0x000000ffff077224 */ /* 0x000fe200010e0608 */
[----:B------:R-:W-:Y:S02]  /*4340*/  LOP3.LUT P2, RZ, R6, 0xff, RZ, 0xc0, !PT ;  /* 0x000000ff06ff7812 */ /* 0x000fe4000784c0ff */
[----:B------:R-:W-:-:S04]  /*4350*/  ISETP.LT.U32.AND P0, PT, R18, R25, PT ;  /* 0x000000191200720c */ /* 0x000fc80003f01070 */
[----:B------:R-:W-:Y:S02]  /*4360*/  ISETP.LT.AND.EX P0, PT, R7, R22, PT, P0 ;  /* 0x000000160700720c */ /* 0x000fe40003f01300 */
[CC--:B---3--:R-:W-:Y:S02]  /*4370*/  ISETP.NE.AND P6, PT, R19.reuse, R16.reuse, PT ;  /* 0x000000101300720c */ /* 0x0c8fe40003fc5270 */
[CC--:B0-----:R-:W-:Y:S02]  /*4380*/  SEL R3, R18.reuse, R25.reuse, P0 ;  /* 0x0000001912037207 */ /* 0x0c1fe40000000000 */
[----:B------:R-:W-:Y:S02]  /*4390*/  @!P5 SEL R3, R18, R25, !P4 ;  /* 0x000000191203d207 */ /* 0x000fe40006000000 */
[----:B------:R-:W-:Y:S02]  /*43a0*/  ISETP.NE.AND P3, PT, R19, R16, P2 ;  /* 0x000000101300720c */ /* 0x000fe40001765270 */
[----:B------:R-:W-:-:S02]  /*43b0*/  @!P2 SEL R6, RZ, 0x1, !P6 ;  /* 0x00000001ff06a807 */ /* 0x000fc40007000000 */
[-C--:B------:R-:W-:Y:S02]  /*43c0*/  SEL R18, R7, R22.reuse, P0 ;  /* 0x0000001607127207 */ /* 0x080fe40000000000 */
[----:B------:R-:W-:Y:S02]  /*43d0*/  IADD3 R16, P0, PT, R17, 0x400, RZ ;  /* 0x0000040011107810 */ /* 0x000fe40007f1e0ff */
[----:B------:R-:W-:Y:S02]  /*43e0*/  SEL R6, R6, 0x1, !P3 ;  /* 0x0000000106067807 */ /* 0x000fe40005800000 */
[----:B------:R-:W-:Y:S01]  /*43f0*/  @!P5 SEL R18, R7, R22, !P4 ;  /* 0x000000160712d207 */ /* 0x000fe20006000000 */
[----:B------:R-:W-:Y:S01]  /*4400*/  IMAD.X R5, RZ, RZ, R8, P0 ;  /* 0x000000ffff057224 */ /* 0x000fe200000e0608 */
[----:B------:R-:W-:Y:S02]  /*4410*/  ISETP.LT.U32.AND P0, PT, R16, R3, PT ;  /* 0x000000031000720c */ /* 0x000fe40003f01070 */
[----:B------:R-:W-:-:S02]  /*4420*/  LOP3.LUT P4, RZ, R6, 0xff, RZ, 0xc0, !PT ;  /* 0x000000ff06ff7812 */ /* 0x000fc4000788c0ff */
[----:B------:R-:W-:-:S04]  /*4430*/  ISETP.LT.AND.EX P0, PT, R5, R18, PT, P0 ;  /* 0x000000120500720c */ /* 0x000fc80003f01300 */
[----:B------:R-:W-:Y:S02]  /*4440*/  SEL R4, R16, R3, P0 ;  /* 0x0000000310047207 */ /* 0x000fe40000000000 */
[CC--:B------:R-:W-:Y:S02]  /*4450*/  SEL R2, R5.reuse, R18.reuse, P0 ;  /* 0x0000001205027207 */ /* 0x0c0fe40000000000 */
[----:B----4-:R-:W-:Y:S02]  /*4460*/  ISETP.NE.AND P0, PT, R20, R21, PT ;  /* 0x000000151400720c */ /* 0x010fe40003f05270 */
[----:B------:R-:W-:Y:S02]  /*4470*/  @!P3 SEL R4, R16, R3, !P2 ;  /* 0x000000031004b207 */ /* 0x000fe40005000000 */
[----:B------:R-:W-:Y:S02]  /*4480*/  @!P3 SEL R2, R5, R18, !P2 ;  /* 0x000000120502b207 */ /* 0x000fe40005000000 */
[----:B------:R-:W-:-:S02]  /*4490*/  ISETP.NE.AND P3, PT, R20, R21, P4 ;  /* 0x000000151400720c */ /* 0x000fc40002765270 */
[----:B------:R-:W-:Y:S02]  /*44a0*/  @!P4 SEL R6, RZ, 0x1, !P0 ;  /* 0x00000001ff06c807 */ /* 0x000fe40004000000 */
[----:B------:R-:W-:Y:S02]  /*44b0*/  IADD3 R3, P5, PT, R17, 0x500, RZ ;  /* 0x0000050011037810 */ /* 0x000fe40007fbe0ff */
[----:B------:R-:W-:Y:S02]  /*44c0*/  SEL R6, R6, 0x1, !P3 ;  /* 0x0000000106067807 */ /* 0x000fe40005800000 */
[----:B------:R-:W-:Y:S01]  /*44d0*/  ISETP.LT.U32.AND P0, PT, R3, R4, PT ;  /* 0x000000040300720c */ /* 0x000fe20003f01070 */
[----:B------:R-:W-:Y:S01]  /*44e0*/  IMAD.X R7, RZ, RZ, R8, P5 ;  /* 0x000000ffff077224 */ /* 0x000fe200028e0608 */
[----:B------:R-:W-:-:S04]  /*44f0*/  LOP3.LUT P2, RZ, R6, 0xff, RZ, 0xc0, !PT ;  /* 0x000000ff06ff7812 */ /* 0x000fc8000784c0ff */
[----:B------:R-:W-:-:S04]  /*4500*/  ISETP.LT.AND.EX P0, PT, R7, R2, PT, P0 ;  /* 0x000000020700720c */ /* 0x000fc80003f01300 */
[----:B------:R-:W-:Y:S02]  /*4510*/  SEL R16, R3, R4, P0 ;  /* 0x0000000403107207 */ /* 0x000fe40000000000 */
[----:B------:R-:W-:Y:S02]  /*4520*/  SEL R18, R7, R2, P0 ;  /* 0x0000000207127207 */ /* 0x000fe40000000000 */
[----:B------:R-:W-:Y:S02]  /*4530*/  @!P3 SEL R16, R3, R4, !P4 ;  /* 0x000000040310b207 */ /* 0x000fe40006000000 */
[----:B------:R-:W-:Y:S02]  /*4540*/  @!P3 SEL R18, R7, R2, !P4 ;  /* 0x000000020712b207 */ /* 0x000fe40006000000 */
[----:B-----5:R-:W-:Y:S02]  /*4550*/  ISETP.NE.AND P3, PT, R23, R24, PT ;  /* 0x000000181700720c */ /* 0x020fe40003f65270 */
[----:B------:R-:W-:-:S02]  /*4560*/  IADD3 R5, P0, PT, R17, 0x600, RZ ;  /* 0x0000060011057810 */ /* 0x000fc40007f1e0ff */
[----:B------:R-:W-:Y:S02]  /*4570*/  ISETP.NE.AND P4, PT, R23, R24, P2 ;  /* 0x000000181700720c */ /* 0x000fe40001785270 */
[----:B------:R-:W-:Y:S01]  /*4580*/  @!P2 SEL R6, RZ, 0x1, !P3 ;  /* 0x00000001ff06a807 */ /* 0x000fe20005800000 */
[----:B------:R-:W-:Y:S01]  /*4590*/  IMAD.X R7, RZ, RZ, R8, P0 ;  /* 0x000000ffff077224 */ /* 0x000fe200000e0608 */
[----:B------:R-:W-:Y:S02]  /*45a0*/  ISETP.LT.U32.AND P0, PT, R5, R16, PT ;  /* 0x000000100500720c */ /* 0x000fe40003f01070 */
[----:B------:R-:W-:Y:S02]  /*45b0*/  SEL R2, R6, 0x1, !P4 ;  /* 0x0000000106027807 */ /* 0x000fe40006000000 */
[----:B------:R-:W-:Y:S02]  /*45c0*/  IADD3 R17, P5, PT, R17, 0x700, RZ ;  /* 0x0000070011117810 */ /* 0x000fe40007fbe0ff */
[----:B------:R-:W-:-:S02]  /*45d0*/  LOP3.LUT P3, RZ, R2, 0xff, RZ, 0xc0, !PT ;  /* 0x000000ff02ff7812 */ /* 0x000fc4000786c0ff */
[----:B------:R-:W-:Y:S01]  /*45e0*/  ISETP.LT.AND.EX P0, PT, R7, R18, PT, P0 ;  /* 0x000000120700720c */ /* 0x000fe20003f01300 */
[----:B------:R-:W-:Y:S01]  /*45f0*/  IMAD.X R8, RZ, RZ, R8, P5 ;  /* 0x000000ffff087224 */ /* 0x000fe200028e0608 */
[----:B------:R-:W-:Y:S02]  /*4600*/  ISETP.NE.AND P5, PT, R15, RZ, PT ;  /* 0x000000ff0f00720c */ /* 0x000fe40003fa5270 */
[----:B------:R-:W-:Y:S02]  /*4610*/  SEL R4, R5, R16, P0 ;  /* 0x0000001005047207 */ /* 0x000fe40000000000 */
[----:B------:R-:W-:Y:S02]  /*4620*/  SEL R3, R7, R18, P0 ;  /* 0x0000001207037207 */ /* 0x000fe40000000000 */
[----:B------:R-:W-:Y:S02]  /*4630*/  @!P4 SEL R4, R5, R16, !P2 ;  /* 0x000000100504c207 */ /* 0x000fe40005000000 */
[----:B------:R-:W-:-:S02]  /*4640*/  @!P4 SEL R3, R7, R18, !P2 ;  /* 0x000000120703c207 */ /* 0x000fc40005000000 */
[CC--:B------:R-:W-:Y:S02]  /*4650*/  ISETP.NE.AND P4, PT, R27.reuse, R28.reuse, P3 ;  /* 0x0000001c1b00720c */ /* 0x0c0fe40001f85270 */
[----:B------:R-:W-:Y:S02]  /*4660*/  ISETP.NE.AND P2, PT, R27, R28, PT ;  /* 0x0000001c1b00720c */ /* 0x000fe40003f45270 */
[----:B------:R-:W-:Y:S02]  /*4670*/  ISETP.LT.U32.AND P0, PT, R17, R4, PT ;  /* 0x000000041100720c */ /* 0x000fe40003f01070 */
[----:B------:R-:W-:Y:S02]  /*4680*/  @!P3 SEL R2, RZ, 0x1, !P2 ;  /* 0x00000001ff02b807 */ /* 0x000fe40005000000 */
[----:B------:R-:W-:Y:S02]  /*4690*/  ISETP.LT.AND.EX P0, PT, R8, R3, PT, P0 ;  /* 0x000000030800720c */ /* 0x000fe40003f01300 */
[----:B------:R-:W-:-:S02]  /*46a0*/  SEL R2, R2, 0x1, !P4 ;  /* 0x0000000102027807 */ /* 0x000fc40006000000 */
[CC--:B------:R-:W-:Y:S02]  /*46b0*/  SEL R7, R8.reuse, R3.reuse, P0 ;  /* 0x0000000308077207 */ /* 0x0c0fe40000000000 */
[CC--:B------:R-:W-:Y:S02]  /*46c0*/  SEL R6, R17.reuse, R4.reuse, P0 ;  /* 0x0000000411067207 */ /* 0x0c0fe40000000000 */
[----:B------:R-:W-:Y:S02]  /*46d0*/  @!P4 SEL R7, R8, R3, !P3 ;  /* 0x000000030807c207 */ /* 0x000fe40005800000 */
[----:B------:R-:W-:Y:S02]  /*46e0*/  @!P4 SEL R6, R17, R4, !P3 ;  /* 0x000000041106c207 */ /* 0x000fe40005800000 */
[----:B------:R-:W-:Y:S01]  /*46f0*/  PRMT R8, R2, 0x7610, R8 ;  /* 0x0000761002087816 */ /* 0x000fe20000000008 */
[----:B------:R-:W-:Y:S06]  /*4700*/  @P5 BRA `(.L_x_114) ;  /* 0xfffffff400e85947 */ /* 0x000fec000383ffff */
.L_x_113:
[----:B------:R-:W-:Y:S05]  /*4710*/  BSYNC.RECONVERGENT B2 ;  /* 0x0000000000027941 */ /* 0x000fea0003800200 */
.L_x_112:
[----:B------:R-:W-:Y:S05]  /*4720*/  @!P1 BRA `(.L_x_111) ;  /* 0x0000000800549947 */ /* 0x000fea0003800000 */
[----:B------:R-:W-:Y:S01]  /*4730*/  ISETP.GE.U32.AND P0, PT, R26, 0x4, PT ;  /* 0x000000041a00780c */ /* 0x000fe20003f06070 */
[----:B------:R-:W-:Y:S01]  /*4740*/  BSSY.RECONVERGENT B2, `(.L_x_115) ;  /* 0x000004b000027945 */ /* 0x000fe20003800200 */
[----:B------:R-:W-:-:S11]  /*4750*/  LOP3.LUT P1, R14, R14, 0x3, RZ, 0xc0, !PT ;  /* 0x000000030e0e7812 */ /* 0x000fd6000782c0ff */
[----:B------:R-:W-:Y:S05]  /*4760*/  @!P0 BRA `(.L_x_116) ;  /* 0x0000000400208947 */ /* 0x000fea0003800000 */
        /* <DEDUP_REMOVED lines=14> */
[----:B------:R-:W5:Y:S04]  /*4850*/  LDG.E R15, desc[UR12][R4.64+0xc00] ;  /* 0x000c000c040f7981 */ /* 0x000f68000c1e1900 */
[----:B------:R0:W5:Y:S01]  /*4860*/  LDG.E R16, desc[UR12][R2.64+0xc00] ;  /* 0x000c000c02107981 */ /* 0x000162000c1e1900 */
[----:B------:R-:W-:-:S02]  /*4870*/  LOP3.LUT P4, RZ, R8, 0xff, RZ, 0xc0, !PT ;  /* 0x000000ff08ff7812 */ /* 0x000fc4000788c0ff */
[----:B------:R-:W-:Y:S01]  /*4880*/  IADD3 R23, P2, PT, R23, UR6, RZ ;  /* 0x0000000617177c10 */ /* 0x000fe2000ff5e0ff */
[----:B0-----:R-:W-:-:S05]  /*4890*/  VIADD R3, R13, 0x100 ;  /* 0x000001000d037836 */ /* 0x001fca0000000000 */
[----:B------:R-:W-:Y:S01]  /*48a0*/  IADD3 R2, P5, P6, R10, UR6, R3 ;  /* 0x000000060a027c10 */ /* 0x000fe2000febe003 */
[----:B------:R-:W-:-:S03]  /*48b0*/  VIADD R3, R13, 0x200 ;  /* 0x000002000d037836 */ /* 0x000fc60000000000 */
[----:B------:R-:W-:Y:S02]  /*48c0*/  IADD3.X R4, PT, PT, R12, R9, RZ, P5, P6 ;  /* 0x000000090c047210 */ /* 0x000fe40002fec4ff */
[CC--:B--2---:R-:W-:Y:S02]  /*48d0*/  ISETP.NE.AND P0, PT, R21.reuse, R22.reuse, PT ;  /* 0x000000161500720c */ /* 0x0c4fe40003f05270 */
[----:B------:R-:W-:Y:S01]  /*48e0*/  ISETP.NE.AND P3, PT, R21, R22, P4 ;  /* 0x000000161500720c */ /* 0x000fe20002765270 */
[----:B------:R-:W-:Y:S01]  /*48f0*/  IMAD.X R22, R24, 0x1, R9, P2 ;  /* 0x0000000118167824 */ /* 0x000fe200010e0609 */
[----:B------:R-:W-:Y:S02]  /*4900*/  @!P4 SEL R8, RZ, 0x1, !P0 ;  /* 0x00000001ff08c807 */ /* 0x000fe40004000000 */
[----:B------:R-:W-:Y:S02]  /*4910*/  ISETP.LT.U32.AND P0, PT, R23, R6, PT ;  /* 0x000000061700720c */ /* 0x000fe40003f01070 */
[----:B------:R-:W-:-:S02]  /*4920*/  SEL R8, R8, 0x1, !P3 ;  /* 0x0000000108087807 */ /* 0x000fc40005800000 */
[-C--:B------:R-:W-:Y:S02]  /*4930*/  ISETP.LT.AND.EX P0, PT, R22, R7.reuse, PT, P0 ;  /* 0x000000071600720c */ /* 0x080fe40003f01300 */
[----:B------:R-:W-:Y:S02]  /*4940*/  LOP3.LUT P2, RZ, R8, 0xff, RZ, 0xc0, !PT ;  /* 0x000000ff08ff7812 */ /* 0x000fe4000784c0ff */
[----:B------:R-:W-:Y:S02]  /*4950*/  SEL R5, R23, R6, P0 ;  /* 0x0000000617057207 */ /* 0x000fe40000000000 */
[----:B------:R-:W-:Y:S02]  /*4960*/  SEL R21, R22, R7, P0 ;  /* 0x0000000716157207 */ /* 0x000fe40000000000 */
[----:B---3--:R-:W-:Y:S02]  /*4970*/  ISETP.NE.AND P0, PT, R19, R20, PT ;  /* 0x000000141300720c */ /* 0x008fe40003f05270 */
[----:B------:R-:W-:-:S02]  /*4980*/  @!P3 SEL R5, R23, R6, !P4 ;  /* 0x000000061705b207 */ /* 0x000fc40006000000 */
[----:B------:R-:W-:Y:S02]  /*4990*/  @!P3 SEL R21, R22, R7, !P4 ;  /* 0x000000071615b207 */ /* 0x000fe40006000000 */
[----:B------:R-:W-:Y:S02]  /*49a0*/  ISETP.NE.AND P3, PT, R19, R20, P2 ;  /* 0x000000141300720c */ /* 0x000fe40001765270 */
[----:B------:R-:W-:Y:S02]  /*49b0*/  @!P2 SEL R8, RZ, 0x1, !P0 ;  /* 0x00000001ff08a807 */ /* 0x000fe40004000000 */
[----:B------:R-:W-:Y:S02]  /*49c0*/  ISETP.LT.U32.AND P0, PT, R2, R5, PT ;  /* 0x000000050200720c */ /* 0x000fe40003f01070 */
[----:B------:R-:W-:Y:S02]  /*49d0*/  SEL R8, R8, 0x1, !P3 ;  /* 0x0000000108087807 */ /* 0x000fe40005800000 */
[----:B------:R-:W-:-:S02]  /*49e0*/  ISETP.LT.AND.EX P0, PT, R4, R21, PT, P0 ;  /* 0x000000150400720c */ /* 0x000fc40003f01300 */
[----:B------:R-:W-:Y:S02]  /*49f0*/  LOP3.LUT P4, RZ, R8, 0xff, RZ, 0xc0, !PT ;  /* 0x000000ff08ff7812 */ /* 0x000fe4000788c0ff */
[----:B------:R-:W-:Y:S02]  /*4a00*/  SEL R7, R2, R5, P0 ;  /* 0x0000000502077207 */ /* 0x000fe40000000000 */
[----:B------:R-:W-:Y:S02]  /*4a10*/  SEL R19, R4, R21, P0 ;  /* 0x0000001504137207 */ /* 0x000fe40000000000 */
[----:B------:R-:W-:Y:S02]  /*4a20*/  @!P3 SEL R7, R2, R5, !P2 ;  /* 0x000000050207b207 */ /* 0x000fe40005000000 */
[----:B------:R-:W-:Y:S02]  /*4a30*/  @!P3 SEL R19, R4, R21, !P2 ;  /* 0x000000150413b207 */ /* 0x000fe40005000000 */
[----:B----4-:R-:W-:-:S02]  /*4a40*/  ISETP.NE.AND P3, PT, R17, R18, PT ;  /* 0x000000121100720c */ /* 0x010fc40003f65270 */
[----:B------:R-:W-:Y:S01]  /*4a50*/  IADD3 R2, P5, P0, R10, UR6, R3 ;  /* 0x000000060a027c10 */ /* 0x000fe2000f8be003 */
[----:B------:R-:W-:Y:S01]  /*4a60*/  VIADD R3, R13, 0x300 ;  /* 0x000003000d037836 */ /* 0x000fe20000000000 */
[----:B------:R-:W-:Y:S01]  /*4a70*/  ISETP.NE.AND P2, PT, R17, R18, P4 ;  /* 0x000000121100720c */ /* 0x000fe20002745270 */
[----:B------:R-:W-:Y:S01]  /*4a80*/  VIADD R13, R13, 0x400 ;  /* 0x000004000d0d7836 */ /* 0x000fe20000000000 */
[----:B------:R-:W-:Y:S02]  /*4a90*/  @!P4 SEL R8, RZ, 0x1, !P3 ;  /* 0x00000001ff08c807 */ /* 0x000fe40005800000 */
[----:B------:R-:W-:Y:S02]  /*4aa0*/  IADD3.X R6, PT, PT, R12, R9, RZ, P5, P0 ;  /* 0x000000090c067210 */ /* 0x000fe40002fe04ff */
[----:B------:R-:W-:Y:S02]  /*4ab0*/  ISETP.LT.U32.AND P0, PT, R2, R7, PT ;  /* 0x000000070200720c */ /* 0x000fe40003f01070 */
[----:B------:R-:W-:-:S02]  /*4ac0*/  SEL R8, R8, 0x1, !P2 ;  /* 0x0000000108087807 */ /* 0x000fc40005000000 */
[----:B------:R-:W-:Y:S02]  /*4ad0*/  ISETP.LT.AND.EX P0, PT, R6, R19, PT, P0 ;  /* 0x000000130600720c */ /* 0x000fe40003f01300 */
[----:B------:R-:W-:Y:S02]  /*4ae0*/  LOP3.LUT P3, RZ, R8, 0xff, RZ, 0xc0, !PT ;  /* 0x000000ff08ff7812 */ /* 0x000fe4000786c0ff */
[----:B------:R-:W-:Y:S02]  /*4af0*/  SEL R4, R2, R7, P0 ;  /* 0x0000000702047207 */ /* 0x000fe40000000000 */
[----:B------:R-:W-:Y:S02]  /*4b00*/  SEL R5, R6, R19, P0 ;  /* 0x0000001306057207 */ /* 0x000fe40000000000 */
[----:B------:R-:W-:Y:S02]  /*4b10*/  @!P2 SEL R4, R2, R7, !P4 ;  /* 0x000000070204a207 */ /* 0x000fe40006000000 */
[----:B------:R-:W-:-:S02]  /*4b20*/  @!P2 SEL R5, R6, R19, !P4 ;  /* 0x000000130605a207 */ /* 0x000fc40006000000 */
[----:B------:R-:W-:Y:S02]  /*4b30*/  IADD3 R3, P5, P6, R10, UR6, R3 ;  /* 0x000000060a037c10 */ /* 0x000fe4000febe003 */
[----:B-----5:R-:W-:Y:S02]  /*4b40*/  ISETP.NE.AND P4, PT, R15, R16, P3 ;  /* 0x000000100f00720c */ /* 0x020fe40001f85270 */
[----:B------:R-:W-:Y:S02]  /*4b50*/  IADD3.X R2, PT, PT, R12, R9, RZ, P5, P6 ;  /* 0x000000090c027210 */ /* 0x000fe40002fec4ff */
[----:B------:R-:W-:Y:S02]  /*4b60*/  ISETP.LT.U32.AND P0, PT, R3, R4, PT ;  /* 0x000000040300720c */ /* 0x000fe40003f01070 */
[----:B------:R-:W-:Y:S02]  /*4b70*/  ISETP.NE.AND P2, PT, R15, R16, PT ;  /* 0x000000100f00720c */ /* 0x000fe40003f45270 */
[----:B------:R-:W-:-:S02]  /*4b80*/  ISETP.LT.AND.EX P0, PT, R2, R5, PT, P0 ;  /* 0x000000050200720c */ /* 0x000fc40003f01300 */
[----:B------:R-:W-:Y:S02]  /*4b90*/  @!P3 SEL R8, RZ, 0x1, !P2 ;  /* 0x00000001ff08b807 */ /* 0x000fe40005000000 */
[CC--:B------:R-:W-:Y:S02]  /*4ba0*/  SEL R6, R3.reuse, R4.reuse, P0 ;  /* 0x0000000403067207 */ /* 0x0c0fe40000000000 */
[-C--:B------:R-:W-:Y:S02]  /*4bb0*/  SEL R7, R2, R5.reuse, P0 ;  /* 0x0000000502077207 */ /* 0x080fe40000000000 */
[----:B------:R-:W-:Y:S02]  /*4bc0*/  SEL R8, R8, 0x1, !P4 ;  /* 0x0000000108087807 */ /* 0x000fe40006000000 */
[----:B------:R-:W-:Y:S02]  /*4bd0*/  @!P4 SEL R6, R3, R4, !P3 ;  /* 0x000000040306c207 */ /* 0x000fe40005800000 */
[----:B------:R-:W-:-:S07]  /*4be0*/  @!P4 SEL R7, R2, R5, !P3 ;  /* 0x000000050207c207 */ /* 0x000fce0005800000 */
.L_x_116:
[----:B------:R-:W-:Y:S05]  /*4bf0*/  BSYNC.RECONVERGENT B2 ;  /* 0x0000000000027941 */ /* 0x000fea0003800200 */
.L_x_115:
[----:B------:R-:W-:Y:S05]  /*4c00*/  @!P1 BRA `(.L_x_111) ;  /* 0x00000004001c9947 */ /* 0x000fea0003800000 */
[----:B------:R-:W-:Y:S01]  /*4c10*/  ISETP.NE.AND P0, PT, R14, 0x1, PT ;  /* 0x000000010e00780c */ /* 0x000fe20003f05270 */
[----:B------:R-:W-:Y:S01]  /*4c20*/  BSSY.RECONVERGENT B2, `(.L_x_117) ;  /* 0x000002b000027945 */ /* 0x000fe20003800200 */
[----:B------:R-:W-:-:S11]  /*4c30*/  LOP3.LUT P1, RZ, R11, 0x100, RZ, 0xc0, !PT ;  /* 0x000001000bff7812 */ /* 0x000fd6000782c0ff */
        /* <DEDUP_REMOVED lines=14> */
[----:B------:R-:W-:-:S05]  /*4d20*/  IADD3 R11, P0, PT, R11, UR6, RZ ;  /* 0x000000060b0b7c10 */ /* 0x000fca000ff1e0ff */
[----:B------:R-:W-:Y:S01]  /*4d30*/  IMAD.X R14, R14, 0x1, R9, P0 ;  /* 0x000000010e0e7824 */ /* 0x000fe200000e0609 */
        /* <DEDUP_REMOVED lines=10> */
[----:B------:R-:W-:Y:S02]  /*4de0*/  IADD3 R15, P5, P6, R10, UR6, R15 ;  /* 0x000000060a0f7c10 */ /* 0x000fe4000febe00f */
[----:B------:R-:W-:Y:S02]  /*4df0*/  LOP3.LUT P4, RZ, R8, 0xff, RZ, 0xc0, !PT ;  /* 0x000000ff08ff7812 */ /* 0x000fe4000788c0ff */
[----:B-1----:R-:W-:Y:S02]  /*4e00*/  IADD3.X R4, PT, PT, R12, R9, RZ, P5, P6 ;  /* 0x000000090c047210 */ /* 0x002fe40002fec4ff */
[----:B------:R-:W-:Y:S02]  /*4e10*/  @!P3 SEL R2, R11, R6, !P2 ;  /* 0x000000060b02b207 */ /* 0x000fe40005000000 */
[----:B------:R-:W-:-:S02]  /*4e20*/  @!P3 SEL R3, R14, R7, !P2 ;  /* 0x000000070e03b207 */ /* 0x000fc40005000000 */
[----:B---3--:R-:W-:Y:S02]  /*4e30*/  ISETP.NE.AND P3, PT, R17, R18, P4 ;  /* 0x000000121100720c */ /* 0x008fe40002765270 */
[----:B------:R-:W-:Y:S02]  /*4e40*/  ISETP.LT.U32.AND P0, PT, R15, R2, PT ;  /* 0x000000020f00720c */ /* 0x000fe40003f01070 */
[----:B------:R-:W-:Y:S02]  /*4e50*/  ISETP.NE.AND P2, PT, R17, R18, PT ;  /* 0x000000121100720c */ /* 0x000fe40003f45270 */
[----:B------:R-:W-:Y:S02]  /*4e60*/  ISETP.LT.AND.EX P0, PT, R4, R3, PT, P0 ;  /* 0x000000030400720c */ /* 0x000fe40003f01300 */
[----:B------:R-:W-:Y:S02]  /*4e70*/  @!P4 SEL R8, RZ, 0x1, !P2 ;  /* 0x00000001ff08c807 */ /* 0x000fe40005000000 */
[----:B------:R-:W-:-:S02]  /*4e80*/  SEL R6, R15, R2, P0 ;  /* 0x000000020f067207 */ /* 0x000fc40000000000 */
[-C--:B------:R-:W-:Y:S02]  /*4e90*/  SEL R7, R4, R3.reuse, P0 ;  /* 0x0000000304077207 */ /* 0x080fe40000000000 */
[----:B------:R-:W-:Y:S02]  /*4ea0*/  SEL R8, R8, 0x1, !P3 ;  /* 0x0000000108087807 */ /* 0x000fe40005800000 */
[----:B------:R-:W-:Y:S02]  /*4eb0*/  @!P3 SEL R6, R15, R2, !P4 ;  /* 0x000000020f06b207 */ /* 0x000fe40006000000 */
[----:B------:R-:W-:-:S07]  /*4ec0*/  @!P3 SEL R7, R4, R3, !P4 ;  /* 0x000000030407b207 */ /* 0x000fce0006000000 */
.L_x_118:
[----:B------:R-:W-:Y:S05]  /*4ed0*/  BSYNC.RECONVERGENT B2 ;  /* 0x0000000000027941 */ /* 0x000fea0003800200 */
.L_x_117:
[----:B------:R-:W-:Y:S05]  /*4ee0*/  @P1 BRA `(.L_x_111) ;  /* 0x0000000000641947 */ /* 0x000fea0003800000 */
        /* <DEDUP_REMOVED lines=9> */
[----:B------:R-:W2:Y:S01]  /*4f80*/  LDG.E R5, desc[UR12][R4.64] ;  /* 0x0000000c04057981 */ /* 0x000ea2000c1e1900 */
[----:B------:R-:W-:Y:S02]  /*4f90*/  LOP3.LUT P3, RZ, R8, 0xff, RZ, 0xc0, !PT ;  /* 0x000000ff08ff7812 */ /* 0x000fe4000786c0ff */
[----:B------:R-:W-:-:S05]  /*4fa0*/  IADD3 R11, P0, PT, R10, UR6, RZ ;  /* 0x000000060a0b7c10 */ /* 0x000fca000ff1e0ff */
[----:B------:R-:W-:Y:S01]  /*4fb0*/  IMAD.X R12, R12, 0x1, R9, P0 ;  /* 0x000000010c0c7824 */ /* 0x000fe200000e0609 */
[----:B------:R-:W-:-:S04]  /*4fc0*/  ISETP.LT.U32.AND P0, PT, R11, R6, PT ;  /* 0x000000060b00720c */ /* 0x000fc80003f01070 */
[----:B------:R-:W-:-:S04]  /*4fd0*/  ISETP.LT.AND.EX P0, PT, R12, R7, PT, P0 ;  /* 0x000000070c00720c */ /* 0x000fc80003f01300 */
[----:B------:R-:W-:Y:S02]  /*4fe0*/  SEL R9, R11, R6, P0 ;  /* 0x000000060b097207 */ /* 0x000fe40000000000 */
[----:B------:R-:W-:Y:S02]  /*4ff0*/  SEL R10, R12, R7, P0 ;  /* 0x000000070c0a7207 */ /* 0x000fe40000000000 */
[CC--:B--2---:R-:W-:Y:S02]  /*5000*/  ISETP.NE.AND P2, PT, R2.reuse, R5.reuse, P3 ;  /* 0x000000050200720c */ /* 0x0c4fe40001f45270 */
[----:B------:R-:W-:-:S04]  /*5010*/  ISETP.NE.AND P1, PT, R2, R5, PT ;  /* 0x000000050200720c */ /* 0x000fc80003f25270 */
[----:B------:R-:W-:-:S04]  /*5020*/  @!P3 SEL R8, RZ, 0x1, !P1 ;  /* 0x00000001ff08b807 */ /* 0x000fc80004800000 */
[----:B------:R-:W-:-:S03]  /*5030*/  SEL R8, R8, 0x1, !P2 ;  /* 0x0000000108087807 */ /* 0x000fc60005000000 */
[----:B------:R-:W-:Y:S02]  /*5040*/  @!P2 SEL R9, R11, R6, !P3 ;  /* 0x000000060b09a207 */ /* 0x000fe40005800000 */
[----:B------:R-:W-:-:S03]  /*5050*/  @!P2 SEL R10, R12, R7, !P3 ;  /* 0x000000070c0aa207 */ /* 0x000fc60005800000 */
[----:B------:R-:W-:Y:S02]  /*5060*/  IMAD.MOV.U32 R6, RZ, RZ, R9 ;  /* 0x000000ffff067224 */ /* 0x000fe400078e0009 */
[----:B------:R-:W-:-:S07]  /*5070*/  IMAD.MOV.U32 R7, RZ, RZ, R10 ;  /* 0x000000ffff077224 */ /* 0x000fce00078e000a */
.L_x_111:
[----:B------:R-:W-:Y:S05]  /*5080*/  BSYNC.RECONVERGENT B1 ;  /* 0x0000000000017941 */ /* 0x000fea0003800200 */
.L_x_108:
[----:B------:R-:W0:Y:S01]  /*5090*/  S2R R10, SR_LANEID ;  /* 0x00000000000a7919 */ /* 0x000e220000000000 */
[----:B------:R-:W-:Y:S01]  /*50a0*/  LOP3.LUT R3, R8, 0xff, RZ, 0xc0, !PT ;  /* 0x000000ff08037812 */ /* 0x000fe200078ec0ff */
[----:B------:R-:W-:Y:S01]  /*50b0*/  BSSY.RECONVERGENT B1, `(.L_x_119) ;  /* 0x0000016000017945 */ /* 0x000fe20003800200 */
[----:B------:R-:W1:Y:S01]  /*50c0*/  S2R R9, SR_TID.X ;  /* 0x0000000000097919 */ /* 0x000e620000002100 */
[----:B------:R2:W3:Y:S04]  /*50d0*/  SHFL.DOWN PT, R5, R6, 0x1, 0x1f ;  /* 0x08201f0006057f89 */ /* 0x0004e800000e0000 */
[----:B------:R2:W4:Y:S04]  /*50e0*/  SHFL.DOWN PT, R4, R7, 0x1, 0x1f ;  /* 0x08201f0007047f89 */ /* 0x00052800000e0000 */
[----:B------:R-:W1:Y:S01]  /*50f0*/  SHFL.DOWN PT, R3, R3, 0x1, 0x1f ;  /* 0x08201f0003037f89 */ /* 0x000e6200000e0000 */
[----:B0-----:R-:W-:-:S02]  /*5100*/  ISETP.GT.AND P0, PT, R10, 0x1e, PT ;  /* 0x0000001e0a00780c */ /* 0x001fc40003f04270 */
[----:B------:R-:W-:-:S11]  /*5110*/  ISETP.GT.AND P4, PT, R10, 0x1d, PT ;  /* 0x0000001d0a00780c */ /* 0x000fd60003f84270 */
        /* <DEDUP_REMOVED lines=15> */
.L_x_120:
[----:B------:R-:W-:Y:S05]  /*5210*/  BSYNC.RECONVERGENT B1 ;  /* 0x0000000000017941 */ /* 0x000fea0003800200 */
.L_x_119:
[----:B------:R-:W-:Y:S01]  /*5220*/  LOP3.LUT R3, R8, 0xff, RZ, 0xc0, !PT ;  /* 0x000000ff08037812 */ /* 0x000fe200078ec0ff */
[----:B------:R0:W1:Y:S01]  /*5230*/  SHFL.DOWN PT, R5, R6, 0x2, 0x1f ;  /* 0x08401f0006057f89 */ /* 0x00006200000e0000 */
[----:B------:R-:W-:Y:S01]  /*5240*/  BSSY.RECONVERGENT B1, `(.L_x_121) ;  /* 0x0000016000017945 */ /* 0x000fe20003800200 */
[C---:B------:R-:W-:Y:S02]  /*5250*/  ISETP.GT.AND P5, PT, R10.reuse, 0x1b, PT ;  /* 0x0000001b0a00780c */ /* 0x040fe40003fa4270 */
[----:B------:R0:W2:Y:S01]  /*5260*/  SHFL.DOWN PT, R4, R7, 0x2, 0x1f ;  /* 0x08401f0007047f89 */ /* 0x0000a200000e0000 */
[C---:B------:R-:W-:Y:S02]  /*5270*/  ISETP.GT.AND P3, PT, R10.reuse, 0x17, PT ;  /* 0x000000170a00780c */ /* 0x040fe40003f64270 */
[C---:B------:R-:W-:Y:S01]  /*5280*/  ISETP.GT.AND P2, PT, R10.reuse, 0xf, PT ;  /* 0x0000000f0a00780c */ /* 0x040fe20003f44270 */
[----:B------:R-:W3:Y:S01]  /*5290*/  SHFL.DOWN PT, R3, R3, 0x2, 0x1f ;  /* 0x08401f0003037f89 */ /* 0x000ee200000e0000 */
[----:B------:R-:W-:Y:S01]  /*52a0*/  ISETP.NE.AND P1, PT, R10, RZ, PT ;  /* 0x000000ff0a00720c */ /* 0x000fe20003f25270 */
[----:B------:R-:W-:-:S12]  /*52b0*/  @P4 BRA `(.L_x_122) ;  /* 0x0000000000384947 */ /* 0x000fd80003800000 */
        /* <DEDUP_REMOVED lines=14> */
.L_x_122:
[----:B------:R-:W-:Y:S05]  /*53a0*/  BSYNC.RECONVERGENT B1 ;  /* 0x0000000000017941 */ /* 0x000fea0003800200 */
.L_x_121:
        /* <DEDUP_REMOVED lines=20> */
.L_x_124:
[----:B------:R-:W-:Y:S05]  /*54f0*/  BSYNC.RECONVERGENT B1 ;  /* 0x0000000000017941 */ /* 0x000fea0003800200 */
.L_x_123:
        /* <DEDUP_REMOVED lines=20> */
.L_x_126:
[----:B------:R-:W-:Y:S05]  /*5640*/  BSYNC.RECONVERGENT B1 ;  /* 0x0000000000017941 */ /* 0x000fea0003800200 */
.L_x_125:
        /* <DEDUP_REMOVED lines=20> */
.L_x_128:
[----:B------:R-:W-:Y:S05]  /*5790*/  BSYNC.RECONVERGENT B1 ;  /* 0x0000000000017941 */ /* 0x000fea0003800200 */
.L_x_127:
        /* <DEDUP_REMOVED lines=10> */
.L_x_130:
[----:B------:R-:W-:Y:S05]  /*5840*/  BSYNC.RECONVERGENT B1 ;  /* 0x0000000000017941 */ /* 0x000fea0003800200 */
.L_x_129:
        /* <DEDUP_REMOVED lines=84> */
.L_x_89:
[----:B------:R-:W-:Y:S05]  /*5d90*/  BSYNC.RECONVERGENT B0 ;  /* 0x0000000000007941 */ /* 0x000fea0003800200 */
.L_x_64:
[----:B------:R-:W-:Y:S05]  /*5da0*/  @P1 EXIT ;  /* 0x000000000000194d */ /* 0x000fea0003800000 */
[----:B012---:R-:W0:Y:S02]  /*5db0*/  LDC.64 R2, c[0x0][0x3a8] ;  /* 0x0000ea00ff027b82 */ /* 0x007e240000000a00 */
[----:B0-----:R-:W-:-:S05]  /*5dc0*/  IMAD.WIDE.U32 R2, R0, 0x10, R2 ;  /* 0x0000001000027825 */ /* 0x001fca00078e0002 */
[----:B------:R-:W-:Y:S04]  /*5dd0*/  STG.E.64 desc[UR12][R2.64+0x8], R6 ;  /* 0x0000080602007986 */ /* 0x000fe8000c101b0c */
[----:B------:R-:W-:Y:S01]  /*5de0*/  STG.E.U8 desc[UR12][R2.64], R8 ;  /* 0x0000000802007986 */ /* 0x000fe2000c10110c */
[----:B------:R-:W-:Y:S05]  /*5df0*/  EXIT ;  /* 0x000000000000794d */ /* 0x000fea0003800000 */
.L_x_131:
        /* <DEDUP_REMOVED lines=16> */
.L_x_670:


//--------------------- .text._ZN3cub18CUB_300001_SM_10006detail6reduce28DeviceReduceSingleTileKernelINS2_10policy_hubIN4cuda3std3__45tupleIJblEEEyN6thrust24THRUST_300001_SM_1000_NS8cuda_cub9__find_if7functorIS9_EEE10Policy1000ENSB_12zip_iteratorINS8_IJNSD_26transform_input_iterator_tIbNSC_6detail35transform_pair_of_input_iterators_tIbNSB_6detail15normal_iteratorINSB_10device_ptrIjEEEESQ_NS7_8equal_toIjEEEENS7_10__not_fn_tINS7_10__identityEEEEENSB_17counting_iteratorIlNSB_11use_defaultESZ_SZ_EEEEEEEPS9_ySF_S9_S9_SV_EEvT0_T1_T2_T3_T4_T6_ --------------------------
	.section	.text._ZN3cub18CUB_300001_SM_10006detail6reduce28DeviceReduceSingleTileKernelINS2_10policy_hubIN4cuda3std3__45tupleIJblEEEyN6thrust24THRUST_300001_SM_1000_NS8cuda_cub9__find_if7functorIS9_EEE10Policy1000ENSB_12zip_iteratorINS8_IJNSD_26transform_input_iterator_tIbNSC_6detail35transform_pair_of_input_iterators_tIbNSB_6detail15normal_iteratorINSB_10device_ptrIjEEEESQ_NS7_8equal_toIjEEEENS7_10__not_fn_tINS7_10__identityEEEEENSB_17counting_iteratorIlNSB_11use_defaultESZ_SZ_EEEEEEEPS9_ySF_S9_S9_SV_EEvT0_T1_T2_T3_T4_T6_,"ax",@progbits
	.align	128
        .global         _ZN3cub18CUB_300001_SM_10006detail6reduce28DeviceReduceSingleTileKernelINS2_10policy_hubIN4cuda3std3__45tupleIJblEEEyN6thrust24THRUST_300001_SM_1000_NS8cuda_cub9__find_if7functorIS9_EEE10Policy1000ENSB_12zip_iteratorINS8_IJNSD_26transform_input_iterator_tIbNSC_6detail35transform_pair_of_input_iterators_tIbNSB_6detail15normal_iteratorINSB_10device_ptrIjEEEESQ_NS7_8equal_toIjEEEENS7_10__not_fn_tINS7_10__identityEEEEENSB_17counting_iteratorIlNSB_11use_defaultESZ_SZ_EEEEEEEPS9_ySF_S9_S9_SV_EEvT0_T1_T2_T3_T4_T6_
        .type           _ZN3cub18CUB_300001_SM_10006detail6reduce28DeviceReduceSingleTileKernelINS2_10policy_hubIN4cuda3std3__45tupleIJblEEEyN6thrust24THRUST_300001_SM_1000_NS8cuda_cub9__find_if7functorIS9_EEE10Policy1000ENSB_12zip_iteratorINS8_IJNSD_26transform_input_iterator_tIbNSC_6detail35transform_pair_of_input_iterators_tIbNSB_6detail15normal_iteratorINSB_10device_ptrIjEEEESQ_NS7_8equal_toIjEEEENS7_10__not_fn_tINS7_10__identityEEEEENSB_17counting_iteratorIlNSB_11use_defaultESZ_SZ_EEEEEEEPS9_ySF_S9_S9_SV_EEvT0_T1_T2_T3_T4_T6_,@function
        .size           _ZN3cub18CUB_300001_SM_10006detail6reduce28DeviceReduceSingleTileKernelINS2_10policy_hubIN4cuda3std3__45tupleIJblEEEyN6thrust24THRUST_300001_SM_1000_NS8cuda_cub9__find_if7functorIS9_EEE10Policy1000ENSB_12zip_iteratorINS8_IJNSD_26transform_input_iterator_tIbNSC_6detail35transform_pair_of_input_iterators_tIbNSB_6detail15normal_iteratorINSB_10device_ptrIjEEEESQ_NS7_8equal_toIjEEEENS7_10__not_fn_tINS7_10__identityEEEEENSB_17counting_iteratorIlNSB_11use_defaultESZ_SZ_EEEEEEEPS9_ySF_S9_S9_SV_EEvT0_T1_T2_T3_T4_T6_,(.L_x_671 - _ZN3cub18CUB_300001_SM_10006detail6reduce28DeviceReduceSingleTileKernelINS2_10policy_hubIN4cuda3std3__45tupleIJblEEEyN6thrust24THRUST_300001_SM_1000_NS8cuda_cub9__find_if7functorIS9_EEE10Policy1000ENSB_12zip_iteratorINS8_IJNSD_26transform_input_iterator_tIbNSC_6detail35transform_pair_of_input_iterators_tIbNSB_6detail15normal_iteratorINSB_10device_ptrIjEEEESQ_NS7_8equal_toIjEEEENS7_10__not_fn_tINS7_10__identityEEEEENSB_17counting_iteratorIlNSB_11use_defaultESZ_SZ_EEEEEEEPS9_ySF_S9_S9_SV_EEvT0_T1_T2_T3_T4_T6_)
        .other          _ZN3cub18CUB_300001_SM_10006detail6reduce28DeviceReduceSingleTileKernelINS2_10policy_hubIN4cuda3std3__45tupleIJblEEEyN6thrust24THRUST_300001_SM_1000_NS8cuda_cub9__find_if7functorIS9_EEE10Policy1000ENSB_12zip_iteratorINS8_IJNSD_26transform_input_iterator_tIbNSC_6detail35transform_pair_of_input_iterators_tIbNSB_6detail15normal_iteratorINSB_10device_ptrIjEEEESQ_NS7_8equal_toIjEEEENS7_10__not_fn_tINS7_10__identityEEEEENSB_17counting_iteratorIlNSB_11use_defaultESZ_SZ_EEEEEEEPS9_ySF_S9_S9_SV_EEvT0_T1_T2_T3_T4_T6_,@"STO_CUDA_ENTRY STV_DEFAULT"
_ZN3cub18CUB_300001_SM_10006detail6reduce28DeviceReduceSingleTileKernelINS2_10policy_hubIN4cuda3std3__45tupleIJblEEEyN6thrust24THRUST_300001_SM_1000_NS8cuda_cub9__find_if7functorIS9_EEE10Policy1000ENSB_12zip_iteratorINS8_IJNSD_26transform_input_iterator_tIbNSC_6detail35transform_pair_of_input_iterators_tIbNSB_6detail15normal_iteratorINSB_10device_ptrIjEEEESQ_NS7_8equal_toIjEEEENS7_10__not_fn_tINS7_10__identityEEEEENSB_17counting_iteratorIlNSB_11use_defaultESZ_SZ_EEEEEEEPS9_ySF_S9_S9_SV_EEvT0_T1_T2_T3_T4_T6_:
.text._ZN3cub18CUB_300001_SM_10006detail6reduce28DeviceReduceSingleTileKernelINS2_10policy_hubIN4cuda3std3__45tupleIJblEEEyN6thrust24THRUST_300001_SM_1000_NS8cuda_cub9__find_if7functorIS9_EEE10Policy1000ENSB_12zip_iteratorINS8_IJNSD_26transform_input_iterator_tIbNSC_6detail35transform_pair_of_input_iterators_tIbNSB_6detail15normal_iteratorINSB_10device_ptrIjEEEESQ_NS7_8equal_toIjEEEENS7_10__not_fn_tINS7_10__identityEEEEENSB_17counting_iteratorIlNSB_11use_defaultESZ_SZ_EEEEEEEPS9_ySF_S9_S9_SV_EEvT0_T1_T2_T3_T4_T6_:
[----:B------:R-:W-:Y:S01]  /*0000*/  LDC R1, c[0x0][0x37c] ;  /* 0x0000df00ff017b82 */ /* 0x000fe20000000800 */
[----:B------:R-:W0:Y:S07]  /*0010*/  LDCU.64 UR4, c[0x0][0x3b0] ;  /* 0x00007600ff0477ac */ /* 0x000e2e0008000a00 */
[----:B------:R-:W1:Y:S01]  /*0020*/  LDC.U8 R0, c[0x0][0x3c0] ;  /* 0x0000f000ff007b82 */ /* 0x000e620000000000 */
[----:B------:R-:W2:Y:S01]  /*0030*/  LDCU.64 UR8, c[0x0][0x358] ;  /* 0x00006b00ff0877ac */ /* 0x000ea20008000a00 */
[----:B0-----:R-:W-:-:S04]  /*0040*/  UISETP.NE.U32.AND UP0, UPT, UR4, URZ, UPT ;  /* 0x000000ff0400728c */ /* 0x001fc8000bf05070 */
[----:B------:R-:W-:-:S09]  /*0050*/  UISETP.NE.AND.EX UP0, UPT, UR5, URZ, UPT, UP0 ;  /* 0x000000ff0500728c */ /* 0x000fd2000bf05300 */
        /* <DEDUP_REMOVED lines=9> */
.L_x_132:
[----:B------:R-:W-:Y:S01]  /*00f0*/  UISETP.GT.U32.AND UP0, UPT, UR4, 0x3ff, UPT ;  /* 0x000003ff0400788c */ /* 0x000fe2000bf04070 */
[----:B------:R-:W-:Y:S03]  /*0100*/  BSSY.RECONVERGENT B0, `(.L_x_133) ;  /* 0x000058d000007945 */ /* 0x000fe60003800200 */
[----:B------:R-:W-:-:S09]  /*0110*/  UISETP.GT.U32.AND.EX UP0, UPT, UR5, URZ, UPT, UP0 ;  /* 0x000000ff0500728c */ /* 0x000fd2000bf04100 */
[----:B------:R-:W-:Y:S05]  /*0120*/  BRA.U UP0, `(.L_x_134) ;  /* 0x0000003100247547 */ /* 0x000fea000b800000 */
[----:B------:R-:W0:Y:S01]  /*0130*/  S2R R13, SR_TID.X ;  /* 0x00000000000d7919 */ /* 0x000e220000002100 */
[----:B------:R-:W2:Y:S08]  /*0140*/  LDC.64 R2, c[0x0][0x380] ;  /* 0x0000e000ff027b82 */ /* 0x000eb00000000a00 */
[----:B------:R-:W3:Y:S01]  /*0150*/  LDC.64 R4, c[0x0][0x388] ;  /* 0x0000e200ff047b82 */ /* 0x000ee20000000a00 */
[----:B------:R-:W-:Y:S01]  /*0160*/  CS2R R10, SRZ ;  /* 0x00000000000a7805 */ /* 0x000fe2000001ff00 */
[----:B------:R-:W4:Y:S01]  /*0170*/  LDCU.64 UR6, c[0x0][0x3a0] ;  /* 0x00007400ff0677ac */ /* 0x000f220008000a00 */
[----:B0-----:R-:W-:-:S13]  /*0180*/  ISETP.GE.U32.AND P1, PT, R13, UR4, PT ;  /* 0x000000040d007c0c */ /* 0x001fda000bf26070 */
[C---:B--2---:R-:W-:Y:S01]  /*0190*/  @!P1 IMAD.WIDE.U32 R2, R13.reuse, 0x4, R2 ;  /* 0x000000040d029825 */ /* 0x044fe200078e0002 */
[----:B------:R-:W0:Y:S03]  /*01a0*/  @!P1 LDC.64 R6, c[0x0][0x3a0] ;  /* 0x0000e800ff069b82 */ /* 0x000e260000000a00 */
[C---:B---3--:R-:W-:Y:S02]  /*01b0*/  @!P1 IMAD.WIDE.U32 R4, R13.reuse, 0x4, R4 ;  /* 0x000000040d049825 */ /* 0x048fe400078e0004 */
[----:B------:R-:W2:Y:S04]  /*01c0*/  @!P1 LDG.E R2, desc[UR8][R2.64] ;  /* 0x0000000802029981 */ /* 0x000ea8000c1e1900 */
[----:B------:R-:W2:Y:S01]  /*01d0*/  @!P1 LDG.E R5, desc[UR8][R4.64] ;  /* 0x0000000804059981 */ /* 0x000ea2000c1e1900 */
[----:B------:R-:W-:Y:S01]  /*01e0*/  IMAD.MOV.U32 R15, RZ, RZ, R13 ;  /* 0x000000ffff0f7224 */ /* 0x000fe200078e000d */
[----:B------:R-:W-:Y:S01]  /*01f0*/  PRMT R12, RZ, 0x7610, R12 ;  /* 0x00007610ff0c7816 */ /* 0x000fe2000000000c */
[----:B------:R-:W-:Y:S01]  /*0200*/  @!P1 VIADD R15, R13, 0x100 ;  /* 0x000001000d0f9836 */ /* 0x000fe20000000000 */
[----:B------:R-:W-:Y:S04]  /*0210*/  BSSY.RECONVERGENT B1, `(.L_x_135) ;  /* 0x0000121000017945 */ /* 0x000fe80003800200 */
[----:B------:R-:W-:-:S02]  /*0220*/  ISETP.GE.U32.AND P2, PT, R15, UR4, PT ;  /* 0x000000040f007c0c */ /* 0x000fc4000bf46070 */
[----:B0-----:R-:W-:-:S05]  /*0230*/  @!P1 IADD3 R10, P3, PT, R13, R6, RZ ;  /* 0x000000060d0a9210 */ /* 0x001fca0007f7e0ff */
[----:B------:R-:W-:Y:S01]  /*0240*/  @!P1 IMAD.X R11, RZ, RZ, R7, P3 ;  /* 0x000000ffff0b9224 */ /* 0x000fe200018e0607 */
[----:B--2---:R-:W-:-:S04]  /*0250*/  @!P1 ISETP.NE.AND P0, PT, R2, R5, PT ;  /* 0x000000050200920c */ /* 0x004fc80003f05270 */
[----:B------:R-:W-:-:S04]  /*0260*/  @!P1 SEL R2, RZ, 0x1, !P0 ;  /* 0x00000001ff029807 */ /* 0x000fc80004000000 */
[----:B------:R-:W-:Y:S01]  /*0270*/  @!P1 PRMT R12, R2, 0x7610, R12 ;  /* 0x00007610020c9816 */ /* 0x000fe2000000000c */
[----:B----4-:R-:W-:Y:S06]  /*0280*/  @P2 BRA `(.L_x_136) ;  /* 0x0000001000642947 */ /* 0x010fec0003800000 */
[----:B------:R-:W-:Y:S01]  /*0290*/  LOP3.LUT R14, RZ, R15, RZ, 0x33, !PT ;  /* 0x0000000fff0e7212 */ /* 0x000fe200078e33ff */
[----:B------:R-:W-:Y:S04]  /*02a0*/  BSSY.RECONVERGENT B2, `(.L_x_137) ;  /* 0x000008a000027945 */ /* 0x000fe80003800200 */
[----:B------:R-:W-:-:S05]  /*02b0*/  VIADD R14, R14, UR4 ;  /* 0x000000040e0e7c36 */ /* 0x000fca0008000000 */
[C---:B------:R-:W-:Y:S02]  /*02c0*/  ISETP.GE.U32.AND P0, PT, R14.reuse, 0x700, PT ;  /* 0x000007000e00780c */ /* 0x040fe40003f06070 */
[----:B------:R-:W-:-:S04]  /*02d0*/  LEA.HI R16, R14, 0x1, RZ, 0x18 ;  /* 0x000000010e107811 */ /* 0x000fc800078fc0ff */
[----:B------:R-:W-:-:S04]  /*02e0*/  LOP3.LUT R35, R16, 0x7, RZ, 0xc0, !PT ;  /* 0x0000000710237812 */ /* 0x000fc800078ec0ff */
[----:B------:R-:W-:-:S03]  /*02f0*/  ISETP.NE.AND P1, PT, R35, RZ, PT ;  /* 0x000000ff2300720c */ /* 0x000fc60003f25270 */
[----:B------:R-:W-:Y:S10]  /*0300*/  @!P0 BRA `(.L_x_138) ;  /* 0x00000008000c8947 */ /* 0x000ff40003800000 */
[----:B------:R-:W0:Y:S01]  /*0310*/  LDC.64 R2, c[0x0][0x380] ;  /* 0x0000e000ff027b82 */ /* 0x000e220000000a00 */
[----:B------:R-:W-:-:S05]  /*0320*/  LOP3.LUT R18, R16, 0x1fffff8, RZ, 0xc0, !PT ;  /* 0x01fffff810127812 */ /* 0x000fca00078ec0ff */
[----:B------:R-:W-:Y:S02]  /*0330*/  IMAD.MOV R18, RZ, RZ, -R18 ;  /* 0x000000ffff127224 */ /* 0x000fe400078e0a12 */
[----:B------:R-:W2:Y:S05]  /*0340*/  LDC.64 R4, c[0x0][0x388] ;  /* 0x0000e200ff047b82 */ /* 0x000eaa0000000a00 */
.L_x_139:
[----:B0-----:R-:W-:-:S04]  /*0350*/  IMAD.WIDE.U32 R8, R15, 0x4, R2 ;  /* 0x000000040f087825 */ /* 0x001fc800078e0002 */
[C---:B--2---:R-:W-:Y:S01]  /*0360*/  IMAD.WIDE.U32 R6, R15.reuse, 0x4, R4 ;  /* 0x000000040f067825 */ /* 0x044fe200078e0004 */
[----:B------:R-:W2:Y:S04]  /*0370*/  LDG.E R33, desc[UR8][R8.64] ;  /* 0x0000000808217981 */ /* 0x000ea8000c1e1900 */
[----:B------:R-:W2:Y:S04]  /*0380*/  LDG.E R34, desc[UR8][R6.64] ;  /* 0x0000000806227981 */ /* 0x000ea8000c1e1900 */
[----:B------:R-:W3:Y:S04]  /*0390*/  LDG.E R32, desc[UR8][R8.64+0x400] ;  /* 0x0004000808207981 */ /* 0x000ee8000c1e1900 */
[----:B------:R-:W3:Y:S04]  /*03a0*/  LDG.E R31, desc[UR8][R6.64+0x400] ;  /* 0x00040008061f7981 */ /* 0x000ee8000c1e1900 */
[----:B------:R-:W4:Y:S04]  /*03b0*/  LDG.E R28, desc[UR8][R8.64+0x800] ;  /* 0x00080008081c7981 */ /* 0x000f28000c1e1900 */
[----:B------:R-:W4:Y:S04]  /*03c0*/  LDG.E R25, desc[UR8][R6.64+0x800] ;  /* 0x0008000806197981 */ /* 0x000f28000c1e1900 */
[----:B------:R-:W5:Y:S04]  /*03d0*/  LDG.E R26, desc[UR8][R8.64+0xc00] ;  /* 0x000c0008081a7981 */ /* 0x000f68000c1e1900 */
[----:B------:R-:W5:Y:S04]  /*03e0*/  LDG.E R19, desc[UR8][R6.64+0xc00] ;  /* 0x000c000806137981 */ /* 0x000f68000c1e1900 */
[----:B------:R-:W5:Y:S04]  /*03f0*/  LDG.E R20, desc[UR8][R8.64+0x1000] ;  /* 0x0010000808147981 */ /* 0x000f68000c1e1900 */
[----:B------:R-:W5:Y:S04]  /*0400*/  LDG.E R17, desc[UR8][R6.64+0x1000] ;  /* 0x0010000806117981 */ /* 0x000f68000c1e1900 */
[----:B------:R-:W5:Y:S04]  /*0410*/  LDG.E R23, desc[UR8][R8.64+0x1400] ;  /* 0x0014000808177981 */ /* 0x000f68000c1e1900 */
[----:B------:R-:W5:Y:S04]  /*0420*/  LDG.E R24, desc[UR8][R6.64+0x1400] ;  /* 0x0014000806187981 */ /* 0x000f68000c1e1900 */
[----:B------:R-:W5:Y:S04]  /*0430*/  LDG.E R21, desc[UR8][R8.64+0x1800] ;  /* 0x0018000808157981 */ /* 0x000f68000c1e1900 */
[----:B------:R-:W5:Y:S04]  /*0440*/  LDG.E R22, desc[UR8][R6.64+0x1800] ;  /* 0x0018000806167981 */ /* 0x000f68000c1e1900 */
[----:B------:R0:W5:Y:S04]  /*0450*/  LDG.E R27, desc[UR8][R8.64+0x1c00] ;  /* 0x001c0008081b7981 */ /* 0x000168000c1e1900 */
[----:B------:R1:W5:Y:S01]  /*0460*/  LDG.E R30, desc[UR8][R6.64+0x1c00] ;  /* 0x001c0008061e7981 */ /* 0x000362000c1e1900 */
[----:B------:R-:W-:Y:S01]  /*0470*/  PRMT R36, R12, 0x7610, R36 ;  /* 0x000076100c247816 */ /* 0x000fe20000000024 */
[----:B------:R-:W-:Y:S01]  /*0480*/  VIADD R18, R18, 0x8 ;  /* 0x0000000812127836 */ /* 0x000fe20000000000 */
[C---:B------:R-:W-:Y:S01]  /*0490*/  IADD3 R29, P3, PT, R15.reuse, UR6, RZ ;  /* 0x000000060f1d7c10 */ /* 0x040fe2000ff7e0ff */
[----:B------:R-:W-:Y:S01]  /*04a0*/  VIADD R15, R15, 0x800 ;  /* 0x000008000f0f7836 */ /* 0x000fe20000000000 */
[----:B------:R-:W-:-:S03]  /*04b0*/  LOP3.LUT P5, RZ, R36, 0xff, RZ, 0xc0, !PT ;  /* 0x000000ff24ff7812 */ /* 0x000fc600078ac0ff */
[----:B------:R-:W-:Y:S01]  /*04c0*/  IMAD.X R12, RZ, RZ, UR7, P3 ;  /* 0x00000007ff0c7e24 */ /* 0x000fe200098e06ff */
[CC--:B--2---:R-:W-:Y:S02]  /*04d0*/  ISETP.NE.AND P0, PT, R33.reuse, R34.reuse, PT ;  /* 0x000000222100720c */ /* 0x0c4fe40003f05270 */
[----:B------:R-:W-:-:S07]  /*04e0*/  ISETP.NE.AND P2, PT, R33, R34, P5 ;  /* 0x000000222100720c */ /* 0x000fce0002f45270 */
[----:B------:R-:W-:Y:S02]  /*04f0*/  @!P5 SEL R36, RZ, 0x1, !P0 ;  /* 0x00000001ff24d807 */ /* 0x000fe40004000000 */
[----:B------:R-:W-:Y:S02]  /*0500*/  ISETP.LT.U32.AND P0, PT, R29, R10, PT ;  /* 0x0000000a1d00720c */ /* 0x000fe40003f01070 */
[----:B------:R-:W-:Y:S02]  /*0510*/  SEL R33, R36, 0x1, !P2 ;  /* 0x0000000124217807 */ /* 0x000fe40005000000 */
[----:B---3--:R-:W-:Y:S02]  /*0520*/  ISETP.NE.AND P6, PT, R32, R31, PT ;  /* 0x0000001f2000720c */ /* 0x008fe40003fc5270 */
[----:B------:R-:W-:Y:S02]  /*0530*/  LOP3.LUT P3, RZ, R33, 0xff, RZ, 0xc0, !PT ;  /* 0x000000ff21ff7812 */ /* 0x000fe4000786c0ff */
[----:B------:R-:W-:-:S02]  /*0540*/  ISETP.LT.AND.EX P0, PT, R12, R11, PT, P0 ;  /* 0x0000000b0c00720c */ /* 0x000fc40003f01300 */
[----:B------:R-:W-:Y:S02]  /*0550*/  ISETP.NE.AND P4, PT, R32, R31, P3 ;  /* 0x0000001f2000720c */ /* 0x000fe40001f85270 */
[CC--:B0-----:R-:W-:Y:S02]  /*0560*/  SEL R9, R29.reuse, R10.reuse, P0 ;  /* 0x0000000a1d097207 */ /* 0x0c1fe40000000000 */
[CC--:B------:R-:W-:Y:S02]  /*0570*/  SEL R8, R12.reuse, R11.reuse, P0 ;  /* 0x0000000b0c087207 */ /* 0x0c0fe40000000000 */
[----:B------:R-:W-:Y:S02]  /*0580*/  @!P2 SEL R9, R29, R10, !P5 ;  /* 0x0000000a1d09a207 */ /* 0x000fe40006800000 */
[----:B------:R-:W-:Y:S02]  /*0590*/  @!P2 SEL R8, R12, R11, !P5 ;  /* 0x0000000b0c08a207 */ /* 0x000fe40006800000 */
[----:B------:R-:W-:-:S02]  /*05a0*/  @!P3 SEL R33, RZ, 0x1, !P6 ;  /* 0x00000001ff21b807 */ /* 0x000fc40007000000 */
[----:B-1----:R-:W-:Y:S02]  /*05b0*/  IADD3 R6, P0, PT, R29, 0x100, RZ ;  /* 0x000001001d067810 */ /* 0x002fe40007f1e0ff */
[----:B------:R-:W-:Y:S02]  /*05c0*/  SEL R33, R33, 0x1, !P4 ;  /* 0x0000000121217807 */ /* 0x000fe40006000000 */
[----:B----4-:R-:W-:Y:S01]  /*05d0*/  ISETP.NE.AND P6, PT, R28, R25, PT ;  /* 0x000000191c00720c */ /* 0x010fe20003fc5270 */
[----:B------:R-:W-:Y:S01]  /*05e0*/  IMAD.X R7, RZ, RZ, R12, P0 ;  /* 0x000000ffff077224 */ /* 0x000fe200000e060c */
[----:B------:R-:W-:Y:S02]  /*05f0*/  LOP3.LUT P2, RZ, R33, 0xff, RZ, 0xc0, !PT ;  /* 0x000000ff21ff7812 */ /* 0x000fe4000784c0ff */
[----:B------:R-:W-:Y:S02]  /*0600*/  ISETP.LT.U32.AND P0, PT, R6, R9, PT ;  /* 0x000000090600720c */ /* 0x000fe40003f01070 */
[----:B------:R-:W-:-:S02]  /*0610*/  ISETP.NE.AND P5, PT, R28, R25, P2 ;  /* 0x000000191c00720c */ /* 0x000fc400017a5270 */
[----:B------:R-:W-:-:S04]  /*0620*/  ISETP.LT.AND.EX P0, PT, R7, R8, PT, P0 ;  /* 0x000000080700720c */ /* 0x000fc80003f01300 */
[CC--:B------:R-:W-:Y:S02]  /*0630*/  SEL R11, R6.reuse, R9.reuse, P0 ;  /* 0x00000009060b7207 */ /* 0x0c0fe40000000000 */
[-C--:B------:R-:W-:Y:S02]  /*0640*/  SEL R10, R7, R8.reuse, P0 ;  /* 0x00000008070a7207 */ /* 0x080fe40000000000 */
[----:B------:R-:W-:Y:S02]  /*0650*/  @!P2 SEL R33, RZ, 0x1, !P6 ;  /* 0x00000001ff21a807 */ /* 0x000fe40007000000 */
[----:B------:R-:W-:Y:S02]  /*0660*/  @!P4 SEL R11, R6, R9, !P3 ;  /* 0x00000009060bc207 */ /* 0x000fe40005800000 */
[----:B------:R-:W-:Y:S02]  /*0670*/  SEL R33, R33, 0x1, !P5 ;  /* 0x0000000121217807 */ /* 0x000fe40006800000 */
[----:B------:R-:W-:-:S02]  /*0680*/  @!P4 SEL R10, R7, R8, !P3 ;  /* 0x00000008070ac207 */ /* 0x000fc40005800000 */
[----:B------:R-:W-:Y:S02]  /*0690*/  LOP3.LUT P3, RZ, R33, 0xff, RZ, 0xc0, !PT ;  /* 0x000000ff21ff7812 */ /* 0x000fe4000786c0ff */
[----:B------:R-:W-:Y:S02]  /*06a0*/  IADD3 R6, P0, PT, R29, 0x200, RZ ;  /* 0x000002001d067810 */ /* 0x000fe40007f1e0ff */
[CC--:B-----5:R-:W-:Y:S02]  /*06b0*/  ISETP.NE.AND P6, PT, R26.reuse, R19.reuse, PT ;  /* 0x000000131a00720c */ /* 0x0e0fe40003fc5270 */
[----:B------:R-:W-:Y:S01]  /*06c0*/  ISETP.NE.AND P4, PT, R26, R19, P3 ;  /* 0x000000131a00720c */ /* 0x000fe20001f85270 */
[----:B------:R-:W-:Y:S01]  /*06d0*/  IMAD.X R7, RZ, RZ, R12, P0 ;  /* 0x000000ffff077224 */ /* 0x000fe200000e060c */
[----:B------:R-:W-:-:S04]  /*06e0*/  ISETP.LT.U32.AND P0, PT, R6, R11, PT ;  /* 0x0000000b0600720c */ /* 0x000fc80003f01070 */
[-C--:B------:R-:W-:Y:S02]  /*06f0*/  ISETP.LT.AND.EX P0, PT, R7, R10.reuse, PT, P0 ;  /* 0x0000000a0700720c */ /* 0x080fe40003f01300 */
[----:B------:R-:W-:Y:S02]  /*0700*/  @!P3 SEL R33, RZ, 0x1, !P6 ;  /* 0x00000001ff21b807 */ /* 0x000fe40007000000 */
[CC--:B------:R-:W-:Y:S02]  /*0710*/  SEL R9, R6.reuse, R11.reuse, P0 ;  /* 0x0000000b06097207 */ /* 0x0c0fe40000000000 */
[----:B------:R-:W-:Y:S02]  /*0720*/  SEL R33, R33, 0x1, !P4 ;  /* 0x0000000121217807 */ /* 0x000fe40006000000 */
[----:B------:R-:W-:Y:S02]  /*0730*/  @!P5 SEL R9, R6, R11, !P2 ;  /* 0x0000000b0609d207 */ /* 0x000fe40005000000 */
[----:B------:R-:W-:-:S02]  /*0740*/  SEL R8, R7, R10, P0 ;  /* 0x0000000a07087207 */ /* 0x000fc40000000000 */
[----:B------:R-:W-:Y:S02]  /*0750*/  IADD3 R6, P0, PT, R29, 0x300, RZ ;  /* 0x000003001d067810 */ /* 0x000fe40007f1e0ff */
[----:B------:R-:W-:Y:S02]  /*0760*/  @!P5 SEL R8, R7, R10, !P2 ;  /* 0x0000000a0708d207 */ /* 0x000fe40005000000 */
[----:B------:R-:W-:Y:S01]  /*0770*/  LOP3.LUT P2, RZ, R33, 0xff, RZ, 0xc0, !PT ;  /* 0x000000ff21ff7812 */ /* 0x000fe2000784c0ff */
[----:B------:R-:W-:Y:S01]  /*0780*/  IMAD.X R7, RZ, RZ, R12, P0 ;  /* 0x000000ffff077224 */ /* 0x000fe200000e060c */
[----:B------:R-:W-:Y:S02]  /*0790*/  ISETP.LT.U32.AND P0, PT, R6, R9, PT ;  /* 0x000000090600720c */ /* 0x000fe40003f01070 */
[----:B------:R-:W-:Y:S02]  /*07a0*/  ISETP.NE.AND P6, PT, R20, R17, PT ;  /* 0x000000111400720c */ /* 0x000fe40003fc5270 */
[----:B------:R-:W-:-:S02]  /*07b0*/  ISETP.LT.AND.EX P0, PT, R7, R8, PT, P0 ;  /* 0x000000080700720c */ /* 0x000fc40003f01300 */
[----:B------:R-:W-:Y:S02]  /*07c0*/  ISETP.NE.AND P5, PT, R20, R17, P2 ;  /* 0x000000111400720c */ /* 0x000fe400017a5270 */
[CC--:B------:R-:W-:Y:S02]  /*07d0*/  SEL R11, R6.reuse, R9.reuse, P0 ;  /* 0x00000009060b7207 */ /* 0x0c0fe40000000000 */
[----:B------:R-:W-:Y:S02]  /*07e0*/  @!P4 SEL R11, R6, R9, !P3 ;  /* 0x00000009060bc207 */ /* 0x000fe40005800000 */
[----:B------:R-:W-:Y:S02]  /*07f0*/  @!P2 SEL R33, RZ, 0x1, !P6 ;  /* 0x00000001ff21a807 */ /* 0x000fe40007000000 */
[----:B------:R-:W-:Y:S02]  /*0800*/  SEL R10, R7, R8, P0 ;  /* 0x00000008070a7207 */ /* 0x000fe40000000000 */
[----:B------:R-:W-:-:S02]  /*0810*/  IADD3 R6, P0, PT, R29, 0x400, RZ ;  /* 0x000004001d067810 */ /* 0x000fc40007f1e0ff */
[----:B------:R-:W-:Y:S02]  /*0820*/  SEL R33, R33, 0x1, !P5 ;  /* 0x0000000121217807 */ /* 0x000fe40006800000 */
[----:B------:R-:W-:Y:S01]  /*0830*/  @!P4 SEL R10, R7, R8, !P3 ;  /* 0x00000008070ac207 */ /* 0x000fe20005800000 */
[----:B------:R-:W-:Y:S01]  /*0840*/  IMAD.X R7, RZ, RZ, R12, P0 ;  /* 0x000000ffff077224 */ /* 0x000fe200000e060c */
[----:B------:R-:W-:Y:S02]  /*0850*/  ISETP.LT.U32.AND P0, PT, R6, R11, PT ;  /* 0x0000000b0600720c */ /* 0x000fe40003f01070 */
[----:B------:R-:W-:Y:S02]  /*0860*/  LOP3.LUT P3, RZ, R33, 0xff, RZ, 0xc0, !PT ;  /* 0x000000ff21ff7812 */ /* 0x000fe4000786c0ff */
[----:B------:R-:W-:Y:S02]  /*0870*/  ISETP.LT.AND.EX P0, PT, R7, R10, PT, P0 ;  /* 0x0000000a0700720c */ /* 0x000fe40003f01300 */
[----:B------:R-:W-:-:S02]  /*0880*/  ISETP.NE.AND P4, PT, R23, R24, P3 ;  /* 0x000000181700720c */ /* 0x000fc40001f85270 */
[CC--:B------:R-:W-:Y:S02]  /*0890*/  SEL R9, R6.reuse, R11.reuse, P0 ;  /* 0x0000000b06097207 */ /* 0x0c0fe40000000000 */
[----:B------:R-:W-:Y:S02]  /*08a0*/  SEL R8, R7, R10, P0 ;  /* 0x0000000a07087207 */ /* 0x000fe40000000000 */
[----:B------:R-:W-:Y:S02]  /*08b0*/  ISETP.NE.AND P0, PT, R23, R24, PT ;  /* 0x000000181700720c */ /* 0x000fe40003f05270 */
[----:B------:R-:W-:Y:S02]  /*08c0*/  @!P5 SEL R9, R6, R11, !P2 ;  /* 0x0000000b0609d207 */ /* 0x000fe40005000000 */
[----:B------:R-:W-:Y:S02]  /*08d0*/  IADD3 R6, P6, PT, R29, 0x500, RZ ;  /* 0x000005001d067810 */ /* 0x000fe40007fde0ff */
[----:B------:R-:W-:-:S02]  /*08e0*/  @!P3 SEL R33, RZ, 0x1, !P0 ;  /* 0x00000001ff21b807 */ /* 0x000fc40004000000 */
[----:B------:R-:W-:Y:S01]  /*08f0*/  @!P5 SEL R8, R7, R10, !P2 ;  /* 0x0000000a0708d207 */ /* 0x000fe20005000000 */
[----:B------:R-:W-:Y:S01]  /*0900*/  IMAD.X R7, RZ, RZ, R12, P6 ;  /* 0x000000ffff077224 */ /* 0x000fe200030e060c */
[CC--:B------:R-:W-:Y:S02]  /*0910*/  ISETP.LT.U32.AND P0, PT, R6.reuse, R9.reuse, PT ;  /* 0x000000090600720c */ /* 0x0c0fe40003f01070 */
[----:B------:R-:W-:Y:S02]  /*0920*/  SEL R33, R33, 0x1, !P4 ;  /* 0x0000000121217807 */ /* 0x000fe40006000000 */
[----:B------:R-:W-:Y:S02]  /*0930*/  ISETP.LT.AND.EX P0, PT, R7, R8, PT, P0 ;  /* 0x000000080700720c */ /* 0x000fe40003f01300 */
[----:B------:R-:W-:Y:S02]  /*0940*/  LOP3.LUT P2, RZ, R33, 0xff, RZ, 0xc0, !PT ;  /* 0x000000ff21ff7812 */ /* 0x000fe4000784c0ff */
[----:B------:R-:W-:-:S02]  /*0950*/  SEL R11, R6, R9, P0 ;  /* 0x00000009060b7207 */ /* 0x000fc40000000000 */
[-C--:B------:R-:W-:Y:S02]  /*0960*/  SEL R10, R7, R8.reuse, P0 ;  /* 0x00000008070a7207 */ /* 0x080fe40000000000 */
[----:B------:R-:W-:Y:S02]  /*0970*/  @!P4 SEL R11, R6, R9, !P3 ;  /* 0x00000009060bc207 */ /* 0x000fe40005800000 */
[----:B------:R-:W-:Y:S02]  /*0980*/  IADD3 R6, P0, PT, R29, 0x600, RZ ;  /* 0x000006001d067810 */ /* 0x000fe40007f1e0ff */
[----:B------:R-:W-:Y:S02]  /*0990*/  @!P4 SEL R10, R7, R8, !P3 ;  /* 0x00000008070ac207 */ /* 0x000fe40005800000 */
[CC--:B------:R-:W-:Y:S01]  /*09a0*/  ISETP.NE.AND P4, PT, R21.reuse, R22.reuse, P2 ;  /* 0x000000161500720c */ /* 0x0c0fe20001785270 */
[----:B------:R-:W-:Y:S01]  /*09b0*/  IMAD.X R9, RZ, RZ, R12, P0 ;  /* 0x000000ffff097224 */ /* 0x000fe200000e060c */
[----:B------:R-:W-:-:S02]  /*09c0*/  ISETP.NE.AND P3, PT, R21, R22, PT ;  /* 0x000000161500720c */ /* 0x000fc40003f65270 */
[CC--:B------:R-:W-:Y:S02]  /*09d0*/  ISETP.LT.U32.AND P0, PT, R6.reuse, R11.reuse, PT ;  /* 0x0000000b0600720c */ /* 0x0c0fe40003f01070 */
[----:B------:R-:W-:Y:S02]  /*09e0*/  @!P2 SEL R33, RZ, 0x1, !P3 ;  /* 0x00000001ff21a807 */ /* 0x000fe40005800000 */
[----:B------:R-:W-:Y:S02]  /*09f0*/  ISETP.LT.AND.EX P0, PT, R9, R10, PT, P0 ;  /* 0x0000000a0900720c */ /* 0x000fe40003f01300 */
[----:B------:R-:W-:Y:S02]  /*0a00*/  SEL R33, R33, 0x1, !P4 ;  /* 0x0000000121217807 */ /* 0x000fe40006000000 */
[----:B------:R-:W-:Y:S02]  /*0a10*/  IADD3 R29, P5, PT, R29, 0x700, RZ ;  /* 0x000007001d1d7810 */ /* 0x000fe40007fbe0ff */
[----:B------:R-:W-:-:S02]  /*0a20*/  SEL R8, R6, R11, P0 ;  /* 0x0000000b06087207 */ /* 0x000fc40000000000 */
[----:B------:R-:W-:Y:S02]  /*0a30*/  LOP3.LUT P3, RZ, R33, 0xff, RZ, 0xc0, !PT ;  /* 0x000000ff21ff7812 */ /* 0x000fe4000786c0ff */
[----:B------:R-:W-:Y:S01]  /*0a40*/  @!P4 SEL R8, R6, R11, !P2 ;  /* 0x0000000b0608c207 */ /* 0x000fe20005000000 */
[----:B------:R-:W-:Y:S01]  /*0a50*/  IMAD.X R6, RZ, RZ, R12, P5 ;  /* 0x000000ffff067224 */ /* 0x000fe200028e060c */
[CC--:B------:R-:W-:Y:S02]  /*0a60*/  SEL R7, R9.reuse, R10.reuse, P0 ;  /* 0x0000000a09077207 */ /* 0x0c0fe40000000000 */
[----:B------:R-:W-:Y:S02]  /*0a70*/  ISETP.NE.AND P5, PT, R18, RZ, PT ;  /* 0x000000ff1200720c */ /* 0x000fe40003fa5270 */
[----:B------:R-:W-:Y:S02]  /*0a80*/  @!P4 SEL R7, R9, R10, !P2 ;  /* 0x0000000a0907c207 */ /* 0x000fe40005000000 */
[----:B------:R-:W-:-:S02]  /*0a90*/  ISETP.NE.AND P4, PT, R27, R30, P3 ;  /* 0x0000001e1b00720c */ /* 0x000fc40001f85270 */
[----:B------:R-:W-:Y:S02]  /*0aa0*/  ISETP.LT.U32.AND P0, PT, R29, R8, PT ;  /* 0x000000081d00720c */ /* 0x000fe40003f01070 */
[----:B------:R-:W-:Y:S02]  /*0ab0*/  ISETP.NE.AND P2, PT, R27, R30, PT ;  /* 0x0000001e1b00720c */ /* 0x000fe40003f45270 */
[CC--:B------:R-:W-:Y:S02]  /*0ac0*/  ISETP.LT.AND.EX P0, PT, R6.reuse, R7.reuse, PT, P0 ;  /* 0x000000070600720c */ /* 0x0c0fe40003f01300 */
[----:B------:R-:W-:Y:S02]  /*0ad0*/  @!P3 SEL R33, RZ, 0x1, !P2 ;  /* 0x00000001ff21b807 */ /* 0x000fe40005000000 */
[----:B------:R-:W-:Y:S02]  /*0ae0*/  SEL R10, R29, R8, P0 ;  /* 0x000000081d0a7207 */ /* 0x000fe40000000000 */
[----:B------:R-:W-:-:S02]  /*0af0*/  SEL R11, R6, R7, P0 ;  /* 0x00000007060b7207 */ /* 0x000fc40000000000 */
[----:B------:R-:W-:Y:S02]  /*0b00*/  SEL R12, R33, 0x1, !P4 ;  /* 0x00000001210c7807 */ /* 0x000fe40006000000 */
[----:B------:R-:W-:Y:S02]  /*0b10*/  @!P4 SEL R10, R29, R8, !P3 ;  /* 0x000000081d0ac207 */ /* 0x000fe40005800000 */
[----:B------:R-:W-:Y:S01]  /*0b20*/  @!P4 SEL R11, R6, R7, !P3 ;  /* 0x00000007060bc207 */ /* 0x000fe20005800000 */
[----:B------:R-:W-:Y:S06]  /*0b30*/  @P5 BRA `(.L_x_139) ;  /* 0xfffffff800045947 */ /* 0x000fec000383ffff */
.L_x_138:
[----:B------:R-:W-:Y:S05]  /*0b40*/  BSYNC.RECONVERGENT B2 ;  /* 0x0000000000027941 */ /* 0x000fea0003800200 */
.L_x_137:
[----:B------:R-:W-:Y:S05]  /*0b50*/  @!P1 BRA `(.L_x_136) ;  /* 0x0000000800309947 */ /* 0x000fea0003800000 */
[----:B------:R-:W-:Y:S01]  /*0b60*/  ISETP.GE.U32.AND P0, PT, R35, 0x4, PT ;  /* 0x000000042300780c */ /* 0x000fe20003f06070 */
[----:B------:R-:W-:Y:S01]  /*0b70*/  BSSY.RECONVERGENT B2, `(.L_x_140) ;  /* 0x0000048000027945 */ /* 0x000fe20003800200 */
[----:B------:R-:W-:-:S11]  /*0b80*/  LOP3.LUT P1, R16, R16, 0x3, RZ, 0xc0, !PT ;  /* 0x0000000310107812 */ /* 0x000fd6000782c0ff */
[----:B------:R-:W-:Y:S05]  /*0b90*/  @!P0 BRA `(.L_x_141) ;  /* 0x0000000400148947 */ /* 0x000fea0003800000 */
[----:B------:R-:W0:Y:S01]  /*0ba0*/  LDC.64 R4, c[0x0][0x380] ;  /* 0x0000e000ff047b82 */ /* 0x000e220000000a00 */
[----:B------:R-:W2:Y:S07]  /*0bb0*/  LDCU.64 UR10, c[0x0][0x3a0] ;  /* 0x00007400ff0a77ac */ /* 0x000eae0008000a00 */
[----:B------:R-:W3:Y:S01]  /*0bc0*/  LDC.64 R6, c[0x0][0x388] ;  /* 0x0000e200ff067b82 */ /* 0x000ee20000000a00 */
[----:B0-----:R-:W-:-:S05]  /*0bd0*/  IMAD.WIDE.U32 R4, R15, 0x4, R4 ;  /* 0x000000040f047825 */ /* 0x001fca00078e0004 */
[----:B------:R-:W4:Y:S01]  /*0be0*/  LDG.E R3, desc[UR8][R4.64] ;  /* 0x0000000804037981 */ /* 0x000f22000c1e1900 */
[----:B---3--:R-:W-:-:S03]  /*0bf0*/  IMAD.WIDE.U32 R6, R15, 0x4, R6 ;  /* 0x000000040f067825 */ /* 0x008fc600078e0006 */
[----:B------:R-:W3:Y:S04]  /*0c00*/  LDG.E R9, desc[UR8][R4.64+0x400] ;  /* 0x0004000804097981 */ /* 0x000ee8000c1e1900 */
[----:B------:R-:W4:Y:S04]  /*0c10*/  LDG.E R8, desc[UR8][R6.64] ;  /* 0x0000000806087981 */ /* 0x000f28000c1e1900 */
[----:B------:R-:W3:Y:S04]  /*0c20*/  LDG.E R18, desc[UR8][R6.64+0x400] ;  /* 0x0004000806127981 */ /* 0x000ee8000c1e1900 */
[----:B------:R-:W5:Y:S04]  /*0c30*/  LDG.E R17, desc[UR8][R4.64+0x800] ;  /* 0x0008000804117981 */ /* 0x000f68000c1e1900 */
[----:B------:R-:W5:Y:S04]  /*0c40*/  LDG.E R20, desc[UR8][R6.64+0x800] ;  /* 0x0008000806147981 */ /* 0x000f68000c1e1900 */
[----:B------:R-:W5:Y:S04]  /*0c50*/  LDG.E R2, desc[UR8][R4.64+0xc00] ;  /* 0x000c000804027981 */ /* 0x000f68000c1e1900 */
[----:B------:R0:W5:Y:S01]  /*0c60*/  LDG.E R19, desc[UR8][R6.64+0xc00] ;  /* 0x000c000806137981 */ /* 0x000162000c1e1900 */
[----:B------:R-:W-:-:S02]  /*0c70*/  LOP3.LUT P3, RZ, R12, 0xff, RZ, 0xc0, !PT ;  /* 0x000000ff0cff7812 */ /* 0x000fc4000786c0ff */
[----:B--2---:R-:W-:Y:S02]  /*0c80*/  IADD3 R21, P2, PT, R15, UR10, RZ ;  /* 0x0000000a0f157c10 */ /* 0x004fe4000ff5e0ff */
[CC--:B----4-:R-:W-:Y:S02]  /*0c90*/  ISETP.NE.AND P0, PT, R3.reuse, R8.reuse, PT ;  /* 0x000000080300720c */ /* 0x0d0fe40003f05270 */
[----:B------:R-:W-:-:S07]  /*0ca0*/  ISETP.NE.AND P4, PT, R3, R8, P3 ;  /* 0x000000080300720c */ /* 0x000fce0001f85270 */
[----:B------:R-:W-:Y:S01]  /*0cb0*/  @!P3 SEL R12, RZ, 0x1, !P0 ;  /* 0x00000001ff0cb807 */ /* 0x000fe20004000000 */
[----:B------:R-:W-:-:S03]  /*0cc0*/  IMAD.X R8, RZ, RZ, UR11, P2 ;  /* 0x0000000bff087e24 */ /* 0x000fc600090e06ff */
[----:B------:R-:W-:Y:S02]  /*0cd0*/  SEL R12, R12, 0x1, !P4 ;  /* 0x000000010c0c7807 */ /* 0x000fe40006000000 */
[----:B------:R-:W-:Y:S02]  /*0ce0*/  ISETP.LT.U32.AND P0, PT, R21, R10, PT ;  /* 0x0000000a1500720c */ /* 0x000fe40003f01070 */
[----:B------:R-:W-:Y:S02]  /*0cf0*/  LOP3.LUT P2, RZ, R12, 0xff, RZ, 0xc0, !PT ;  /* 0x000000ff0cff7812 */ /* 0x000fe4000784c0ff */
[----:B------:R-:W-:Y:S01]  /*0d00*/  ISETP.LT.AND.EX P0, PT, R8, R11, PT, P0 ;  /* 0x0000000b0800720c */ /* 0x000fe20003f01300 */
[----:B------:R-:W-:-:S03]  /*0d10*/  VIADD R3, R15, 0x100 ;  /* 0x000001000f037836 */ /* 0x000fc60000000000 */
[----:B0-----:R-:W-:Y:S02]  /*0d20*/  SEL R7, R21, R10, P0 ;  /* 0x0000000a15077207 */ /* 0x001fe40000000000 */
[CC--:B------:R-:W-:Y:S02]  /*0d30*/  SEL R6, R8.reuse, R11.reuse, P0 ;  /* 0x0000000b08067207 */ /* 0x0c0fe40000000000 */
[----:B---3--:R-:W-:Y:S02]  /*0d40*/  ISETP.NE.AND P0, PT, R9, R18, PT ;  /* 0x000000120900720c */ /* 0x008fe40003f05270 */
[----:B------:R-:W-:Y:S02]  /*0d50*/  @!P4 SEL R7, R21, R10, !P3 ;  /* 0x0000000a1507c207 */ /* 0x000fe40005800000 */
[----:B------:R-:W-:Y:S02]  /*0d60*/  @!P4 SEL R6, R8, R11, !P3 ;  /* 0x0000000b0806c207 */ /* 0x000fe40005800000 */
[----:B------:R-:W-:-:S02]  /*0d70*/  ISETP.NE.AND P4, PT, R9, R18, P2 ;  /* 0x000000120900720c */ /* 0x000fc40001785270 */
[----:B------:R-:W-:Y:S02]  /*0d80*/  @!P2 SEL R12, RZ, 0x1, !P0 ;  /* 0x00000001ff0ca807 */ /* 0x000fe40004000000 */
[----:B------:R-:W-:Y:S02]  /*0d90*/  IADD3 R4, P5, PT, R3, UR10, RZ ;  /* 0x0000000a03047c10 */ /* 0x000fe4000ffbe0ff */
[----:B------:R-:W-:Y:S02]  /*0da0*/  SEL R12, R12, 0x1, !P4 ;  /* 0x000000010c0c7807 */ /* 0x000fe40006000000 */
[----:B------:R-:W-:Y:S01]  /*0db0*/  ISETP.LT.U32.AND P0, PT, R4, R7, PT ;  /* 0x000000070400720c */ /* 0x000fe20003f01070 */
[----:B------:R-:W-:Y:S01]  /*0dc0*/  IMAD.X R5, RZ, RZ, UR11, P5 ;  /* 0x0000000bff057e24 */ /* 0x000fe2000a8e06ff */
[----:B------:R-:W-:Y:S01]  /*0dd0*/  LOP3.LUT P3, RZ, R12, 0xff, RZ, 0xc0, !PT ;  /* 0x000000ff0cff7812 */ /* 0x000fe2000786c0ff */
[----:B------:R-:W-:-:S03]  /*0de0*/  VIADD R3, R15, 0x200 ;  /* 0x000002000f037836 */ /* 0x000fc60000000000 */
[----:B------:R-:W-:-:S04]  /*0df0*/  ISETP.LT.AND.EX P0, PT, R5, R6, PT, P0 ;  /* 0x000000060500720c */ /* 0x000fc80003f01300 */
[CC--:B------:R-:W-:Y:S02]  /*0e00*/  SEL R9, R4.reuse, R7.reuse, P0 ;  /* 0x0000000704097207 */ /* 0x0c0fe40000000000 */
[CC--:B------:R-:W-:Y:S02]  /*0e10*/  SEL R8, R5.reuse, R6.reuse, P0 ;  /* 0x0000000605087207 */ /* 0x0c0fe40000000000 */
[----:B------:R-:W-:Y:S02]  /*0e20*/  @!P4 SEL R9, R4, R7, !P2 ;  /* 0x000000070409c207 */ /* 0x000fe40005000000 */
[----:B------:R-:W-:Y:S02]  /*0e30*/  @!P4 SEL R8, R5, R6, !P2 ;  /* 0x000000060508c207 */ /* 0x000fe40005000000 */
[----:B------:R-:W-:Y:S02]  /*0e40*/  IADD3 R4, P0, PT, R3, UR10, RZ ;  /* 0x0000000a03047c10 */ /* 0x000fe4000ff1e0ff */
[----:B-----5:R-:W-:-:S02]  /*0e50*/  ISETP.NE.AND P2, PT, R17, R20, PT ;  /* 0x000000141100720c */ /* 0x020fc40003f45270 */
[----:B------:R-:W-:Y:S01]  /*0e60*/  ISETP.NE.AND P4, PT, R17, R20, P3 ;  /* 0x000000141100720c */ /* 0x000fe20001f85270 */
[----:B------:R-:W-:Y:S01]  /*0e70*/  IMAD.X R7, RZ, RZ, UR11, P0 ;  /* 0x0000000bff077e24 */ /* 0x000fe200080e06ff */
[----:B------:R-:W-:Y:S02]  /*0e80*/  @!P3 SEL R12, RZ, 0x1, !P2 ;  /* 0x00000001ff0cb807 */ /* 0x000fe40005000000 */
[----:B------:R-:W-:Y:S01]  /*0e90*/  ISETP.LT.U32.AND P0, PT, R4, R9, PT ;  /* 0x000000090400720c */ /* 0x000fe20003f01070 */
[----:B------:R-:W-:Y:S01]  /*0ea0*/  VIADD R3, R15, 0x300 ;  /* 0x000003000f037836 */ /* 0x000fe20000000000 */
[----:B------:R-:W-:Y:S02]  /*0eb0*/  SEL R12, R12, 0x1, !P4 ;  /* 0x000000010c0c7807 */ /* 0x000fe40006000000 */
[----:B------:R-:W-:Y:S02]  /*0ec0*/  ISETP.LT.AND.EX P0, PT, R7, R8, PT, P0 ;  /* 0x000000080700720c */ /* 0x000fe40003f01300 */
[----:B------:R-:W-:-:S02]  /*0ed0*/  LOP3.LUT P2, RZ, R12, 0xff, RZ, 0xc0, !PT ;  /* 0x000000ff0cff7812 */ /* 0x000fc4000784c0ff */
[----:B------:R-:W-:Y:S02]  /*0ee0*/  IADD3 R3, P5, PT, R3, UR10, RZ ;  /* 0x0000000a03037c10 */ /* 0x000fe4000ffbe0ff */
[CC--:B------:R-:W-:Y:S02]  /*0ef0*/  SEL R6, R4.reuse, R9.reuse, P0 ;  /* 0x0000000904067207 */ /* 0x0c0fe40000000000 */
[CC--:B------:R-:W-:Y:S02]  /*0f00*/  SEL R5, R7.reuse, R8.reuse, P0 ;  /* 0x0000000807057207 */ /* 0x0c0fe40000000000 */
[----:B------:R-:W-:Y:S02]  /*0f10*/  @!P4 SEL R6, R4, R9, !P3 ;  /* 0x000000090406c207 */ /* 0x000fe40005800000 */
[----:B------:R-:W-:Y:S02]  /*0f20*/  @!P4 SEL R5, R7, R8, !P3 ;  /* 0x000000080705c207 */ /* 0x000fe40005800000 */
[----:B------:R-:W-:Y:S01]  /*0f30*/  ISETP.NE.AND P4, PT, R2, R19, P2 ;  /* 0x000000130200720c */ /* 0x000fe20001785270 */
[----:B------:R-:W-:Y:S01]  /*0f40*/  IMAD.X R4, RZ, RZ, UR11, P5 ;  /* 0x0000000bff047e24 */ /* 0x000fe2000a8e06ff */
        /* <DEDUP_REMOVED lines=9> */
[----:B------:R-:W-:-:S07]  /*0fe0*/  @!P4 SEL R11, R4, R5, !P2 ;  /* 0x00000005040bc207 */ /* 0x000fce0005000000 */
.L_x_141:
[----:B------:R-:W-:Y:S05]  /*0ff0*/  BSYNC.RECONVERGENT B2 ;  /* 0x0000000000027941 */ /* 0x000fea0003800200 */
.L_x_140:
[----:B------:R-:W-:Y:S05]  /*1000*/  @!P1 BRA `(.L_x_136) ;  /* 0x0000000400049947 */ /* 0x000fea0003800000 */
[----:B------:R-:W-:Y:S01]  /*1010*/  ISETP.NE.AND P0, PT, R16, 0x1, PT ;  /* 0x000000011000780c */ /* 0x000fe20003f05270 */
[----:B------:R-:W-:Y:S01]  /*1020*/  BSSY.RECONVERGENT B2, `(.L_x_142) ;  /* 0x0000028000027945 */ /* 0x000fe20003800200 */
[----:B------:R-:W-:-:S11]  /*1030*/  LOP3.LUT P1, RZ, R14, 0x100, RZ, 0xc0, !PT ;  /* 0x000001000eff7812 */ /* 0x000fd6000782c0ff */
        /* <DEDUP_REMOVED lines=9> */
[----:B------:R0:W3:Y:S01]  /*10d0*/  LDG.E R17, desc[UR8][R4.64+0x400] ;  /* 0x0004000804117981 */ /* 0x0000e2000c1e1900 */
[----:B------:R-:W-:Y:S02]  /*10e0*/  LOP3.LUT P2, RZ, R12, 0xff, RZ, 0xc0, !PT ;  /* 0x000000ff0cff7812 */ /* 0x000fe4000784c0ff */
[C---:B--2---:R-:W-:Y:S01]  /*10f0*/  IADD3 R7, P4, PT, R15.reuse, UR10, RZ ;  /* 0x0000000a0f077c10 */ /* 0x044fe2000ff9e0ff */
[----:B------:R-:W-:-:S03]  /*1100*/  VIADD R8, R15, 0x100 ;  /* 0x000001000f087836 */ /* 0x000fc60000000000 */
[----:B------:R-:W-:Y:S01]  /*1110*/  ISETP.LT.U32.AND P0, PT, R7, R10, PT ;  /* 0x0000000a0700720c */ /* 0x000fe20003f01070 */
[----:B------:R-:W-:Y:S01]  /*1120*/  VIADD R15, R15, 0x200 ;  /* 0x000002000f0f7836 */ /* 0x000fe20000000000 */
[CC--:B----4-:R-:W-:Y:S02]  /*1130*/  ISETP.NE.AND P5, PT, R6.reuse, R9.reuse, PT ;  /* 0x000000090600720c */ /* 0x0d0fe40003fa5270 */
[----:B------:R-:W-:Y:S01]  /*1140*/  ISETP.NE.AND P3, PT, R6, R9, P2 ;  /* 0x000000090600720c */ /* 0x000fe20001765270 */
[----:B------:R-:W-:Y:S02]  /*1150*/  IMAD.X R6, RZ, RZ, UR11, P4 ;  /* 0x0000000bff067e24 */ /* 0x000fe4000a0e06ff */
[----:B------:R-:W-:-:S04]  /*1160*/  @!P2 SEL R12, RZ, 0x1, !P5 ;  /* 0x00000001ff0ca807 */ /* 0x000fc80006800000 */
[----:B------:R-:W-:Y:S02]  /*1170*/  SEL R12, R12, 0x1, !P3 ;  /* 0x000000010c0c7807 */ /* 0x000fe40005800000 */
[-C--:B------:R-:W-:Y:S02]  /*1180*/  ISETP.LT.AND.EX P0, PT, R6, R11.reuse, PT, P0 ;  /* 0x0000000b0600720c */ /* 0x080fe40003f01300 */
[----:B------:R-:W-:Y:S02]  /*1190*/  LOP3.LUT P4, RZ, R12, 0xff, RZ, 0xc0, !PT ;  /* 0x000000ff0cff7812 */ /* 0x000fe4000788c0ff */
[----:B0-----:R-:W-:Y:S02]  /*11a0*/  IADD3 R5, P5, PT, R8, UR10, RZ ;  /* 0x0000000a08057c10 */ /* 0x001fe4000ffbe0ff */
[----:B------:R-:W-:Y:S02]  /*11b0*/  SEL R2, R7, R10, P0 ;  /* 0x0000000a07027207 */ /* 0x000fe40000000000 */
[----:B------:R-:W-:-:S02]  /*11c0*/  SEL R3, R6, R11, P0 ;  /* 0x0000000b06037207 */ /* 0x000fc40000000000 */
[----:B------:R-:W-:Y:S02]  /*11d0*/  @!P3 SEL R2, R7, R10, !P2 ;  /* 0x0000000a0702b207 */ /* 0x000fe40005000000 */
[----:B------:R-:W-:Y:S02]  /*11e0*/  @!P3 SEL R3, R6, R11, !P2 ;  /* 0x0000000b0603b207 */ /* 0x000fe40005000000 */
[CC--:B---3--:R-:W-:Y:S01]  /*11f0*/  ISETP.NE.AND P3, PT, R14.reuse, R17.reuse, P4 ;  /* 0x000000110e00720c */ /* 0x0c8fe20002765270 */
[----:B------:R-:W-:Y:S01]  /*1200*/  IMAD.X R4, RZ, RZ, UR11, P5 ;  /* 0x0000000bff047e24 */ /* 0x000fe2000a8e06ff */
        /* <DEDUP_REMOVED lines=9> */
.L_x_143:
[----:B------:R-:W-:Y:S05]  /*12a0*/  BSYNC.RECONVERGENT B2 ;  /* 0x0000000000027941 */ /* 0x000fea0003800200 */
.L_x_142:
[----:B------:R-:W-:Y:S05]  /*12b0*/  @P1 BRA `(.L_x_136) ;  /* 0x0000000000581947 */ /* 0x000fea0003800000 */
[----:B------:R-:W0:Y:S01]  /*12c0*/  LDC.64 R2, c[0x0][0x380] ;  /* 0x0000e000ff027b82 */ /* 0x000e220000000a00 */
[----:B------:R-:W2:Y:S07]  /*12d0*/  LDCU.64 UR10, c[0x0][0x3a0] ;  /* 0x00007400ff0a77ac */ /* 0x000eae0008000a00 */
[----:B------:R-:W3:Y:S01]  /*12e0*/  LDC.64 R4, c[0x0][0x388] ;  /* 0x0000e200ff047b82 */ /* 0x000ee20000000a00 */
[----:B0-----:R-:W-:-:S06]  /*12f0*/  IMAD.WIDE.U32 R2, R15, 0x4, R2 ;  /* 0x000000040f027825 */ /* 0x001fcc00078e0002 */
[----:B------:R-:W4:Y:S01]  /*1300*/  LDG.E R2, desc[UR8][R2.64] ;  /* 0x0000000802027981 */ /* 0x000f22000c1e1900 */
[----:B---3--:R-:W-:-:S06]  /*1310*/  IMAD.WIDE.U32 R4, R15, 0x4, R4 ;  /* 0x000000040f047825 */ /* 0x008fcc00078e0004 */
[----:B------:R-:W4:Y:S01]  /*1320*/  LDG.E R5, desc[UR8][R4.64] ;  /* 0x0000000804057981 */ /* 0x000f22000c1e1900 */
[----:B------:R-:W-:Y:S02]  /*1330*/  LOP3.LUT P3, RZ, R12, 0xff, RZ, 0xc0, !PT ;  /* 0x000000ff0cff7812 */ /* 0x000fe4000786c0ff */
[----:B--2---:R-:W-:-:S05]  /*1340*/  IADD3 R7, P0, PT, R15, UR10, RZ ;  /* 0x0000000a0f077c10 */ /* 0x004fca000ff1e0ff */
[----:B------:R-:W-:Y:S01]  /*1350*/  IMAD.X R8, RZ, RZ, UR11, P0 ;  /* 0x0000000bff087e24 */ /* 0x000fe200080e06ff */
[----:B------:R-:W-:-:S04]  /*1360*/  ISETP.LT.U32.AND P0, PT, R7, R10, PT ;  /* 0x0000000a0700720c */ /* 0x000fc80003f01070 */
[----:B------:R-:W-:-:S04]  /*1370*/  ISETP.LT.AND.EX P0, PT, R8, R11, PT, P0 ;  /* 0x0000000b0800720c */ /* 0x000fc80003f01300 */
[----:B------:R-:W-:Y:S02]  /*1380*/  SEL R6, R7, R10, P0 ;  /* 0x0000000a07067207 */ /* 0x000fe40000000000 */
[CC--:B----4-:R-:W-:Y:S02]  /*1390*/  ISETP.NE.AND P2, PT, R2.reuse, R5.reuse, P3 ;  /* 0x000000050200720c */ /* 0x0d0fe40001f45270 */
[----:B------:R-:W-:Y:S02]  /*13a0*/  ISETP.NE.AND P1, PT, R2, R5, PT ;  /* 0x000000050200720c */ /* 0x000fe40003f25270 */
[----:B------:R-:W-:Y:S02]  /*13b0*/  SEL R2, R8, R11, P0 ;  /* 0x0000000b08027207 */ /* 0x000fe40000000000 */
[----:B------:R-:W-:-:S07]  /*13c0*/  @!P3 SEL R12, RZ, 0x1, !P1 ;  /* 0x00000001ff0cb807 */ /* 0x000fce0004800000 */
[----:B------:R-:W-:Y:S02]  /*13d0*/  @!P2 SEL R6, R7, R10, !P3 ;  /* 0x0000000a0706a207 */ /* 0x000fe40005800000 */
[----:B------:R-:W-:Y:S02]  /*13e0*/  @!P2 SEL R2, R8, R11, !P3 ;  /* 0x0000000b0802a207 */ /* 0x000fe40005800000 */
[----:B------:R-:W-:Y:S01]  /*13f0*/  SEL R12, R12, 0x1, !P2 ;  /* 0x000000010c0c7807 */ /* 0x000fe20005000000 */
[----:B------:R-:W-:Y:S02]  /*1400*/  IMAD.MOV.U32 R10, RZ, RZ, R6 ;  /* 0x000000ffff0a7224 */ /* 0x000fe400078e0006 */
[----:B------:R-:W-:-:S07]  /*1410*/  IMAD.MOV.U32 R11, RZ, RZ, R2 ;  /* 0x000000ffff0b7224 */ /* 0x000fce00078e0002 */
.L_x_136:
[----:B------:R-:W-:Y:S05]  /*1420*/  BSYNC.RECONVERGENT B1 ;  /* 0x0000000000017941 */ /* 0x000fea0003800200 */
.L_x_135:
[----:B------:R-:W-:-:S04]  /*1430*/  UISETP.GE.U32.AND UP0, UPT, UR4, 0x100, UPT ;  /* 0x000001000400788c */ /* 0x000fc8000bf06070 */
[----:B------:R-:W-:-:S09]  /*1440*/  UISETP.GE.U32.AND.EX UP0, UPT, UR5, URZ, UPT, UP0 ;  /* 0x000000ff0500728c */ /* 0x000fd2000bf06100 */
[----:B------:R-:W-:Y:S05]  /*1450*/  BRA.U !UP0, `(.L_x_144) ;  /* 0x0000000d083c7547 */ /* 0x000fea000b800000 */
[----:B------:R-:W0:Y:S01]  /*1460*/  S2R R6, SR_LANEID ;  /* 0x0000000000067919 */ /* 0x000e220000000000 */
[----:B------:R-:W-:Y:S01]  /*1470*/  LOP3.LUT R2, R12, 0xff, RZ, 0xc0, !PT ;  /* 0x000000ff0c027812 */ /* 0x000fe200078ec0ff */
[----:B------:R-:W-:Y:S01]  /*1480*/  BSSY.RECONVERGENT B1, `(.L_x_145) ;  /* 0x0000016000017945 */ /* 0x000fe20003800200 */
[----:B------:R2:W3:Y:S04]  /*1490*/  SHFL.DOWN PT, R5, R10, 0x1, 0x1f ;  /* 0x08201f000a057f89 */ /* 0x0004e800000e0000 */
[----:B------:R2:W4:Y:S04]  /*14a0*/  SHFL.DOWN PT, R4, R11, 0x1, 0x1f ;  /* 0x08201f000b047f89 */ /* 0x00052800000e0000 */
[----:B------:R2:W1:Y:S01]  /*14b0*/  SHFL.DOWN PT, R3, R2, 0x1, 0x1f ;  /* 0x08201f0002037f89 */ /* 0x00046200000e0000 */
        /* <DEDUP_REMOVED lines=18> */
.L_x_146:
[----:B------:R-:W-:Y:S05]  /*15e0*/  BSYNC.RECONVERGENT B1 ;  /* 0x0000000000017941 */ /* 0x000fea0003800200 */
.L_x_145:
        /* <DEDUP_REMOVED lines=23> */
.L_x_148:
[----:B------:R-:W-:Y:S05]  /*1760*/  BSYNC.RECONVERGENT B1 ;  /* 0x0000000000017941 */ /* 0x000fea0003800200 */
.L_x_147:
        /* <DEDUP_REMOVED lines=20> */
.L_x_150:
[----:B------:R-:W-:Y:S05]  /*18b0*/  BSYNC.RECONVERGENT B1 ;  /* 0x0000000000017941 */ /* 0x000fea0003800200 */
.L_x_149:
        /* <DEDUP_REMOVED lines=20> */
.L_x_152:
[----:B------:R-:W-:Y:S05]  /*1a00*/  BSYNC.RECONVERGENT B1 ;  /* 0x0000000000017941 */ /* 0x000fea0003800200 */
.L_x_151:
        /* <DEDUP_REMOVED lines=20> */
.L_x_154:
[----:B------:R-:W-:Y:S05]  /*1b50*/  BSYNC.RECONVERGENT B1 ;  /* 0x0000000000017941 */ /* 0x000fea0003800200 */
.L_x_153:
        /* <DEDUP_REMOVED lines=10> */
.L_x_156:
[----:B------:R-:W-:Y:S05]  /*1c00*/  BSYNC.RECONVERGENT B1 ;  /* 0x0000000000017941 */ /* 0x000fea0003800200 */
.L_x_155:
        /* <DEDUP_REMOVED lines=8> */
[----:B--2-4-:R-:W2:Y:S04]  /*1c90*/  LDS.64 R4, [UR6+0x20] ;  /* 0x00002006ff047984 */ /* 0x014ea80008000a00 */
[----:B------:R-:W4:Y:S04]  /*1ca0*/  LDS.U8 R16, [UR6+0x28] ;  /* 0x00002806ff107984 */ /* 0x000f280008000000 */
[----:B------:R-:W1:Y:S04]  /*1cb0*/  LDS.64 R8, [UR6+0x30] ;  /* 0x00003006ff087984 */ /* 0x000e680008000a00 */
[----:B------:R-:W1:Y:S04]  /*1cc0*/  LDS.U8 R17, [UR6+0x38] ;  /* 0x00003806ff117984 */ /* 0x000e680008000000 */
[----:B------:R-:W1:Y:S04]  /*1cd0*/  LDS.64 R6, [UR6+0x40] ;  /* 0x00004006ff067984 */ /* 0x000e680008000a00 */
[----:B------:R-:W1:Y:S04]  /*1ce0*/  LDS.U8 R18, [UR6+0x48] ;  /* 0x00004806ff127984 */ /* 0x000e680008000000 */
[----:B0-----:R-:W0:Y:S01]  /*1cf0*/  LDS.64 R2, [UR6+0x50] ;  /* 0x00005006ff027984 */ /* 0x001e220008000a00 */
[----:B-----5:R-:W-:-:S02]  /*1d00*/  ISETP.NE.AND P2, PT, R14, RZ, PT ;  /* 0x000000ff0e00720c */ /* 0x020fc40003f45270 */
[----:B--2---:R-:W-:Y:S02]  /*1d10*/  ISETP.LT.U32.AND P0, PT, R4, R10, PT ;  /* 0x0000000a0400720c */ /* 0x004fe40003f01070 */
[----:B------:R-:W-:Y:S02]  /*1d20*/  @P4 SEL R14, R12, 0x1, !P2 ;  /* 0x000000010c0e4807 */ /* 0x000fe40005000000 */
[----:B------:R-:W-:Y:S01]  /*1d30*/  ISETP.LT.AND.EX P0, PT, R5, R11, PT, P0 ;  /* 0x0000000b0500720c */ /* 0x000fe20003f01300 */
[----:B------:R-:W-:Y:S01]  /*1d40*/  LDS.U8 R12, [UR6+0x78] ;  /* 0x00007806ff0c7984 */ /* 0x000fe20008000000 */
[----:B------:R-:W-:Y:S02]  /*1d50*/  LOP3.LUT P3, RZ, R14, 0xff, RZ, 0xc0, !PT ;  /* 0x000000ff0eff7812 */ /* 0x000fe4000786c0ff */
[----:B----4-:R-:W-:-:S03]  /*1d60*/  ISETP.NE.AND P5, PT, R16, RZ, PT ;  /* 0x000000ff1000720c */ /* 0x010fc60003fa5270 */
[C---:B-1-3--:R-:W-:Y:S02]  /*1d70*/  @P2 SEL R10, R4.reuse, R10, P0 ;  /* 0x0000000a040a2207 */ /* 0x04afe40000000000 */
[C---:B------:R-:W-:Y:S02]  /*1d80*/  @P2 SEL R11, R5.reuse, R11, P0 ;  /* 0x0000000b050b2207 */ /* 0x040fe40000000000 */
[----:B------:R-:W-:Y:S02]  /*1d90*/  SEL R13, R4, R10, !P4 ;  /* 0x0000000a040d7207 */ /* 0x000fe40006000000 */
[----:B------:R-:W-:Y:S01]  /*1da0*/  SEL R15, R5, R11, !P4 ;  /* 0x0000000b050f7207 */ /* 0x000fe20006000000 */
[----:B------:R-:W1:Y:S01]  /*1db0*/  LDS.U8 R10, [UR6+0x58] ;  /* 0x00005806ff0a7984 */ /* 0x000e620008000000 */
[----:B------:R-:W-:Y:S02]  /*1dc0*/  ISETP.LT.U32.AND P0, PT, R8, R13, PT ;  /* 0x0000000d0800720c */ /* 0x000fe40003f01070 */
[----:B------:R-:W-:Y:S01]  /*1dd0*/  @P3 SEL R16, R14, 0x1, !P5 ;  /* 0x000000010e103807 */ /* 0x000fe20006800000 */
[----:B------:R-:W2:Y:S01]  /*1de0*/  LDS.64 R4, [UR6+0x60] ;  /* 0x00006006ff047984 */ /* 0x000ea20008000a00 */
[----:B------:R-:W-:-:S02]  /*1df0*/  ISETP.LT.AND.EX P0, PT, R9, R15, PT, P0 ;  /* 0x0000000f0900720c */ /* 0x000fc40003f01300 */
[----:B------:R-:W-:Y:S01]  /*1e00*/  LOP3.LUT P2, RZ, R16, 0xff, RZ, 0xc0, !PT ;  /* 0x000000ff10ff7812 */ /* 0x000fe2000784c0ff */
[----:B------:R-:W3:Y:S01]  /*1e10*/  LDS.U8 R14, [UR6+0x68] ;  /* 0x00006806ff0e7984 */ /* 0x000ee20008000000 */
[C---:B------:R-:W-:Y:S02]  /*1e20*/  @P5 SEL R13, R8.reuse, R13, P0 ;  /* 0x0000000d080d5207 */ /* 0x040fe40000000000 */
[----:B------:R-:W-:Y:S02]  /*1e30*/  ISETP.NE.AND P4, PT, R17, RZ, PT ;  /* 0x000000ff1100720c */ /* 0x000fe40003f85270 */
[C---:B------:R-:W-:Y:S02]  /*1e40*/  @P5 SEL R15, R9.reuse, R15, P0 ;  /* 0x0000000f090f5207 */ /* 0x040fe40000000000 */
[----:B------:R-:W-:Y:S02]  /*1e50*/  SEL R11, R8, R13, !P3 ;  /* 0x0000000d080b7207 */ /* 0x000fe40005800000 */
[----:B------:R-:W-:-:S02]  /*1e60*/  SEL R13, R9, R15, !P3 ;  /* 0x0000000f090d7207 */ /* 0x000fc40005800000 */
[----:B------:R-:W-:Y:S01]  /*1e70*/  ISETP.LT.U32.AND P0, PT, R6, R11, PT ;  /* 0x0000000b0600720c */ /* 0x000fe20003f01070 */
[----:B------:R-:W4:Y:S01]  /*1e80*/  LDS.64 R8, [UR6+0x70] ;  /* 0x00007006ff087984 */ /* 0x000f220008000a00 */
[----:B------:R-:W-:Y:S02]  /*1e90*/  @P2 SEL R17, R16, 0x1, !P4 ;  /* 0x0000000110112807 */ /* 0x000fe40006000000 */
[----:B------:R-:W-:Y:S02]  /*1ea0*/  ISETP.LT.AND.EX P0, PT, R7, R13, PT, P0 ;  /* 0x0000000d0700720c */ /* 0x000fe40003f01300 */
[----:B------:R-:W-:Y:S02]  /*1eb0*/  ISETP.NE.AND P3, PT, R18, RZ, PT ;  /* 0x000000ff1200720c */ /* 0x000fe40003f65270 */
[----:B------:R-:W-:Y:S02]  /*1ec0*/  @P4 SEL R11, R6, R11, P0 ;  /* 0x0000000b060b4207 */ /* 0x000fe40000000000 */
[----:B------:R-:W-:-:S02]  /*1ed0*/  LOP3.LUT P5, RZ, R17, 0xff, RZ, 0xc0, !PT ;  /* 0x000000ff11ff7812 */ /* 0x000fc400078ac0ff */
[C---:B------:R-:W-:Y:S02]  /*1ee0*/  @P4 SEL R13, R7.reuse, R13, P0 ;  /* 0x0000000d070d4207 */ /* 0x040fe40000000000 */
[----:B------:R-:W-:Y:S02]  /*1ef0*/  SEL R11, R6, R11, !P2 ;  /* 0x0000000b060b7207 */ /* 0x000fe40005000000 */
[----:B------:R-:W-:Y:S02]  /*1f00*/  SEL R13, R7, R13, !P2 ;  /* 0x0000000d070d7207 */ /* 0x000fe40005000000 */
[----:B0-----:R-:W-:Y:S01]  /*1f10*/  ISETP.LT.U32.AND P0, PT, R2, R11, PT ;  /* 0x0000000b0200720c */ /* 0x001fe20003f01070 */
[----:B------:R-:W0:Y:S01]  /*1f20*/  LDS.64 R6, [UR6+0x80] ;  /* 0x00008006ff067984 */ /* 0x000e220008000a00 */
[----:B-1----:R-:W-:Y:S02]  /*1f30*/  ISETP.NE.AND P2, PT, R10, RZ, PT ;  /* 0x000000ff0a00720c */ /* 0x002fe40003f45270 */
[----:B------:R-:W-:-:S02]  /*1f40*/  ISETP.LT.AND.EX P0, PT, R3, R13, PT, P0 ;  /* 0x0000000d0300720c */ /* 0x000fc40003f01300 */
[----:B------:R-:W-:Y:S02]  /*1f50*/  @P5 SEL R18, R17, 0x1, !P3 ;  /* 0x0000000111125807 */ /* 0x000fe40005800000 */
[C---:B------:R-:W-:Y:S02]  /*1f60*/  @P3 SEL R11, R2.reuse, R11, P0 ;  /* 0x0000000b020b3207 */ /* 0x040fe40000000000 */
[C---:B------:R-:W-:Y:S02]  /*1f70*/  @P3 SEL R13, R3.reuse, R13, P0 ;  /* 0x0000000d030d3207 */ /* 0x040fe40000000000 */
[----:B------:R-:W-:Y:S02]  /*1f80*/  SEL R11, R2, R11, !P5 ;  /* 0x0000000b020b7207 */ /* 0x000fe40006800000 */
[----:B------:R-:W-:Y:S02]  /*1f90*/  LOP3.LUT P4, RZ, R18, 0xff, RZ, 0xc0, !PT ;  /* 0x000000ff12ff7812 */ /* 0x000fe4000788c0ff */
[----:B------:R-:W-:-:S02]  /*1fa0*/  SEL R13, R3, R13, !P5 ;  /* 0x0000000d030d7207 */ /* 0x000fc40006800000 */
[----:B--2---:R-:W-:Y:S02]  /*1fb0*/  ISETP.LT.U32.AND P0, PT, R4, R11, PT ;  /* 0x0000000b0400720c */ /* 0x004fe40003f01070 */
[----:B---3--:R-:W-:Y:S02]  /*1fc0*/  ISETP.NE.AND P3, PT, R14, RZ, PT ;  /* 0x000000ff0e00720c */ /* 0x008fe40003f65270 */
[----:B------:R-:W-:-:S04]  /*1fd0*/  ISETP.LT.AND.EX P0, PT, R5, R13, PT, P0 ;  /* 0x0000000d0500720c */ /* 0x000fc80003f01300 */
[----:B------:R-:W-:Y:S02]  /*1fe0*/  @P2 SEL R11, R4, R11, P0 ;  /* 0x0000000b040b2207 */ /* 0x000fe40000000000 */
[----:B------:R-:W-:Y:S02]  /*1ff0*/  @P4 SEL R10, R18, 0x1, !P2 ;  /* 0x00000001120a4807 */ /* 0x000fe40005000000 */
[C---:B------:R-:W-:Y:S02]  /*2000*/  @P2 SEL R13, R5.reuse, R13, P0 ;  /* 0x0000000d050d2207 */ /* 0x040fe40000000000 */
[----:B------:R-:W-:Y:S02]  /*2010*/  SEL R3, R4, R11, !P4 ;  /* 0x0000000b04037207 */ /* 0x000fe40006000000 */
[----:B------:R-:W-:Y:S02]  /*2020*/  LOP3.LUT P5, RZ, R10, 0xff, RZ, 0xc0, !PT ;  /* 0x000000ff0aff7812 */ /* 0x000fe400078ac0ff */
[----:B------:R-:W-:-:S02]  /*2030*/  SEL R5, R5, R13, !P4 ;  /* 0x0000000d05057207 */ /* 0x000fc40006000000 */
[----:B----4-:R-:W-:Y:S02]  /*2040*/  ISETP.LT.U32.AND P0, PT, R8, R3, PT ;  /* 0x000000030800720c */ /* 0x010fe40003f01070 */
[----:B------:R-:W-:Y:S02]  /*2050*/  ISETP.NE.AND P4, PT, R12, RZ, PT ;  /* 0x000000ff0c00720c */ /* 0x000fe40003f85270 */
[----:B------:R-:W-:-:S04]  /*2060*/  ISETP.LT.AND.EX P0, PT, R9, R5, PT, P0 ;  /* 0x000000050900720c */ /* 0x000fc80003f01300 */
[----:B------:R-:W-:Y:S02]  /*2070*/  @P3 SEL R3, R8, R3, P0 ;  /* 0x0000000308033207 */ /* 0x000fe40000000000 */
[----:B------:R-:W-:Y:S02]  /*2080*/  @P5 SEL R14, R10, 0x1, !P3 ;  /* 0x000000010a0e5807 */ /* 0x000fe40005800000 */
[C---:B------:R-:W-:Y:S02]  /*2090*/  @P3 SEL R5, R9.reuse, R5, P0 ;  /* 0x0000000509053207 */ /* 0x040fe40000000000 */
[----:B------:R-:W-:Y:S02]  /*20a0*/  SEL R3, R8, R3, !P5 ;  /* 0x0000000308037207 */ /* 0x000fe40006800000 */
[----:B------:R-:W-:Y:S02]  /*20b0*/  LOP3.LUT P2, RZ, R14, 0xff, RZ, 0xc0, !PT ;  /* 0x000000ff0eff7812 */ /* 0x000fe4000784c0ff */
[----:B------:R-:W-:-:S02]  /*20c0*/  SEL R9, R9, R5, !P5 ;  /* 0x0000000509097207 */ /* 0x000fc40006800000 */
[----:B0-----:R-:W-:-:S04]  /*20d0*/  ISETP.LT.U32.AND P0, PT, R6, R3, PT ;  /* 0x000000030600720c */ /* 0x001fc80003f01070 */
[----:B------:R-:W-:-:S04]  /*20e0*/  ISETP.LT.AND.EX P0, PT, R7, R9, PT, P0 ;  /* 0x000000090700720c */ /* 0x000fc80003f01300 */
[----:B------:R-:W-:Y:S02]  /*20f0*/  @P4 SEL R3, R6, R3, P0 ;  /* 0x0000000306034207 */ /* 0x000fe40000000000 */
[C---:B------:R-:W-:Y:S02]  /*2100*/  @P4 SEL R9, R7.reuse, R9, P0 ;  /* 0x0000000907094207 */ /* 0x040fe40000000000 */
[----:B------:R-:W-:Y:S02]  /*2110*/  @P2 SEL R12, R14, 0x1, !P4 ;  /* 0x000000010e0c2807 */ /* 0x000fe40006000000 */
[----:B------:R-:W-:Y:S02]  /*2120*/  SEL R10, R6, R3, !P2 ;  /* 0x00000003060a7207 */ /* 0x000fe40005000000 */
[----:B------:R-:W-:Y:S01]  /*2130*/  SEL R11, R7, R9, !P2 ;  /* 0x00000009070b7207 */ /* 0x000fe20005000000 */
[----:B------:R-:W-:Y:S06]  /*2140*/  BRA `(.L_x_157) ;  /* 0x0000003800207947 */ /* 0x000fec0003800000 */
.L_x_144:
[----:B------:R-:W0:Y:S01]  /*2150*/  S2R R9, SR_LANEID ;  /* 0x0000000000097919 */ /* 0x000e220000000000 */
[----:B------:R-:W-:Y:S01]  /*2160*/  LOP3.LUT R2, R13, 0x3e0, RZ, 0xc0, !PT ;  /* 0x000003e00d027812 */ /* 0x000fe200078ec0ff */
[----:B------:R-:W-:Y:S04]  /*2170*/  BSSY.RECONVERGENT B1, `(.L_x_158) ;  /* 0x0000022000017945 */ /* 0x000fe80003800200 */
[----:B------:R-:W-:Y:S01]  /*2180*/  VIADD R3, R2, 0x20 ;  /* 0x0000002002037836 */ /* 0x000fe20000000000 */
[----:B------:R-:W-:-:S04]  /*2190*/  LOP3.LUT R2, RZ, R2, RZ, 0x33, !PT ;  /* 0x00000002ff027212 */ /* 0x000fc800078e33ff */
[----:B------:R-:W-:Y:S01]  /*21a0*/  ISETP.GT.U32.AND P0, PT, R3, UR4, PT ;  /* 0x0000000403007c0c */ /* 0x000fe2000bf04070 */
[----:B------:R-:W-:-:S05]  /*21b0*/  VIADD R2, R2, UR4 ;  /* 0x0000000402027c36 */ /* 0x000fca0008000000 */
[----:B------:R-:W-:-:S05]  /*21c0*/  SEL R2, R2, 0x1f, P0 ;  /* 0x0000001f02027807 */ /* 0x000fca0000000000 */
[----:B------:R2:W3:Y:S01]  /*21d0*/  SHFL.DOWN PT, R4, R11, 0x1, R2 ;  /* 0x082000000b047989 */ /* 0x0004e200000e0002 */
        /* <DEDUP_REMOVED lines=22> */
[----:B--2---:R-:W-:-:S02]  /*2340*/  @!P0 SEL R10, R7, R10, P4 ;  /* 0x0000000a070a8207 */ /* 0x004fc40002000000 */
[C---:B------:R-:W-:Y:S02]  /*2350*/  @!P0 SEL R11, R4.reuse, R11, P4 ;  /* 0x0000000b040b8207 */ /* 0x040fe40002000000 */
[----:B------:R-:W-:Y:S02]  /*2360*/  @P0 PRMT R12, R3, 0x7610, R12 ;  /* 0x00007610030c0816 */ /* 0x000fe4000000000c */
[----:B------:R-:W-:Y:S02]  /*2370*/  @P0 SEL R10, R7, R10, !P6 ;  /* 0x0000000a070a0207 */ /* 0x000fe40007000000 */
[----:B------:R-:W-:-:S07]  /*2380*/  @P0 SEL R11, R4, R11, !P6 ;  /* 0x0000000b040b0207 */ /* 0x000fce0007000000 */
.L_x_159:
[----:B------:R-:W-:Y:S05]  /*2390*/  BSYNC.RECONVERGENT B1 ;  /* 0x0000000000017941 */ /* 0x000fea0003800200 */
.L_x_158:
        /* <DEDUP_REMOVED lines=8> */
[----:B------:R-:W-:Y:S01]  /*2420*/  IMAD.MOV.U32 R7, RZ, RZ, 0x1 ;  /* 0x00000001ff077424 */ /* 0x000fe200078e00ff */
[----:B------:R-:W-:-:S04]  /*2430*/  LOP3.LUT P5, R6, R12, 0xff, RZ, 0xc0, !PT ;  /* 0x000000ff0c067812 */ /* 0x000fc800078ac0ff */
[----:B------:R-:W-:-:S13]  /*2440*/  PLOP3.LUT P0, PT, P5, P0, PT, 0x2f, 0xf2 ;  /* 0x0000000000f2781c */ /* 0x000fda0002f00577 */
[----:B------:R-:W-:Y:S02]  /*2450*/  @!P0 ISETP.LT.U32.AND P5, PT, R5, R10, PT ;  /* 0x0000000a0500820c */ /* 0x000fe40003fa1070 */
[----:B------:R-:W-:Y:S02]  /*2460*/  @P0 ISETP.NE.AND P6, PT, R6, RZ, PT ;  /* 0x000000ff0600020c */ /* 0x000fe40003fc5270 */
[----:B------:R-:W-:Y:S02]  /*2470*/  @!P0 PRMT R12, R7, 0x7610, R12 ;  /* 0x00007610070c8816 */ /* 0x000fe4000000000c */
[----:B----4-:R-:W-:Y:S02]  /*2480*/  @!P0 ISETP.LT.AND.EX P5, PT, R4, R11, PT, P5 ;  /* 0x0000000b0400820c */ /* 0x010fe40003fa1350 */
[----:B------:R-:W-:Y:S02]  /*2490*/  @P0 SEL R3, R3, R12, !P6 ;  /* 0x0000000c03030207 */ /* 0x000fe40007000000 */
[----:B--23--:R-:W-:-:S02]  /*24a0*/  @!P0 SEL R10, R5, R10, P5 ;  /* 0x0000000a050a8207 */ /* 0x00cfc40002800000 */
[C---:B------:R-:W-:Y:S02]  /*24b0*/  @!P0 SEL R11, R4.reuse, R11, P5 ;  /* 0x0000000b040b8207 */ /* 0x040fe40002800000 */
[----:B------:R-:W-:Y:S02]  /*24c0*/  @P0 PRMT R12, R3, 0x7610, R12 ;  /* 0x00007610030c0816 */ /* 0x000fe4000000000c */
[----:B------:R-:W-:Y:S02]  /*24d0*/  @P0 SEL R10, R5, R10, !P6 ;  /* 0x0000000a050a0207 */ /* 0x000fe40007000000 */
[----:B------:R-:W-:-:S07]  /*24e0*/  @P0 SEL R11, R4, R11, !P6 ;  /* 0x0000000b040b0207 */ /* 0x000fce0007000000 */
.L_x_161:
[----:B------:R-:W-:Y:S05]  /*24f0*/  BSYNC.RECONVERGENT B1 ;  /* 0x0000000000017941 */ /* 0x000fea0003800200 */
.L_x_160:
[----:B0-----:R-:W-:Y:S01]  /*2500*/  LOP3.LUT R3, R12, 0xff, RZ, 0xc0, !PT ;  /* 0x000000ff0c037812 */ /* 0x001fe200078ec0ff */
[----:B------:R0:W0:Y:S01]  /*2510*/  SHFL.DOWN PT, R5, R10, 0x4, R2 ;  /* 0x088000000a057989 */ /* 0x00002200000e0002 */
[----:B------:R-:W-:Y:S03]  /*2520*/  BSSY.RECONVERGENT B1, `(.L_x_162) ;  /* 0x0000012000017945 */ /* 0x000fe60003800200 */
[----:B----4-:R4:W0:Y:S04]  /*2530*/  SHFL.DOWN PT, R4, R11, 0x4, R2 ;  /* 0x088000000b047989 */ /* 0x01082800000e0002 */
        /* <DEDUP_REMOVED lines=11> */
[----:B--23--:R-:W-:-:S02]  /*25f0*/  @!P0 SEL R10, R5, R10, P3 ;  /* 0x0000000a050a8207 */ /* 0x00cfc40001800000 */
[C---:B----4-:R-:W-:Y:S02]  /*2600*/  @!P0 SEL R11, R4.reuse, R11, P3 ;  /* 0x0000000b040b8207 */ /* 0x050fe40001800000 */
[----:B------:R-:W-:Y:S02]  /*2610*/  @P0 PRMT R12, R3, 0x7610, R12 ;  /* 0x00007610030c0816 */ /* 0x000fe4000000000c */
[----:B------:R-:W-:Y:S02]  /*2620*/  @P0 SEL R10, R5, R10, !P5 ;  /* 0x0000000a050a0207 */ /* 0x000fe40006800000 */
[----:B------:R-:W-:-:S07]  /*2630*/  @P0 SEL R11, R4, R11, !P5 ;  /* 0x0000000b040b0207 */ /* 0x000fce0006800000 */
.L_x_163:
[----:B------:R-:W-:Y:S05]  /*2640*/  BSYNC.RECONVERGENT B1 ;  /* 0x0000000000017941 */ /* 0x000fea0003800200 */
.L_x_162:
        /* <DEDUP_REMOVED lines=20> */
.L_x_165:
[----:B------:R-:W-:Y:S05]  /*2790*/  BSYNC.RECONVERGENT B1 ;  /* 0x0000000000017941 */ /* 0x000fea0003800200 */
.L_x_164:
        /* <DEDUP_REMOVED lines=8> */
[----:B--234-:R-:W-:-:S04]  /*2820*/  LOP3.LUT P2, R2, R12, 0xff, RZ, 0xc0, !PT ;  /* 0x000000ff0c027812 */ /* 0x01cfc8000784c0ff */
        /* <DEDUP_REMOVED lines=11> */
.L_x_167:
[----:B------:R-:W-:Y:S05]  /*28e0*/  BSYNC.RECONVERGENT B1 ;  /* 0x0000000000017941 */ /* 0x000fea0003800200 */
.L_x_166:
[----:B------:R-:W-:Y:S04]  /*28f0*/  BSSY.RECONVERGENT B1, `(.L_x_168) ;  /* 0x000000a000017945 */ /* 0x000fe80003800200 */
[----:B------:R-:W-:Y:S05]  /*2900*/  @P1 BRA `(.L_x_169) ;  /* 0x0000000000201947 */ /* 0x000fea0003800000 */
[----:B0-----:R-:W0:Y:S01]  /*2910*/  S2R R4, SR_CgaCtaId ;  /* 0x0000000000047919 */ /* 0x001e220000008800 */
[----:B------:R-:W-:Y:S02]  /*2920*/  MOV R3, 0x400 ;  /* 0x0000040000037802 */ /* 0x000fe40000000f00 */
[----:B--234-:R-:W-:-:S04]  /*2930*/  SHF.R.U32.HI R2, RZ, 0x1, R13 ;  /* 0x00000001ff027819 */ /* 0x01cfc8000001160d */
[----:B------:R-:W-:Y:S02]  /*2940*/  LOP3.LUT R2, R2, 0x1f0, RZ, 0xc0, !PT ;  /* 0x000001f002027812 */ /* 0x000fe400078ec0ff */
[----:B0-----:R-:W-:-:S05]  /*2950*/  LEA R3, R4, R3, 0x18 ;  /* 0x0000000304037211 */ /* 0x001fca00078ec0ff */
[----:B------:R-:W-:-:S05]  /*2960*/  IMAD.IADD R3, R2, 0x1, R3 ;  /* 0x0000000102037824 */ /* 0x000fca00078e0203 */
[----:B------:R0:W-:Y:S04]  /*2970*/  STS.64 [R3+0x10], R10 ;  /* 0x0000100a03007388 */ /* 0x0001e80000000a00 */
[----:B------:R0:W-:Y:S02]  /*2980*/  STS.U8 [R3+0x8], R12 ;  /* 0x0000080c03007388 */ /* 0x0001e40000000000 */
.L_x_169:
[----:B------:R-:W-:Y:S05]  /*2990*/  BSYNC.RECONVERGENT B1 ;  /* 0x0000000000017941 */ /* 0x000fea0003800200 */
.L_x_168:
[----:B------:R-:W-:Y:S01]  /*29a0*/  BAR.SYNC.DEFER_BLOCKING 0x0 ;  /* 0x0000000000007b1d */ /* 0x000fe20000010000 */
[----:B------:R-:W-:-:S13]  /*29b0*/  ISETP.NE.AND P1, PT, R13, RZ, PT ;  /* 0x000000ff0d00720c */ /* 0x000fda0003f25270 */
[----:B------:R-:W-:Y:S05]  /*29c0*/  @P1 BRA `(.L_x_157) ;  /* 0x0000003000001947 */ /* 0x000fea0003800000 */
[----:B------:R-:W-:Y:S02]  /*29d0*/  UISETP.GE.U32.AND UP3, UPT, UR4, 0x21, UPT ;  /* 0x000000210400788c */ /* 0x000fe4000bf66070 */
[----:B------:R-:W-:Y:S02]  /*29e0*/  UISETP.GE.U32.AND UP2, UPT, UR4, 0x41, UPT ;  /* 0x000000410400788c */ /* 0x000fe4000bf46070 */
[----:B------:R-:W-:Y:S02]  /*29f0*/  UISETP.GE.U32.AND.EX UP3, UPT, UR5, URZ, UPT, UP3 ;  /* 0x000000ff0500728c */ /* 0x000fe4000bf66130 */
[----:B------:R-:W-:Y:S02]  /*2a00*/  UISETP.GE.U32.AND UP1, UPT, UR4, 0x61, UPT ;  /* 0x000000610400788c */ /* 0x000fe4000bf26070 */
[----:B------:R-:W-:Y:S02]  /*2a10*/  UISETP.GE.U32.AND UP0, UPT, UR4, 0x81, UPT ;  /* 0x000000810400788c */ /* 0x000fe4000bf06070 */
[----:B------:R-:W-:-:S02]  /*2a20*/  UISETP.GE.U32.AND UP6, UPT, UR4, 0xa1, UPT ;  /* 0x000000a10400788c */ /* 0x000fc4000bfc6070 */
[----:B------:R-:W-:Y:S02]  /*2a30*/  UISETP.GE.U32.AND UP4, UPT, UR4, 0xc1, UPT ;  /* 0x000000c10400788c */ /* 0x000fe4000bf86070 */
[----:B------:R-:W-:Y:S02]  /*2a40*/  UISETP.GE.U32.AND UP5, UPT, UR4, 0xe1, UPT ;  /* 0x000000e10400788c */ /* 0x000fe4000bfa6070 */
[----:B------:R-:W-:Y:S02]  /*2a50*/  UISETP.GE.U32.AND.EX UP2, UPT, UR5, URZ, UPT, UP2 ;  /* 0x000000ff0500728c */ /* 0x000fe4000bf46120 */
[----:B------:R-:W-:Y:S02]  /*2a60*/  UISETP.GE.U32.AND.EX UP1, UPT, UR5, URZ, UPT, UP1 ;  /* 0x000000ff0500728c */ /* 0x000fe4000bf26110 */
[----:B------:R-:W-:Y:S02]  /*2a70*/  UISETP.GE.U32.AND.EX UP0, UPT, UR5, URZ, UPT, UP0 ;  /* 0x000000ff0500728c */ /* 0x000fe4000bf06100 */
[----:B------:R-:W-:-:S02]  /*2a80*/  UISETP.GE.U32.AND.EX UP6, UPT, UR5, URZ, UPT, UP6 ;  /* 0x000000ff0500728c */ /* 0x000fc4000bfc6160 */
[----:B------:R-:W-:Y:S02]  /*2a90*/  UISETP.GE.U32.AND.EX UP4, UPT, UR5, URZ, UPT, UP4 ;  /* 0x000000ff0500728c */ /* 0x000fe4000bf86140 */
[----:B------:R-:W-:Y:S01]  /*2aa0*/  UISETP.GE.U32.AND.EX UP5, UPT, UR5, URZ, UPT, UP5 ;  /* 0x000000ff0500728c */ /* 0x000fe2000bfa6150 */
[----:B------:R-:W-:Y:S10]  /*2ab0*/  BRA.U !UP3, `(.L_x_170) ;  /* 0x000000010b3c7547 */ /* 0x000ff4000b800000 */
[----:B------:R-:W5:Y:S01]  /*2ac0*/  S2UR UR7, SR_CgaCtaId ;  /* 0x00000000000779c3 */ /* 0x000f620000008800 */
[----:B------:R-:W-:Y:S01]  /*2ad0*/  UMOV UR6, 0x400 ;  /* 0x0000040000067882 */ /* 0x000fe20000000000 */
[----:B------:R-:W-:Y:S01]  /*2ae0*/  LOP3.LUT P3, RZ, R12, 0xff, RZ, 0xc0, !PT ;  /* 0x000000ff0cff7812 */ /* 0x000fe2000786c0ff */
[----:B-----5:R-:W-:-:S09]  /*2af0*/  ULEA UR6, UR7, UR6, 0x18 ;  /* 0x0000000607067291 */ /* 0x020fd2000f8ec0ff */
[----:B0-----:R-:W0:Y:S04]  /*2b00*/  LDS.U8 R4, [UR6+0x18] ;  /* 0x00001806ff047984 */ /* 0x001e280008000000 */
[----:B--234-:R-:W2:Y:S01]  /*2b10*/  LDS.64 R2, [UR6+0x20] ;  /* 0x00002006ff027984 */ /* 0x01cea20008000a00 */
[----:B0-----:R-:W-:Y:S02]  /*2b20*/  ISETP.NE.AND P2, PT, R4, RZ, PT ;  /* 0x000000ff0400720c */ /* 0x001fe40003f45270 */
[----:B--2---:R-:W-:Y:S02]  /*2b30*/  ISETP.LT.U32.AND P0, PT, R2, R10, PT ;  /* 0x0000000a0200720c */ /* 0x004fe40003f01070 */
[----:B------:R-:W-:Y:S02]  /*2b40*/  @P3 SEL R4, R12, 0x1, !P2 ;  /* 0x000000010c043807 */ /* 0x000fe40005000000 */
[----:B------:R-:W-:-:S02]  /*2b50*/  ISETP.LT.AND.EX P0, PT, R3, R11, PT, P0 ;  /* 0x0000000b0300720c */ /* 0x000fc40003f01300 */
[----:B------:R-:W-:-:S05]  /*2b60*/  PRMT R12, R4, 0x7610, R12 ;  /* 0x00007610040c7816 */ /* 0x000fca000000000c */
[C---:B------:R-:W-:Y:S02]  /*2b70*/  @P2 SEL R10, R2.reuse, R10, P0 ;  /* 0x0000000a020a2207 */ /* 0x040fe40000000000 */
[C---:B------:R-:W-:Y:S02]  /*2b80*/  @P2 SEL R11, R3.reuse, R11, P0 ;  /* 0x0000000b030b2207 */ /* 0x040fe40000000000 */
[----:B------:R-:W-:Y:S02]  /*2b90*/  SEL R10, R2, R10, !P3 ;  /* 0x0000000a020a7207 */ /* 0x000fe40005800000 */
[----:B------:R-:W-:-:S07]  /*2ba0*/  SEL R11, R3, R11, !P3 ;  /* 0x0000000b030b7207 */ /* 0x000fce0005800000 */
.L_x_170:
[----:B------:R-:W-:Y:S05]  /*2bb0*/  BRA.U !UP2, `(.L_x_171) ;  /* 0x000000010a3c7547 */ /* 0x000fea000b800000 */
        /* <DEDUP_REMOVED lines=15> */
.L_x_171:
        /* <DEDUP_REMOVED lines=16> */
.L_x_172:
        /* <DEDUP_REMOVED lines=16> */
.L_x_173:
        /* <DEDUP_REMOVED lines=16> */
.L_x_174:
        /* <DEDUP_REMOVED lines=16> */
.L_x_175:
        /* <DEDUP_REMOVED lines=17> */
.L_x_134:
[----:B------:R-:W0:Y:S01]  /*31c0*/  S2R R6, SR_TID.X ;  /* 0x0000000000067919 */ /* 0x000e220000002100 */
[----:B------:R-:W0:Y:S01]  /*31d0*/  LDC.64 R2, c[0x0][0x380] ;  /* 0x0000e000ff027b82 */ /* 0x000e220000000a00 */
[----:B------:R-:W2:Y:S07]  /*31e0*/  LDCU.64 UR6, c[0x0][0x3a0] ;  /* 0x00007400ff0677ac */ /* 0x000eae0008000a00 */
[----:B------:R-:W3:Y:S01]  /*31f0*/  LDC.64 R4, c[0x0][0x388] ;  /* 0x0000e200ff047b82 */ /* 0x000ee20000000a00 */
[----:B0-----:R-:W-:-:S04]  /*3200*/  IMAD.WIDE.U32 R2, R6, 0x4, R2 ;  /* 0x0000000406027825 */ /* 0x001fc800078e0002 */
[C---:B---3--:R-:W-:Y:S01]  /*3210*/  IMAD.WIDE.U32 R4, R6.reuse, 0x4, R4 ;  /* 0x0000000406047825 */ /* 0x048fe200078e0004 */
[----:B------:R-:W3:Y:S04]  /*3220*/  LDG.E R7, desc[UR8][R2.64] ;  /* 0x0000000802077981 */ /* 0x000ee8000c1e1900 */
[----:B------:R-:W3:Y:S04]  /*3230*/  LDG.E R8, desc[UR8][R4.64] ;  /* 0x0000000804087981 */ /* 0x000ee8000c1e1900 */
[----:B------:R-:W4:Y:S04]  /*3240*/  LDG.E R11, desc[UR8][R2.64+0x800] ;  /* 0x00080008020b7981 */ /* 0x000f28000c1e1900 */
[----:B------:R-:W4:Y:S04]  /*3250*/  LDG.E R12, desc[UR8][R4.64+0x800] ;  /* 0x00080008040c7981 */ /* 0x000f28000c1e1900 */
[----:B------:R-:W5:Y:S04]  /*3260*/  LDG.E R9, desc[UR8][R2.64+0x400] ;  /* 0x0004000802097981 */ /* 0x000f68000c1e1900 */
[----:B------:R-:W5:Y:S04]  /*3270*/  LDG.E R10, desc[UR8][R4.64+0x400] ;  /* 0x00040008040a7981 */ /* 0x000f68000c1e1900 */
[----:B------:R-:W5:Y:S04]  /*3280*/  LDG.E R13, desc[UR8][R2.64+0xc00] ;  /* 0x000c0008020d7981 */ /* 0x000f68000c1e1900 */
[----:B------:R-:W5:Y:S01]  /*3290*/  LDG.E R14, desc[UR8][R4.64+0xc00] ;  /* 0x000c0008040e7981 */ /* 0x000f62000c1e1900 */
[----:B------:R-:W-:Y:S01]  /*32a0*/  VIADD R15, R6, 0x100 ;  /* 0x00000100060f7836 */ /* 0x000fe20000000000 */
[----:B------:R-:W-:-:S04]  /*32b0*/  UIADD3 UR10, UP0, UPT, UR4, -0x400, URZ ;  /* 0xfffffc00040a7890 */ /* 0x000fc8000ff1e0ff */
[----:B------:R-:W-:Y:S02]  /*32c0*/  UIADD3.X UR11, UPT, UPT, UR5, -0x1, URZ, UP0, !UPT ;  /* 0xffffffff050b7890 */ /* 0x000fe400087fe4ff */
[----:B------:R-:W-:-:S04]  /*32d0*/  UISETP.GE.U32.AND UP0, UPT, UR10, 0x400, UPT ;  /* 0x000004000a00788c */ /* 0x000fc8000bf06070 */
[----:B------:R-:W-:Y:S01]  /*32e0*/  UISETP.GE.U32.AND.EX UP0, UPT, UR11, URZ, UPT, UP0 ;  /* 0x000000ff0b00728c */ /* 0x000fe2000bf06100 */
[----:B---3--:R-:W-:Y:S01]  /*32f0*/  ISETP.NE.AND P0, PT, R7, R8, PT ;  /* 0x000000080700720c */ /* 0x008fe20003f05270 */
[----:B------:R-:W-:-:S03]  /*3300*/  VIADD R7, R6, 0x200 ;  /* 0x0000020006077836 */ /* 0x000fc60000000000 */
[----:B------:R-:W-:Y:S02]  /*3310*/  SEL R8, R6, R15, P0 ;  /* 0x0000000f06087207 */ /* 0x000fe40000000000 */
[----:B--2---:R-:W-:Y:S02]  /*3320*/  IADD3 R16, P1, PT, R7, UR6, RZ ;  /* 0x0000000607107c10 */ /* 0x004fe4000ff3e0ff */
[----:B------:R-:W-:Y:S02]  /*3330*/  IADD3 R7, P3, PT, R8, UR6, RZ ;  /* 0x0000000608077c10 */ /* 0x000fe4000ff7e0ff */
[----:B----4-:R-:W-:Y:S01]  /*3340*/  ISETP.NE.AND P2, PT, R11, R12, PT ;  /* 0x0000000c0b00720c */ /* 0x010fe20003f45270 */
[----:B------:R-:W-:Y:S01]  /*3350*/  IMAD.X R15, RZ, RZ, UR7, P1 ;  /* 0x00000007ff0f7e24 */ /* 0x000fe200088e06ff */
[----:B------:R-:W-:Y:S01]  /*3360*/  ISETP.LT.U32.AND P1, PT, R16, R7, PT ;  /* 0x000000071000720c */ /* 0x000fe20003f21070 */
[----:B------:R-:W-:Y:S01]  /*3370*/  IMAD.X R8, RZ, RZ, UR7, P3 ;  /* 0x00000007ff087e24 */ /* 0x000fe200098e06ff */
[----:B-----5:R-:W-:-:S04]  /*3380*/  ISETP.NE.OR P0, PT, R9, R10, P0 ;  /* 0x0000000a0900720c */ /* 0x020fc80000705670 */
[----:B------:R-:W-:Y:S02]  /*3390*/  ISETP.LT.AND.EX P1, PT, R15, R8, PT, P1 ;  /* 0x000000080f00720c */ /* 0x000fe40003f21310 */
[----:B------:R-:W-:-:S03]  /*33a0*/  IADD3 R9, P3, PT, R16, 0x100, RZ ;  /* 0x0000010010097810 */ /* 0x000fc60007f7e0ff */
[----:B------:R-:W-:Y:S02]  /*33b0*/  @P2 SEL R7, R16, R7, P1 ;  /* 0x0000000710072207 */ /* 0x000fe40000800000 */
[----:B------:R-:W-:Y:S02]  /*33c0*/  @P2 SEL R8, R15, R8, P1 ;  /* 0x000000080f082207 */ /* 0x000fe40000800000 */
[----:B------:R-:W-:Y:S02]  /*33d0*/  ISETP.NE.AND P2, PT, R13, R14, PT ;  /* 0x0000000e0d00720c */ /* 0x000fe40003f45270 */
[----:B------:R-:W-:Y:S02]  /*33e0*/  SEL R10, R7, R16, P0 ;  /* 0x00000010070a7207 */ /* 0x000fe40000000000 */
[----:B------:R-:W-:Y:S01]  /*33f0*/  SEL R7, R8, R15, P0 ;  /* 0x0000000f08077207 */ /* 0x000fe20000000000 */
[----:B------:R-:W-:Y:S01]  /*3400*/  IMAD.X R8, RZ, RZ, R15, P3 ;  /* 0x000000ffff087224 */ /* 0x000fe200018e060f */
[----:B------:R-:W-:-:S02]  /*3410*/  ISETP.LT.U32.AND P1, PT, R9, R10, PT ;  /* 0x0000000a0900720c */ /* 0x000fc40003f21070 */
[----:B------:R-:W-:Y:S02]  /*3420*/  ISETP.NE.OR P0, PT, R11, R12, P0 ;  /* 0x0000000c0b00720c */ /* 0x000fe40000705670 */
[CC--:B------:R-:W-:Y:S02]  /*3430*/  ISETP.LT.AND.EX P1, PT, R8.reuse, R7.reuse, PT, P1 ;  /* 0x000000070800720c */ /* 0x0c0fe40003f21310 */
[----:B------:R-:W-:Y:S02]  /*3440*/  ISETP.NE.OR P3, PT, R13, R14, P0 ;  /* 0x0000000e0d00720c */ /* 0x000fe40000765670 */
[----:B------:R-:W-:Y:S02]  /*3450*/  @P2 SEL R7, R8, R7, P1 ;  /* 0x0000000708072207 */ /* 0x000fe40000800000 */
[----:B------:R-:W-:Y:S02]  /*3460*/  @P2 SEL R10, R9, R10, P1 ;  /* 0x0000000a090a2207 */ /* 0x000fe40000800000 */
[----:B------:R-:W-:Y:S01]  /*3470*/  SEL R11, R7, R8, P0 ;  /* 0x00000008070b7207 */ /* 0x000fe20000000000 */
[----:B------:R-:W-:Y:S01]  /*3480*/  IMAD.MOV.U32 R7, RZ, RZ, 0x400 ;  /* 0x00000400ff077424 */ /* 0x000fe200078e00ff */
[----:B------:R-:W-:Y:S01]  /*3490*/  SEL R10, R10, R9, P0 ;  /* 0x000000090a0a7207 */ /* 0x000fe20000000000 */
[----:B------:R-:W-:Y:S01]  /*34a0*/  IMAD.MOV.U32 R8, RZ, RZ, RZ ;  /* 0x000000ffff087224 */ /* 0x000fe200078e00ff */
[----:B------:R-:W-:Y:S01]  /*34b0*/  SEL R12, RZ, 0x1, !P3 ;  /* 0x00000001ff0c7807 */ /* 0x000fe20005800000 */
[----:B------:R-:W-:Y:S06]  /*34c0*/  BRA.U !UP0, `(.L_x_176) ;  /* 0x00000005083c7547 */ /* 0x000fec000b800000 */
[----:B------:R-:W-:Y:S01]  /*34d0*/  IMAD.MOV.U32 R7, RZ, RZ, 0x400 ;  /* 0x00000400ff077424 */ /* 0x000fe200078e00ff */
[----:B------:R-:W0:Y:S01]  /*34e0*/  LDCU.64 UR6, c[0x0][0x3a0] ;  /* 0x00007400ff0677ac */ /* 0x000e220008000a00 */
[----:B------:R-:W-:Y:S01]  /*34f0*/  IMAD.MOV.U32 R8, RZ, RZ, RZ ;  /* 0x000000ffff087224 */ /* 0x000fe200078e00ff */
[----:B------:R-:W2:Y:S01]  /*3500*/  LDCU.64 UR4, c[0x0][0x3b0] ;  /* 0x00007600ff0477ac */ /* 0x000ea20008000a00 */
[----:B------:R-:W-:-:S05]  /*3510*/  NOP ;  /* 0x0000000000007918 */ /* 0x000fca0000000000 */
.L_x_178:
[C---:B------:R-:W-:Y:S01]  /*3520*/  IMAD.SHL.U32 R17, R7.reuse, 0x4, RZ ;  /* 0x0000000407117824 */ /* 0x040fe200078e00ff */
[----:B------:R-:W-:-:S04]  /*3530*/  SHF.L.U64.HI R9, R7, 0x2, R8 ;  /* 0x0000000207097819 */ /* 0x000fc80000010208 */
[-C--:B------:R-:W-:Y:S02]  /*3540*/  IADD3 R14, P0, PT, R2, R17.reuse, RZ ;  /* 0x00000011020e7210 */ /* 0x080fe40007f1e0ff */
[----:B------:R-:W-:-:S03]  /*3550*/  IADD3 R16, P1, PT, R4, R17, RZ ;  /* 0x0000001104107210 */ /* 0x000fc60007f3e0ff */
[--C-:B------:R-:W-:Y:S02]  /*3560*/  IMAD.X R15, R3, 0x1, R9.reuse, P0 ;  /* 0x00000001030f7824 */ /* 0x100fe400000e0609 */
[----:B------:R-:W-:-:S03]  /*3570*/  IMAD.X R17, R5, 0x1, R9, P1 ;  /* 0x0000000105117824 */ /* 0x000fc600008e0609 */
[----:B------:R-:W3:Y:S04]  /*3580*/  LDG.E R13, desc[UR8][R14.64] ;  /* 0x000000080e0d7981 */ /* 0x000ee8000c1e1900 */
[----:B------:R-:W3:Y:S04]  /*3590*/  LDG.E R18, desc[UR8][R16.64] ;  /* 0x0000000810127981 */ /* 0x000ee8000c1e1900 */
[----:B------:R-:W4:Y:S04]  /*35a0*/  LDG.E R19, desc[UR8][R14.64+0x400] ;  /* 0x000400080e137981 */ /* 0x000f28000c1e1900 */
[----:B------:R-:W4:Y:S04]  /*35b0*/  LDG.E R20, desc[UR8][R16.64+0x400] ;  /* 0x0004000810147981 */ /* 0x000f28000c1e1900 */
[----:B------:R-:W5:Y:S04]  /*35c0*/  LDG.E R21, desc[UR8][R14.64+0x800] ;  /* 0x000800080e157981 */ /* 0x000f68000c1e1900 */
[----:B------:R-:W5:Y:S04]  /*35d0*/  LDG.E R22, desc[UR8][R16.64+0x800] ;  /* 0x0008000810167981 */ /* 0x000f68000c1e1900 */
[----:B------:R1:W2:Y:S04]  /*35e0*/  LDG.E R9, desc[UR8][R14.64+0xc00] ;  /* 0x000c00080e097981 */ /* 0x0002a8000c1e1900 */
[----:B------:R4:W2:Y:S01]  /*35f0*/  LDG.E R24, desc[UR8][R16.64+0xc00] ;  /* 0x000c000810187981 */ /* 0x0008a2000c1e1900 */
[----:B------:R-:W-:Y:S01]  /*3600*/  LOP3.LUT P3, RZ, R12, 0xff, RZ, 0xc0, !PT ;  /* 0x000000ff0cff7812 */ /* 0x000fe2000786c0ff */
[----:B------:R-:W-:Y:S01]  /*3610*/  IMAD.MOV.U32 R26, RZ, RZ, R11 ;  /* 0x000000ffff1a7224 */ /* 0x000fe200078e000b */
[----:B---3--:R-:W-:Y:S01]  /*3620*/  ISETP.NE.AND P2, PT, R13, R18, PT ;  /* 0x000000120d00720c */ /* 0x008fe20003f45270 */
[----:B------:R-:W-:Y:S01]  /*3630*/  IMAD.MOV.U32 R13, RZ, RZ, R10 ;  /* 0x000000ffff0d7224 */ /* 0x000fe200078e000a */
[----:B0-----:R-:W-:-:S02]  /*3640*/  IADD3 R18, P1, P4, R7, UR6, R6 ;  /* 0x0000000607127c10 */ /* 0x001fc4000fc3e006 */
[----:B------:R-:W-:Y:S02]  /*3650*/  SEL R10, RZ, 0x1, !P2 ;  /* 0x00000001ff0a7807 */ /* 0x000fe40005000000 */
[----:B------:R-:W-:Y:S02]  /*3660*/  ISETP.LT.U32.AND P0, PT, R18, R13, PT ;  /* 0x0000000d1200720c */ /* 0x000fe40003f01070 */
[----:B------:R-:W-:-:S03]  /*3670*/  IADD3.X R23, PT, PT, R8, UR7, RZ, P1, P4 ;  /* 0x0000000708177c10 */ /* 0x000fc60008fe84ff */
[----:B------:R-:W-:Y:S02]  /*3680*/  @P3 SEL R10, R12, 0x1, !P2 ;  /* 0x000000010c0a3807 */ /* 0x000fe40005000000 */
[----:B------:R-:W-:Y:S02]  /*3690*/  ISETP.LT.AND.EX P0, PT, R23, R26, PT, P0 ;  /* 0x0000001a1700720c */ /* 0x000fe40003f01300 */
[C---:B-1----:R-:W-:Y:S02]  /*36a0*/  IADD3 R14, P5, PT, R18.reuse, 0x100, RZ ;  /* 0x00000100120e7810 */ /* 0x042fe40007fbe0ff */
[----:B------:R-:W-:Y:S02]  /*36b0*/  @P2 SEL R13, R18, R13, P0 ;  /* 0x0000000d120d2207 */ /* 0x000fe40000000000 */
[----:B----4-:R-:W-:Y:S01]  /*36c0*/  ISETP.NE.AND P4, PT, R19, R20, PT ;  /* 0x000000141300720c */ /* 0x010fe20003f85270 */
[----:B------:R-:W-:Y:S01]  /*36d0*/  IMAD.X R15, RZ, RZ, R23, P5 ;  /* 0x000000ffff0f7224 */ /* 0x000fe200028e0617 */
[----:B------:R-:W-:-:S02]  /*36e0*/  @P2 SEL R26, R23, R26, P0 ;  /* 0x0000001a171a2207 */ /* 0x000fc40000000000 */
[----:B------:R-:W-:Y:S02]  /*36f0*/  SEL R11, R18, R13, !P3 ;  /* 0x0000000d120b7207 */ /* 0x000fe40005800000 */
[----:B------:R-:W-:Y:S02]  /*3700*/  LOP3.LUT P1, RZ, R10, 0xff, RZ, 0xc0, !PT ;  /* 0x000000ff0aff7812 */ /* 0x000fe4000782c0ff */
[----:B------:R-:W-:Y:S02]  /*3710*/  SEL R12, R23, R26, !P3 ;  /* 0x0000001a170c7207 */ /* 0x000fe40005800000 */
[----:B------:R-:W-:Y:S02]  /*3720*/  ISETP.LT.U32.AND P0, PT, R14, R11, PT ;  /* 0x0000000b0e00720c */ /* 0x000fe40003f01070 */
[----:B------:R-:W-:Y:S02]  /*3730*/  SEL R16, RZ, 0x1, !P4 ;  /* 0x00000001ff107807 */ /* 0x000fe40006000000 */
[----:B------:R-:W-:-:S02]  /*3740*/  ISETP.LT.AND.EX P0, PT, R15, R12, PT, P0 ;  /* 0x0000000c0f00720c */ /* 0x000fc40003f01300 */
[----:B-----5:R-:W-:Y:S02]  /*3750*/  ISETP.NE.AND P2, PT, R21, R22, PT ;  /* 0x000000161500720c */ /* 0x020fe40003f45270 */
[----:B------:R-:W-:Y:S02]  /*3760*/  @P4 SEL R11, R14, R11, P0 ;  /* 0x0000000b0e0b4207 */ /* 0x000fe40000000000 */
[----:B------:R-:W-:Y:S02]  /*3770*/  @P4 SEL R12, R15, R12, P0 ;  /* 0x0000000c0f0c4207 */ /* 0x000fe40000000000 */
[----:B------:R-:W-:Y:S02]  /*3780*/  IADD3 R13, P0, PT, R18, 0x200, RZ ;  /* 0x00000200120d7810 */ /* 0x000fe40007f1e0ff */
[----:B------:R-:W-:Y:S02]  /*3790*/  @P1 SEL R16, R10, 0x1, !P4 ;  /* 0x000000010a101807 */ /* 0x000fe40006000000 */
[----:B------:R-:W-:-:S02]  /*37a0*/  SEL R10, R14, R11, !P1 ;  /* 0x0000000b0e0a7207 */ /* 0x000fc40004800000 */
[----:B------:R-:W-:Y:S01]  /*37b0*/  SEL R11, R15, R12, !P1 ;  /* 0x0000000c0f0b7207 */ /* 0x000fe20004800000 */
[----:B------:R-:W-:Y:S01]  /*37c0*/  IMAD.X R12, RZ, RZ, R23, P0 ;  /* 0x000000ffff0c7224 */ /* 0x000fe200000e0617 */
[----:B------:R-:W-:Y:S02]  /*37d0*/  ISETP.LT.U32.AND P0, PT, R13, R10, PT ;  /* 0x0000000a0d00720c */ /* 0x000fe40003f01070 */
[----:B------:R-:W-:Y:S02]  /*37e0*/  LOP3.LUT P1, RZ, R16, 0xff, RZ, 0xc0, !PT ;  /* 0x000000ff10ff7812 */ /* 0x000fe4000782c0ff */
[CC--:B------:R-:W-:Y:S02]  /*37f0*/  ISETP.LT.AND.EX P0, PT, R12.reuse, R11.reuse, PT, P0 ;  /* 0x0000000b0c00720c */ /* 0x0c0fe40003f01300 */
[----:B--2---:R-:W-:Y:S02]  /*3800*/  ISETP.NE.AND P3, PT, R9, R24, PT ;  /* 0x000000180900720c */ /* 0x004fe40003f65270 */
[----:B------:R-:W-:-:S02]  /*3810*/  @P2 SEL R11, R12, R11, P0 ;  /* 0x0000000b0c0b2207 */ /* 0x000fc40000000000 */
[----:B------:R-:W-:Y:S02]  /*3820*/  @P2 SEL R10, R13, R10, P0 ;  /* 0x0000000a0d0a2207 */ /* 0x000fe40000000000 */
[----:B------:R-:W-:Y:S02]  /*3830*/  IADD3 R9, P0, PT, R18, 0x300, RZ ;  /* 0x0000030012097810 */ /* 0x000fe40007f1e0ff */
[----:B------:R-:W-:Y:S02]  /*3840*/  SEL R11, R12, R11, !P1 ;  /* 0x0000000b0c0b7207 */ /* 0x000fe40004800000 */
[----:B------:R-:W-:Y:S01]  /*3850*/  IADD3 R12, P4, PT, -R7, UR4, RZ ;  /* 0x00000004070c7c10 */ /* 0x000fe2000ff9e1ff */
[----:B------:R-:W-:Y:S01]  /*3860*/  IMAD.X R14, RZ, RZ, R23, P0 ;  /* 0x000000ffff0e7224 */ /* 0x000fe200000e0617 */
[----:B------:R-:W-:Y:S02]  /*3870*/  SEL R10, R13, R10, !P1 ;  /* 0x0000000a0d0a7207 */ /* 0x000fe40004800000 */
[----:B------:R-:W-:-:S02]  /*3880*/  ISETP.GE.U32.AND P0, PT, R12, 0x400, PT ;  /* 0x000004000c00780c */ /* 0x000fc40003f06070 */
[----:B------:R-:W-:Y:S02]  /*3890*/  IADD3.X R13, PT, PT, ~R8, UR5, RZ, P4, !PT ;  /* 0x00000005080d7c10 */ /* 0x000fe4000a7fe5ff */
[----:B------:R-:W-:Y:S02]  /*38a0*/  SEL R15, RZ, 0x1, !P2 ;  /* 0x00000001ff0f7807 */ /* 0x000fe40005000000 */
[----:B------:R-:W-:Y:S02]  /*38b0*/  @P1 SEL R15, R16, 0x1, !P2 ;  /* 0x00000001100f1807 */ /* 0x000fe40005000000 */
[----:B------:R-:W-:Y:S02]  /*38c0*/  ISETP.GE.U32.AND.EX P0, PT, R13, RZ, PT, P0 ;  /* 0x000000ff0d00720c */ /* 0x000fe40003f06100 */
[----:B------:R-:W-:Y:S02]  /*38d0*/  LOP3.LUT P2, RZ, R15, 0xff, RZ, 0xc0, !PT ;  /* 0x000000ff0fff7812 */ /* 0x000fe4000784c0ff */
[----:B------:R-:W-:-:S02]  /*38e0*/  ISETP.LT.U32.AND P1, PT, R9, R10, PT ;  /* 0x0000000a0900720c */ /* 0x000fc40003f21070 */
        /* <DEDUP_REMOVED lines=8> */
[----:B------:R-:W-:-:S05]  /*3970*/  IADD3 R7, P0, PT, R7, 0x400, RZ ;  /* 0x0000040007077810 */ /* 0x000fca0007f1e0ff */
[----:B------:R-:W-:Y:S01]  /*3980*/  IMAD.X R8, RZ, RZ, R8, P0 ;  /* 0x000000ffff087224 */ /* 0x000fe200000e0608 */
[----:B------:R-:W-:-:S04]  /*3990*/  ISETP.GT.U32.AND P0, PT, R7, UR10, PT ;  /* 0x0000000a07007c0c */ /* 0x000fc8000bf04070 */
[----:B------:R-:W-:-:S13]  /*39a0*/  ISETP.GT.U32.AND.EX P0, PT, R8, UR11, PT, P0 ;  /* 0x0000000b08007c0c */ /* 0x000fda000bf04100 */
[----:B------:R-:W-:Y:S05]  /*39b0*/  @!P0 BRA `(.L_x_178) ;  /* 0xfffffff800d88947 */ /* 0x000fea000383ffff */
.L_x_176:
[C---:B------:R-:W-:Y:S01]  /*39c0*/  IADD3 R3, PT, PT, -R7.reuse, UR4, RZ ;  /* 0x0000000407037c10 */ /* 0x040fe2000fffe1ff */
[----:B------:R-:W0:Y:S01]  /*39d0*/  LDCU.128 UR12, c[0x0][0x380] ;  /* 0x00007000ff0c77ac */ /* 0x000e220008000c00 */
[----:B------:R-:W-:Y:S01]  /*39e0*/  ISETP.GE.U32.AND P1, PT, R7, UR4, PT ;  /* 0x0000000407007c0c */ /* 0x000fe2000bf26070 */
[----:B------:R-:W-:Y:S01]  /*39f0*/  BSSY.RECONVERGENT B1, `(.L_x_177) ;  /* 0x000012f000017945 */ /* 0x000fe20003800200 */
[----:B------:R-:W-:-:S04]  /*3a00*/  ISETP.GE.AND P0, PT, R6, R3, PT ;  /* 0x000000030600720c */ /* 0x000fc80003f06270 */
[----:B------:R-:W-:-:S13]  /*3a10*/  ISETP.GE.U32.OR.EX P0, PT, R8, UR5, P0, P1 ;  /* 0x0000000508007c0c */ /* 0x000fda0008706510 */
[----:B0-----:R-:W-:Y:S05]  /*3a20*/  @P0 BRA `(.L_x_179) ;  /* 0x0000001000ac0947 */ /* 0x001fea0003800000 */
[----:B------:R-:W-:Y:S01]  /*3a30*/  LOP3.LUT R2, RZ, R6, RZ, 0x33, !PT ;  /* 0x00000006ff027212 */ /* 0x000fe200078e33ff */
[----:B------:R-:W-:Y:S01]  /*3a40*/  BSSY.RECONVERGENT B2, `(.L_x_180) ;  /* 0x0000090000027945 */ /* 0x000fe20003800200 */
[----:B------:R-:W-:Y:S02]  /*3a50*/  IMAD.MOV.U32 R14, RZ, RZ, R6 ;  /* 0x000000ffff0e7224 */ /* 0x000fe400078e0006 */
[----:B------:R-:W-:-:S04]  /*3a60*/  IADD3 R9, PT, PT, -R7, UR4, R2 ;  /* 0x0000000407097c10 */ /* 0x000fc8000fffe102 */
[C---:B------:R-:W-:Y:S02]  /*3a70*/  ISETP.GE.U32.AND P0, PT, R9.reuse, 0x700, PT ;  /* 0x000007000900780c */ /* 0x040fe40003f06070 */
[----:B------:R-:W-:-:S04]  /*3a80*/  LEA.HI R13, R9, 0x1, RZ, 0x18 ;  /* 0x00000001090d7811 */ /* 0x000fc800078fc0ff */
[----:B------:R-:W-:-:S04]  /*3a90*/  LOP3.LUT R34, R13, 0x7, RZ, 0xc0, !PT ;  /* 0x000000070d227812 */ /* 0x000fc800078ec0ff */
[----:B------:R-:W-:-:S03]  /*3aa0*/  ISETP.NE.AND P1, PT, R34, RZ, PT ;  /* 0x000000ff2200720c */ /* 0x000fc60003f25270 */
[----:B------:R-:W-:Y:S10]  /*3ab0*/  @!P0 BRA `(.L_x_181) ;  /* 0x0000000800208947 */ /* 0x000ff40003800000 */
[----:B------:R-:W-:Y:S01]  /*3ac0*/  LOP3.LUT R16, R13, 0x1fffff8, RZ, 0xc0, !PT ;  /* 0x01fffff80d107812 */ /* 0x000fe200078ec0ff */
[----:B------:R-:W-:-:S04]  /*3ad0*/  IMAD.MOV.U32 R14, RZ, RZ, R6 ;  /* 0x000000ffff0e7224 */ /* 0x000fc800078e0006 */
[----:B------:R-:W-:-:S07]  /*3ae0*/  IMAD.MOV R16, RZ, RZ, -R16 ;  /* 0x000000ffff107224 */ /* 0x000fce00078e0a10 */
.L_x_182:
        /* <DEDUP_REMOVED lines=26> */
[----:B------:R-:W-:Y:S01]  /*3c90*/  IADD3 R25, P3, PT, R36, UR6, RZ ;  /* 0x0000000624197c10 */ /* 0x000fe2000ff7e0ff */
[----:B------:R-:W-:Y:S01]  /*3ca0*/  VIADD R14, R14, 0x800 ;  /* 0x000008000e0e7836 */ /* 0x000fe20000000000 */
[----:B------:R-:W-:-:S02]  /*3cb0*/  LOP3.LUT P5, RZ, R35, 0xff, RZ, 0xc0, !PT ;  /* 0x000000ff23ff7812 */ /* 0x000fc400078ac0ff */
[----:B------:R-:W-:Y:S02]  /*3cc0*/  IADD3.X R12, PT, PT, R31, UR7, RZ, P3, !PT ;  /* 0x000000071f0c7c10 */ /* 0x000fe40009ffe4ff */
        /* <DEDUP_REMOVED lines=16> */
[-C--:B----4-:R-:W-:Y:S01]  /*3dd0*/  ISETP.NE.AND P6, PT, R27, R28.reuse, PT ;  /* 0x0000001c1b00720c */ /* 0x090fe20003fc5270 */
        /* <DEDUP_REMOVED lines=86> */
.L_x_181:
[----:B------:R-:W-:Y:S05]  /*4340*/  BSYNC.RECONVERGENT B2 ;  /* 0x0000000000027941 */ /* 0x000fea0003800200 */
.L_x_180:
[----:B------:R-:W-:Y:S05]  /*4350*/  @!P1 BRA `(.L_x_179) ;  /* 0x0000000800609947 */ /* 0x000fea0003800000 */
[----:B------:R-:W-:Y:S01]  /*4360*/  ISETP.GE.U32.AND P0, PT, R34, 0x4, PT ;  /* 0x000000042200780c */ /* 0x000fe20003f06070 */
[----:B------:R-:W-:Y:S01]  /*4370*/  BSSY.RECONVERGENT B2, `(.L_x_183) ;  /* 0x000004c000027945 */ /* 0x000fe20003800200 */
[----:B------:R-:W-:-:S11]  /*4380*/  LOP3.LUT P1, R13, R13, 0x3, RZ, 0xc0, !PT ;  /* 0x000000030d0d7812 */ /* 0x000fd6000782c0ff */
[----:B------:R-:W-:Y:S05]  /*4390*/  @!P0 BRA `(.L_x_184) ;  /* 0x0000000400248947 */ /* 0x000fea0003800000 */
[----:B------:R-:W0:Y:S01]  /*43a0*/  LDCU.128 UR16, c[0x0][0x380] ;  /* 0x00007000ff1077ac */ /* 0x000e220008000c00 */
[----:B------:R-:W-:-:S05]  /*43b0*/  IADD3 R23, P0, PT, R14, R7, RZ ;  /* 0x000000070e177210 */ /* 0x000fca0007f1e0ff */
[----:B------:R-:W-:Y:S02]  /*43c0*/  IMAD.SHL.U32 R2, R23, 0x4, RZ ;  /* 0x0000000417027824 */ /* 0x000fe400078e00ff */
[----:B------:R-:W-:-:S05]  /*43d0*/  IMAD.X R24, RZ, RZ, R8, P0 ;  /* 0x000000ffff187224 */ /* 0x000fca00000e0608 */
        /* <DEDUP_REMOVED lines=17> */
[----:B------:R-:W-:Y:S01]  /*44f0*/  VIADD R2, R14, 0x200 ;  /* 0x000002000e027836 */ /* 0x000fe20000000000 */
[CC--:B--2---:R-:W-:Y:S02]  /*4500*/  ISETP.NE.AND P0, PT, R15.reuse, R18.reuse, PT ;  /* 0x000000120f00720c */ /* 0x0c4fe40003f05270 */
[----:B------:R-:W-:Y:S02]  /*4510*/  ISETP.NE.AND P3, PT, R15, R18, P4 ;  /* 0x000000120f00720c */ /* 0x000fe40002765270 */
[----:B------:R-:W-:Y:S02]  /*4520*/  @!P4 SEL R12, RZ, 0x1, !P0 ;  /* 0x00000001ff0cc807 */ /* 0x000fe40004000000 */
[----:B------:R-:W-:Y:S02]  /*4530*/  IADD3.X R18, PT, PT, R24, UR7, RZ, P2, !PT ;  /* 0x0000000718127c10 */ /* 0x000fe400097fe4ff */
[----:B------:R-:W-:-:S02]  /*4540*/  SEL R12, R12, 0x1, !P3 ;  /* 0x000000010c0c7807 */ /* 0x000fc40005800000 */
[----:B------:R-:W-:Y:S02]  /*4550*/  ISETP.LT.U32.AND P0, PT, R23, R10, PT ;  /* 0x0000000a1700720c */ /* 0x000fe40003f01070 */
[----:B------:R-:W-:Y:S02]  /*4560*/  LOP3.LUT P2, RZ, R12, 0xff, RZ, 0xc0, !PT ;  /* 0x000000ff0cff7812 */ /* 0x000fe4000784c0ff */
[----:B------:R-:W-:-:S04]  /*4570*/  ISETP.LT.AND.EX P0, PT, R18, R11, PT, P0 ;  /* 0x0000000b1200720c */ /* 0x000fc80003f01300 */
[----:B------:R-:W-:Y:S02]  /*4580*/  SEL R16, R23, R10, P0 ;  /* 0x0000000a17107207 */ /* 0x000fe40000000000 */
[CC--:B------:R-:W-:Y:S02]  /*4590*/  SEL R15, R18.reuse, R11.reuse, P0 ;  /* 0x0000000b120f7207 */ /* 0x0c0fe40000000000 */
[----:B---3--:R-:W-:Y:S02]  /*45a0*/  ISETP.NE.AND P0, PT, R19, R20, PT ;  /* 0x000000141300720c */ /* 0x008fe40003f05270 */
[----:B------:R-:W-:Y:S02]  /*45b0*/  @!P3 SEL R16, R23, R10, !P4 ;  /* 0x0000000a1710b207 */ /* 0x000fe40006000000 */
[----:B------:R-:W-:Y:S02]  /*45c0*/  @!P3 SEL R15, R18, R11, !P4 ;  /* 0x0000000b120fb207 */ /* 0x000fe40006000000 */
[----:B------:R-:W-:-:S02]  /*45d0*/  ISETP.NE.AND P3, PT, R19, R20, P2 ;  /* 0x000000141300720c */ /* 0x000fc40001765270 */
[----:B------:R-:W-:Y:S02]  /*45e0*/  @!P2 SEL R12, RZ, 0x1, !P0 ;  /* 0x00000001ff0ca807 */ /* 0x000fe40004000000 */
[----:B------:R-:W-:Y:S02]  /*45f0*/  IADD3.X R10, PT, PT, R8, UR7, RZ, P5, P6 ;  /* 0x00000007080a7c10 */ /* 0x000fe4000afec4ff */
[----:B------:R-:W-:Y:S02]  /*4600*/  SEL R12, R12, 0x1, !P3 ;  /* 0x000000010c0c7807 */ /* 0x000fe40005800000 */
[----:B------:R-:W-:Y:S02]  /*4610*/  ISETP.LT.U32.AND P0, PT, R3, R16, PT ;  /* 0x000000100300720c */ /* 0x000fe40003f01070 */
[----:B------:R-:W-:Y:S02]  /*4620*/  LOP3.LUT P4, RZ, R12, 0xff, RZ, 0xc0, !PT ;  /* 0x000000ff0cff7812 */ /* 0x000fe4000788c0ff */
[----:B------:R-:W-:-:S04]  /*4630*/  ISETP.LT.AND.EX P0, PT, R10, R15, PT, P0 ;  /* 0x0000000f0a00720c */ /* 0x000fc80003f01300 */
[CC--:B------:R-:W-:Y:S02]  /*4640*/  SEL R18, R3.reuse, R16.reuse, P0 ;  /* 0x0000001003127207 */ /* 0x0c0fe40000000000 */
[CC--:B------:R-:W-:Y:S02]  /*4650*/  SEL R11, R10.reuse, R15.reuse, P0 ;  /* 0x0000000f0a0b7207 */ /* 0x0c0fe40000000000 */
[----:B------:R-:W-:Y:S02]  /*4660*/  @!P3 SEL R18, R3, R16, !P2 ;  /* 0x000000100312b207 */ /* 0x000fe40005000000 */
[----:B------:R-:W-:Y:S02]  /*4670*/  @!P3 SEL R11, R10, R15, !P2 ;  /* 0x0000000f0a0bb207 */ /* 0x000fe40005000000 */
[-C--:B----4-:R-:W-:Y:S02]  /*4680*/  ISETP.NE.AND P3, PT, R21, R22.reuse, PT ;  /* 0x000000161500720c */ /* 0x090fe40003f65270 */
[----:B------:R-:W-:Y:S01]  /*4690*/  IADD3 R3, P5, P0, R7, UR6, R2 ;  /* 0x0000000607037c10 */ /* 0x000fe2000f8be002 */
[C---:B------:R-:W-:Y:S01]  /*46a0*/  VIADD R2, R14.reuse, 0x300 ;  /* 0x000003000e027836 */ /* 0x040fe20000000000 */
[----:B------:R-:W-:Y:S01]  /*46b0*/  ISETP.NE.AND P2, PT, R21, R22, P4 ;  /* 0x000000161500720c */ /* 0x000fe20002745270 */
[----:B------:R-:W-:Y:S01]  /*46c0*/  VIADD R14, R14, 0x400 ;  /* 0x000004000e0e7836 */ /* 0x000fe20000000000 */
[----:B------:R-:W-:-:S02]  /*46d0*/  @!P4 SEL R12, RZ, 0x1, !P3 ;  /* 0x00000001ff0cc807 */ /* 0x000fc40005800000 */
[----:B------:R-:W-:Y:S02]  /*46e0*/  IADD3.X R10, PT, PT, R8, UR7, RZ, P5, P0 ;  /* 0x00000007080a7c10 */ /* 0x000fe4000afe04ff */
[CC--:B------:R-:W-:Y:S02]  /*46f0*/  ISETP.LT.U32.AND P0, PT, R3.reuse, R18.reuse, PT ;  /* 0x000000120300720c */ /* 0x0c0fe40003f01070 */
[----:B------:R-:W-:Y:S02]  /*4700*/  SEL R12, R12, 0x1, !P2 ;  /* 0x000000010c0c7807 */ /* 0x000fe40005000000 */
[----:B------:R-:W-:Y:S02]  /*4710*/  ISETP.LT.AND.EX P0, PT, R10, R11, PT, P0 ;  /* 0x0000000b0a00720c */ /* 0x000fe40003f01300 */
[----:B------:R-:W-:Y:S02]  /*4720*/  LOP3.LUT P3, RZ, R12, 0xff, RZ, 0xc0, !PT ;  /* 0x000000ff0cff7812 */ /* 0x000fe4000786c0ff */
[----:B------:R-:W-:-:S02]  /*4730*/  SEL R15, R3, R18, P0 ;  /* 0x00000012030f7207 */ /* 0x000fc40000000000 */
[CC--:B------:R-:W-:Y:S02]  /*4740*/  SEL R16, R10.reuse, R11.reuse, P0 ;  /* 0x0000000b0a107207 */ /* 0x0c0fe40000000000 */
[----:B------:R-:W-:Y:S02]  /*4750*/  @!P2 SEL R15, R3, R18, !P4 ;  /* 0x00000012030fa207 */ /* 0x000fe40006000000 */
[----:B------:R-:W-:Y:S02]  /*4760*/  @!P2 SEL R16, R10, R11, !P4 ;  /* 0x0000000b0a10a207 */ /* 0x000fe40006000000 */
[----:B------:R-:W-:Y:S02]  /*4770*/  IADD3 R2, P5, P6, R7, UR6, R2 ;  /* 0x0000000607027c10 */ /* 0x000fe4000febe002 */
[----:B-----5:R-:W-:Y:S02]  /*4780*/  ISETP.NE.AND P4, PT, R4, R5, P3 ;  /* 0x000000050400720c */ /* 0x020fe40001f85270 */
[----:B------:R-:W-:-:S02]  /*4790*/  IADD3.X R3, PT, PT, R8, UR7, RZ, P5, P6 ;  /* 0x0000000708037c10 */ /* 0x000fc4000afec4ff */
        /* <DEDUP_REMOVED lines=8> */
[----:B------:R-:W-:-:S07]  /*4820*/  @!P4 SEL R11, R3, R16, !P3 ;  /* 0x00000010030bc207 */ /* 0x000fce0005800000 */
.L_x_184:
[----:B------:R-:W-:Y:S05]  /*4830*/  BSYNC.RECONVERGENT B2 ;  /* 0x0000000000027941 */ /* 0x000fea0003800200 */
.L_x_183:
[----:B------:R-:W-:Y:S05]  /*4840*/  @!P1 BRA `(.L_x_179) ;  /* 0x0000000400249947 */ /* 0x000fea0003800000 */
[----:B------:R-:W-:Y:S01]  /*4850*/  ISETP.NE.AND P0, PT, R13, 0x1, PT ;  /* 0x000000010d00780c */ /* 0x000fe20003f05270 */
[----:B------:R-:W-:Y:S01]  /*4860*/  BSSY.RECONVERGENT B2, `(.L_x_185) ;  /* 0x000002c000027945 */ /* 0x000fe20003800200 */
[----:B------:R-:W-:-:S11]  /*4870*/  LOP3.LUT P1, RZ, R9, 0x100, RZ, 0xc0, !PT ;  /* 0x0000010009ff7812 */ /* 0x000fd6000782c0ff */
        /* <DEDUP_REMOVED lines=15> */
[----:B------:R-:W-:-:S04]  /*4970*/  IADD3 R9, P0, PT, R9, UR6, RZ ;  /* 0x0000000609097c10 */ /* 0x000fc8000ff1e0ff */
        /* <DEDUP_REMOVED lines=11> */
[----:B----4-:R-:W-:Y:S02]  /*4a30*/  IADD3 R5, P5, P6, R7, UR6, R18 ;  /* 0x0000000607057c10 */ /* 0x010fe4000febe012 */
[----:B------:R-:W-:Y:S02]  /*4a40*/  LOP3.LUT P4, RZ, R12, 0xff, RZ, 0xc0, !PT ;  /* 0x000000ff0cff7812 */ /* 0x000fe4000788c0ff */
[----:B------:R-:W-:Y:S02]  /*4a50*/  IADD3.X R4, PT, PT, R8, UR7, RZ, P5, P6 ;  /* 0x0000000708047c10 */ /* 0x000fe4000afec4ff */
        /* <DEDUP_REMOVED lines=12> */
.L_x_186:
[----:B------:R-:W-:Y:S05]  /*4b20*/  BSYNC.RECONVERGENT B2 ;  /* 0x0000000000027941 */ /* 0x000fea0003800200 */
.L_x_185:
[----:B------:R-:W-:Y:S05]  /*4b30*/  @P1 BRA `(.L_x_179) ;  /* 0x0000000000681947 */ /* 0x000fea0003800000 */
        /* <DEDUP_REMOVED lines=12> */
[----:B------:R-:W-:-:S04]  /*4c00*/  IADD3 R9, P0, PT, R7, UR6, RZ ;  /* 0x0000000607097c10 */ /* 0x000fc8000ff1e0ff */
[----:B------:R-:W-:Y:S02]  /*4c10*/  IADD3.X R14, PT, PT, R8, UR7, RZ, P0, !PT ;  /* 0x00000007080e7c10 */ /* 0x000fe400087fe4ff */
        /* <DEDUP_REMOVED lines=12> */
.L_x_179:
[----:B------:R-:W-:Y:S05]  /*4ce0*/  BSYNC.RECONVERGENT B1 ;  /* 0x0000000000017941 */ /* 0x000fea0003800200 */
.L_x_177:
        /* <DEDUP_REMOVED lines=24> */
.L_x_188:
[----:B------:R-:W-:Y:S05]  /*4e70*/  BSYNC.RECONVERGENT B1 ;  /* 0x0000000000017941 */ /* 0x000fea0003800200 */
.L_x_187:
        /* <DEDUP_REMOVED lines=23> */
.L_x_190:
[----:B------:R-:W-:Y:S05]  /*4ff0*/  BSYNC.RECONVERGENT B1 ;  /* 0x0000000000017941 */ /* 0x000fea0003800200 */
.L_x_189:
        /* <DEDUP_REMOVED lines=20> */
.L_x_192:
[----:B------:R-:W-:Y:S05]  /*5140*/  BSYNC.RECONVERGENT B1 ;  /* 0x0000000000017941 */ /* 0x000fea0003800200 */
.L_x_191:
        /* <DEDUP_REMOVED lines=20> */
.L_x_194:
[----:B------:R-:W-:Y:S05]  /*5290*/  BSYNC.RECONVERGENT B1 ;  /* 0x0000000000017941 */ /* 0x000fea0003800200 */
.L_x_193:
        /* <DEDUP_REMOVED lines=20> */
.L_x_196:
[----:B------:R-:W-:Y:S05]  /*53e0*/  BSYNC.RECONVERGENT B1 ;  /* 0x0000000000017941 */ /* 0x000fea0003800200 */
.L_x_195:
        /* <DEDUP_REMOVED lines=10> */
.L_x_198:
[----:B------:R-:W-:Y:S05]  /*5490*/  BSYNC.RECONVERGENT B1 ;  /* 0x0000000000017941 */ /* 0x000fea0003800200 */
.L_x_197:
        /* <DEDUP_REMOVED lines=82> */
[----:B------:R-:W-:-:S07]  /*59c0*/  SEL R11, R7, R9, !P2 ;  /* 0x00000009070b7207 */ /* 0x000fce0005000000 */
.L_x_157:
[----:B------:R-:W-:Y:S05]  /*59d0*/  BSYNC.RECONVERGENT B0 ;  /* 0x0000000000007941 */ /* 0x000fea0003800200 */
.L_x_133:
[----:B------:R-:W-:Y:S05]  /*59e0*/  @P1 EXIT ;  /* 0x000000000000194d */ /* 0x000fea0003800000 */
[----:B------:R-:W5:Y:S01]  /*59f0*/  LDC.64 R6, c[0x0][0x3c8] ;  /* 0x0000f200ff067b82 */ /* 0x000f620000000a00 */
[----:B0---4-:R-:W-:Y:S02]  /*5a00*/  PRMT R5, R12, 0x7610, R5 ;  /* 0x000076100c057816 */ /* 0x011fe40000000005 */
[----:B-1----:R-:W-:Y:S02]  /*5a10*/  ISETP.NE.AND P1, PT, R0, RZ, PT ;  /* 0x000000ff0000720c */ /* 0x002fe40003f25270 */
[----:B------:R-:W-:-:S03]  /*5a20*/  LOP3.LUT P2, RZ, R5, 0xff, RZ, 0xc0, !PT ;  /* 0x000000ff05ff7812 */ /* 0x000fc6000784c0ff */
[----:B--23--:R-:W0:Y:S08]  /*5a30*/  LDC.64 R2, c[0x0][0x3a8] ;  /* 0x0000ea00ff027b82 */ /* 0x00ce300000000a00 */
[----:B------:R-:W-:Y:S02]  /*5a40*/  @P1 SEL R5, R0, 0x1, !P2 ;  /* 0x0000000100051807 */ /* 0x000fe40005000000 */
[----:B-----5:R-:W-:-:S04]  /*5a50*/  ISETP.LT.U32.AND P0, PT, R10, R6, PT ;  /* 0x000000060a00720c */ /* 0x020fc80003f01070 */
[----:B------:R-:W-:-:S04]  /*5a60*/  ISETP.LT.AND.EX P0, PT, R11, R7, PT, P0 ;  /* 0x000000070b00720c */ /* 0x000fc80003f01300 */
[C---:B------:R-:W-:Y:S01]  /*5a70*/  @P2 SEL R6, R10.reuse, R6, P0 ;  /* 0x000000060a062207 */ /* 0x040fe20000000000 */
[----:B0-----:R-:W-:Y:S01]  /*5a80*/  STG.E.U8 desc[UR8][R2.64], R5 ;  /* 0x0000000502007986 */ /* 0x001fe2000c101108 */
[C---:B------:R-:W-:Y:S02]  /*5a90*/  @P2 SEL R7, R11.reuse, R7, P0 ;  /* 0x000000070b072207 */ /* 0x040fe40000000000 */
[----:B------:R-:W-:Y:S02]  /*5aa0*/  SEL R10, R10, R6, !P1 ;  /* 0x000000060a0a7207 */ /* 0x000fe40004800000 */
[----:B------:R-:W-:-:S05]  /*5ab0*/  SEL R11, R11, R7, !P1 ;  /* 0x000000070b0b7207 */ /* 0x000fca0004800000 */
[----:B------:R-:W-:Y:S01]  /*5ac0*/  STG.E.64 desc[UR8][R2.64+0x8], R10 ;  /* 0x0000080a02007986 */ /* 0x000fe2000c101b08 */
[----:B------:R-:W-:Y:S05]  /*5ad0*/  EXIT ;  /* 0x000000000000794d */ /* 0x000fea0003800000 */
.L_x_199:
        /* <DEDUP_REMOVED lines=10> */
.L_x_671:


//--------------------- .text._ZN3cub18CUB_300001_SM_10006detail6reduce28DeviceReduceSingleTileKernelINS2_10policy_hubIN4cuda3std3__45tupleIJblEEEjN6thrust24THRUST_300001_SM_1000_NS8cuda_cub9__find_if7functorIS9_EEE10Policy1000EPS9_SI_iSF_S9_S9_NS7_10__identityEEEvT0_T1_T2_T3_T4_T6_ --------------------------
	.section	.text._ZN3cub18CUB_300001_SM_10006detail6reduce28DeviceReduceSingleTileKernelINS2_10policy_hubIN4cuda3std3__45tupleIJblEEEjN6thrust24THRUST_300001_SM_1000_NS8cuda_cub9__find_if7functorIS9_EEE10Policy1000EPS9_SI_iSF_S9_S9_NS7_10__identityEEEvT0_T1_T2_T3_T4_T6_,"ax",@progbits
	.align	128
        .global         _ZN3cub18CUB_300001_SM_10006detail6reduce28DeviceReduceSingleTileKernelINS2_10policy_hubIN4cuda3std3__45tupleIJblEEEjN6thrust24THRUST_300001_SM_1000_NS8cuda_cub9__find_if7functorIS9_EEE10Policy1000EPS9_SI_iSF_S9_S9_NS7_10__identityEEEvT0_T1_T2_T3_T4_T6_
        .type           _ZN3cub18CUB_300001_SM_10006detail6reduce28DeviceReduceSingleTileKernelINS2_10policy_hubIN4cuda3std3__45tupleIJblEEEjN6thrust24THRUST_300001_SM_1000_NS8cuda_cub9__find_if7functorIS9_EEE10Policy1000EPS9_SI_iSF_S9_S9_NS7_10__identityEEEvT0_T1_T2_T3_T4_T6_,@function
        .size           _ZN3cub18CUB_300001_SM_10006detail6reduce28DeviceReduceSingleTileKernelINS2_10policy_hubIN4cuda3std3__45tupleIJblEEEjN6thrust24THRUST_300001_SM_1000_NS8cuda_cub9__find_if7functorIS9_EEE10Policy1000EPS9_SI_iSF_S9_S9_NS7_10__identityEEEvT0_T1_T2_T3_T4_T6_,(.L_x_672 - _ZN3cub18CUB_300001_SM_10006detail6reduce28DeviceReduceSingleTileKernelINS2_10policy_hubIN4cuda3std3__45tupleIJblEEEjN6thrust24THRUST_300001_SM_1000_NS8cuda_cub9__find_if7functorIS9_EEE10Policy1000EPS9_SI_iSF_S9_S9_NS7_10__identityEEEvT0_T1_T2_T3_T4_T6_)
        .other          _ZN3cub18CUB_300001_SM_10006detail6reduce28DeviceReduceSingleTileKernelINS2_10policy_hubIN4cuda3std3__45tupleIJblEEEjN6thrust24THRUST_300001_SM_1000_NS8cuda_cub9__find_if7functorIS9_EEE10Policy1000EPS9_SI_iSF_S9_S9_NS7_10__identityEEEvT0_T1_T2_T3_T4_T6_,@"STO_CUDA_ENTRY STV_DEFAULT"
_ZN3cub18CUB_300001_SM_10006detail6reduce28DeviceReduceSingleTileKernelINS2_10policy_hubIN4cuda3std3__45tupleIJblEEEjN6thrust24THRUST_300001_SM_1000_NS8cuda_cub9__find_if7functorIS9_EEE10Policy1000EPS9_SI_iSF_S9_S9_NS7_10__identityEEEvT0_T1_T2_T3_T4_T6_:
.text._ZN3cub18CUB_300001_SM_10006detail6reduce28DeviceReduceSingleTileKernelINS2_10policy_hubIN4cuda3std3__45tupleIJblEEEjN6thrust24THRUST_300001_SM_1000_NS8cuda_cub9__find_if7functorIS9_EEE10Policy1000EPS9_SI_iSF_S9_S9_NS7_10__identityEEEvT0_T1_T2_T3_T4_T6_:
        /* <DEDUP_REMOVED lines=14> */
.L_x_200:
        /* <DEDUP_REMOVED lines=15> */
.L_x_204:
[----:B------:R-:W-:Y:S05]  /*01d0*/  BSYNC.RECONVERGENT B1 ;  /* 0x0000000000017941 */ /* 0x000fea0003800200 */
.L_x_203:
        /* <DEDUP_REMOVED lines=18> */
.L_x_209:
        /* <DEDUP_REMOVED lines=19> */
.L_x_208:
[----:B------:R-:W-:Y:S05]  /*0430*/  BSYNC.RECONVERGENT B2 ;  /* 0x0000000000027941 */ /* 0x000fea0003800200 */
.L_x_207:
[----:B------:R-:W-:Y:S05]  /*0440*/  @!P1 BRA `(.L_x_206) ;  /* 0x0000000000c89947 */ /* 0x000fea0003800000 */
.L_x_210:
        /* <DEDUP_REMOVED lines=50> */
.L_x_206:
[----:B------:R-:W-:Y:S05]  /*0770*/  BSYNC.RECONVERGENT B1 ;  /* 0x0000000000017941 */ /* 0x000fea0003800200 */
.L_x_205:
        /* <DEDUP_REMOVED lines=26> */
.L_x_213:
[----:B------:R-:W-:Y:S05]  /*0920*/  BSYNC.RECONVERGENT B1 ;  /* 0x0000000000017941 */ /* 0x000fea0003800200 */
.L_x_212:
        /* <DEDUP_REMOVED lines=23> */
.L_x_215:
[----:B------:R-:W-:Y:S05]  /*0aa0*/  BSYNC.RECONVERGENT B1 ;  /* 0x0000000000017941 */ /* 0x000fea0003800200 */
.L_x_214:
        /* <DEDUP_REMOVED lines=20> */
.L_x_217:
[----:B------:R-:W-:Y:S05]  /*0bf0*/  BSYNC.RECONVERGENT B1 ;  /* 0x0000000000017941 */ /* 0x000fea0003800200 */
.L_x_216:
        /* <DEDUP_REMOVED lines=20> */
.L_x_219:
[----:B------:R-:W-:Y:S05]  /*0d40*/  BSYNC.RECONVERGENT B1 ;  /* 0x0000000000017941 */ /* 0x000fea0003800200 */
.L_x_218:
        /* <DEDUP_REMOVED lines=20> */
.L_x_221:
[----:B------:R-:W-:Y:S05]  /*0e90*/  BSYNC.RECONVERGENT B1 ;  /* 0x0000000000017941 */ /* 0x000fea0003800200 */
.L_x_220:
        /* <DEDUP_REMOVED lines=10> */
.L_x_223:
[----:B------:R-:W-:Y:S05]  /*0f40*/  BSYNC.RECONVERGENT B1 ;  /* 0x0000000000017941 */ /* 0x000fea0003800200 */
.L_x_222:
        /* <DEDUP_REMOVED lines=85> */
.L_x_211:
        /* <DEDUP_REMOVED lines=36> */
.L_x_226:
[----:B------:R-:W-:Y:S05]  /*16e0*/  BSYNC.RECONVERGENT B1 ;  /* 0x0000000000017941 */ /* 0x000fea0003800200 */
.L_x_225:
        /* <DEDUP_REMOVED lines=21> */
.L_x_228:
[----:B------:R-:W-:Y:S05]  /*1840*/  BSYNC.RECONVERGENT B1 ;  /* 0x0000000000017941 */ /* 0x000fea0003800200 */
.L_x_227:
        /* <DEDUP_REMOVED lines=20> */
.L_x_230:
[----:B------:R-:W-:Y:S05]  /*1990*/  BSYNC.RECONVERGENT B1 ;  /* 0x0000000000017941 */ /* 0x000fea0003800200 */
.L_x_229:
        /* <DEDUP_REMOVED lines=20> */
.L_x_232:
[----:B------:R-:W-:Y:S05]  /*1ae0*/  BSYNC.RECONVERGENT B1 ;  /* 0x0000000000017941 */ /* 0x000fea0003800200 */
.L_x_231:
        /* <DEDUP_REMOVED lines=20> */
.L_x_234:
[----:B------:R-:W-:Y:S05]  /*1c30*/  BSYNC.RECONVERGENT B1 ;  /* 0x0000000000017941 */ /* 0x000fea0003800200 */
.L_x_233:
        /* <DEDUP_REMOVED lines=10> */
.L_x_236:
[----:B------:R-:W-:Y:S05]  /*1ce0*/  BSYNC.RECONVERGENT B1 ;  /* 0x0000000000017941 */ /* 0x000fea0003800200 */
.L_x_235:
        /* <DEDUP_REMOVED lines=26> */
.L_x_237:
        /* <DEDUP_REMOVED lines=16> */
.L_x_238:
        /* <DEDUP_REMOVED lines=16> */
.L_x_239:
        /* <DEDUP_REMOVED lines=16> */
.L_x_240:
        /* <DEDUP_REMOVED lines=16> */
.L_x_241:
        /* <DEDUP_REMOVED lines=16> */
.L_x_242:
        /* <DEDUP_REMOVED lines=17> */
.L_x_202:
        /* <DEDUP_REMOVED lines=47> */
.L_x_245:
        /* <DEDUP_REMOVED lines=54> */
.L_x_243:
        /* <DEDUP_REMOVED lines=20> */
.L_x_249:
        /* <DEDUP_REMOVED lines=18> */
.L_x_248:
[----:B------:R-:W-:Y:S05]  /*2d50*/  BSYNC.RECONVERGENT B2 ;  /* 0x0000000000027941 */ /* 0x000fea0003800200 */
.L_x_247:
        /* <DEDUP_REMOVED lines=10> */
.L_x_250:
        /* <DEDUP_REMOVED lines=55> */
.L_x_246:
[----:B------:R-:W-:Y:S05]  /*3170*/  BSYNC.RECONVERGENT B1 ;  /* 0x0000000000017941 */ /* 0x000fea0003800200 */
.L_x_244:
        /* <DEDUP_REMOVED lines=24> */
.L_x_252:
[----:B------:R-:W-:Y:S05]  /*3300*/  BSYNC.RECONVERGENT B1 ;  /* 0x0000000000017941 */ /* 0x000fea0003800200 */
.L_x_251:
        /* <DEDUP_REMOVED lines=23> */
.L_x_254:
[----:B------:R-:W-:Y:S05]  /*3480*/  BSYNC.RECONVERGENT B1 ;  /* 0x0000000000017941 */ /* 0x000fea0003800200 */
.L_x_253:
        /* <DEDUP_REMOVED lines=20> */
.L_x_256:
[----:B------:R-:W-:Y:S05]  /*35d0*/  BSYNC.RECONVERGENT B1 ;  /* 0x0000000000017941 */ /* 0x000fea0003800200 */
.L_x_255:
        /* <DEDUP_REMOVED lines=20> */
.L_x_258:
[----:B------:R-:W-:Y:S05]  /*3720*/  BSYNC.RECONVERGENT B1 ;  /* 0x0000000000017941 */ /* 0x000fea0003800200 */
.L_x_257:
        /* <DEDUP_REMOVED lines=20> */
.L_x_260:
[----:B------:R-:W-:Y:S05]  /*3870*/  BSYNC.RECONVERGENT B1 ;  /* 0x0000000000017941 */ /* 0x000fea0003800200 */
.L_x_259:
        /* <DEDUP_REMOVED lines=10> */
.L_x_262:
[----:B------:R-:W-:Y:S05]  /*3920*/  BSYNC.RECONVERGENT B1 ;  /* 0x0000000000017941 */ /* 0x000fea0003800200 */
.L_x_261:
        /* <DEDUP_REMOVED lines=84> */
.L_x_224:
[----:B------:R-:W-:Y:S05]  /*3e70*/  BSYNC.RECONVERGENT B0 ;  /* 0x0000000000007941 */ /* 0x000fea0003800200 */
.L_x_201:
        /* <DEDUP_REMOVED lines=16> */
.L_x_263:
        /* <DEDUP_REMOVED lines=16> */
.L_x_672:


//--------------------- .text._ZN3cub18CUB_300001_SM_10006detail6reduce18DeviceReduceKernelINS2_10policy_hubIN4cuda3std3__45tupleIJblEEEjN6thrust24THRUST_300001_SM_1000_NS8cuda_cub9__find_if7functorIS9_EEE10Policy1000ENSB_12zip_iteratorINS8_IJNSD_26transform_input_iterator_tIbNSC_6detail35transform_pair_of_input_iterators_tIbNSB_6detail15normal_iteratorINSB_10device_ptrIjEEEESQ_NS7_8equal_toIjEEEENS7_10__not_fn_tINS7_10__identityEEEEENSB_17counting_iteratorIlNSB_11use_defaultESZ_SZ_EEEEEEEjSF_S9_SV_EEvT0_PT3_T1_NS0_13GridEvenShareIS16_EET2_T4_ --------------------------
	.section	.text._ZN3cub18CUB_300001_SM_10006detail6reduce18DeviceReduceKernelINS2_10policy_hubIN4cuda3std3__45tupleIJblEEEjN6thrust24THRUST_300001_SM_1000_NS8cuda_cub9__find_if7functorIS9_EEE10Policy1000ENSB_12zip_iteratorINS8_IJNSD_26transform_input_iterator_tIbNSC_6detail35transform_pair_of_input_iterators_tIbNSB_6detail15normal_iteratorINSB_10device_ptrIjEEEESQ_NS7_8equal_toIjEEEENS7_10__not_fn_tINS7_10__identityEEEEENSB_17counting_iteratorIlNSB_11use_defaultESZ_SZ_EEEEEEEjSF_S9_SV_EEvT0_PT3_T1_NS0_13GridEvenShareIS16_EET2_T4_,"ax",@progbits
	.align	128
        .global         _ZN3cub18CUB_300001_SM_10006detail6reduce18DeviceReduceKernelINS2_10policy_hubIN4cuda3std3__45tupleIJblEEEjN6thrust24THRUST_300001_SM_1000_NS8cuda_cub9__find_if7functorIS9_EEE10Policy1000ENSB_12zip_iteratorINS8_IJNSD_26transform_input_iterator_tIbNSC_6detail35transform_pair_of_input_iterators_tIbNSB_6detail15normal_iteratorINSB_10device_ptrIjEEEESQ_NS7_8equal_toIjEEEENS7_10__not_fn_tINS7_10__identityEEEEENSB_17counting_iteratorIlNSB_11use_defaultESZ_SZ_EEEEEEEjSF_S9_SV_EEvT0_PT3_T1_NS0_13GridEvenShareIS16_EET2_T4_
        .type           _ZN3cub18CUB_300001_SM_10006detail6reduce18DeviceReduceKernelINS2_10policy_hubIN4cuda3std3__45tupleIJblEEEjN6thrust24THRUST_300001_SM_1000_NS8cuda_cub9__find_if7functorIS9_EEE10Policy1000ENSB_12zip_iteratorINS8_IJNSD_26transform_input_iterator_tIbNSC_6detail35transform_pair_of_input_iterators_tIbNSB_6detail15normal_iteratorINSB_10device_ptrIjEEEESQ_NS7_8equal_toIjEEEENS7_10__not_fn_tINS7_10__identityEEEEENSB_17counting_iteratorIlNSB_11use_defaultESZ_SZ_EEEEEEEjSF_S9_SV_EEvT0_PT3_T1_NS0_13GridEvenShareIS16_EET2_T4_,@function
        .size           _ZN3cub18CUB_300001_SM_10006detail6reduce18DeviceReduceKernelINS2_10policy_hubIN4cuda3std3__45tupleIJblEEEjN6thrust24THRUST_300001_SM_1000_NS8cuda_cub9__find_if7functorIS9_EEE10Policy1000ENSB_12zip_iteratorINS8_IJNSD_26transform_input_iterator_tIbNSC_6detail35transform_pair_of_input_iterators_tIbNSB_6detail15normal_iteratorINSB_10device_ptrIjEEEESQ_NS7_8equal_toIjEEEENS7_10__not_fn_tINS7_10__identityEEEEENSB_17counting_iteratorIlNSB_11use_defaultESZ_SZ_EEEEEEEjSF_S9_SV_EEvT0_PT3_T1_NS0_13GridEvenShareIS16_EET2_T4_,(.L_x_673 - _ZN3cub18CUB_300001_SM_10006detail6reduce18DeviceReduceKernelINS2_10policy_hubIN4cuda3std3__45tupleIJblEEEjN6thrust24THRUST_300001_SM_1000_NS8cuda_cub9__find_if7functorIS9_EEE10Policy1000ENSB_12zip_iteratorINS8_IJNSD_26transform_input_iterator_tIbNSC_6detail35transform_pair_of_input_iterators_tIbNSB_6detail15normal_iteratorINSB_10device_ptrIjEEEESQ_NS7_8equal_toIjEEEENS7_10__not_fn_tINS7_10__identityEEEEENSB_17counting_iteratorIlNSB_11use_defaultESZ_SZ_EEEEEEEjSF_S9_SV_EEvT0_PT3_T1_NS0_13GridEvenShareIS16_EET2_T4_)
        .other          _ZN3cub18CUB_300001_SM_10006detail6reduce18DeviceReduceKernelINS2_10policy_hubIN4cuda3std3__45tupleIJblEEEjN6thrust24THRUST_300001_SM_1000_NS8cuda_cub9__find_if7functorIS9_EEE10Policy1000ENSB_12zip_iteratorINS8_IJNSD_26transform_input_iterator_tIbNSC_6detail35transform_pair_of_input_iterators_tIbNSB_6detail15normal_iteratorINSB_10device_ptrIjEEEESQ_NS7_8equal_toIjEEEENS7_10__not_fn_tINS7_10__identityEEEEENSB_17counting_iteratorIlNSB_11use_defaultESZ_SZ_EEEEEEEjSF_S9_SV_EEvT0_PT3_T1_NS0_13GridEvenShareIS16_EET2_T4_,@"STO_CUDA_ENTRY STV_DEFAULT"
_ZN3cub18CUB_300001_SM_10006detail6reduce18DeviceReduceKernelINS2_10policy_hubIN4cuda3std3__45tupleIJblEEEjN6thrust24THRUST_300001_SM_1000_NS8cuda_cub9__find_if7functorIS9_EEE10Policy1000ENSB_12zip_iteratorINS8_IJNSD_26transform_input_iterator_tIbNSC_6detail35transform_pair_of_input_iterators_tIbNSB_6detail15normal_iteratorINSB_10device_ptrIjEEEESQ_NS7_8equal_toIjEEEENS7_10__not_fn_tINS7_10__identityEEEEENSB_17counting_iteratorIlNSB_11use_defaultESZ_SZ_EEEEEEEjSF_S9_SV_EEvT0_PT3_T1_NS0_13GridEvenShareIS16_EET2_T4_:
.text._ZN3cub18CUB_300001_SM_10006detail6reduce18DeviceReduceKernelINS2_10policy_hubIN4cuda3std3__45tupleIJblEEEjN6thrust24THRUST_300001_SM_1000_NS8cuda_cub9__find_if7functorIS9_EEE10Policy1000ENSB_12zip_iteratorINS8_IJNSD_26transform_input_iterator_tIbNSC_6detail35transform_pair_of_input_iterators_tIbNSB_6detail15normal_iteratorINSB_10device_ptrIjEEEESQ_NS7_8equal_toIjEEEENS7_10__not_fn_tINS7_10__identityEEEEENSB_17counting_iteratorIlNSB_11use_defaultESZ_SZ_EEEEEEEjSF_S9_SV_EEvT0_PT3_T1_NS0_13GridEvenShareIS16_EET2_T4_:
[----:B------:R-:W-:Y:S01]  /*0000*/  LDC R1, c[0x0][0x37c] ;  /* 0x0000df00ff017b82 */ /* 0x000fe20000000800 */
[----:B------:R-:W0:Y:S01]  /*0010*/  S2R R0, SR_CTAID.X ;  /* 0x0000000000007919 */ /* 0x000e220000002500 */
[----:B------:R-:W1:Y:S01]  /*0020*/  LDCU UR5, c[0x0][0x3c8] ;  /* 0x00007900ff0577ac */ /* 0x000e620008000800 */
[----:B------:R-:W-:Y:S01]  /*0030*/  BSSY.RECONVERGENT B0, `(.L_x_264) ;  /* 0x00005db000007945 */ /* 0x000fe20003800200 */
[----:B------:R-:W2:Y:S01]  /*0040*/  LDCU.64 UR12, c[0x0][0x358] ;  /* 0x00006b00ff0c77ac */ /* 0x000ea20008000a00 */
[----:B0-----:R-:W-:-:S05]  /*0050*/  IMAD.SHL.U32 R9, R0, 0x400, RZ ;  /* 0x0000040000097824 */ /* 0x001fca00078e00ff */
[----:B-1----:R-:W-:-:S04]  /*0060*/  IADD3 R2, PT, PT, -R9, UR5, RZ ;  /* 0x0000000509027c10 */ /* 0x002fc8000fffe1ff */
[----:B------:R-:W-:-:S13]  /*0070*/  ISETP.GT.U32.AND P0, PT, R2, 0x3ff, PT ;  /* 0x000003ff0200780c */ /* 0x000fda0003f04070 */
[----:B--2---:R-:W-:Y:S05]  /*0080*/  @P0 BRA `(.L_x_265) ;  /* 0x0000003000b40947 */ /* 0x004fea0003800000 */
[----:B------:R-:W0:Y:S01]  /*0090*/  S2R R4, SR_TID.X ;  /* 0x0000000000047919 */ /* 0x000e220000002100 */
[----:B------:R-:W1:Y:S08]  /*00a0*/  LDC.64 R6, c[0x0][0x380] ;  /* 0x0000e000ff067b82 */ /* 0x000e700000000a00 */
[----:B------:R-:W2:Y:S01]  /*00b0*/  LDC.64 R10, c[0x0][0x388] ;  /* 0x0000e200ff0a7b82 */ /* 0x000ea20000000a00 */
[----:B------:R-:W-:Y:S01]  /*00c0*/  IMAD.MOV.U32 R24, RZ, RZ, RZ ;  /* 0x000000ffff187224 */ /* 0x000fe200078e00ff */
[----:B------:R-:W3:Y:S01]  /*00d0*/  LDCU.64 UR6, c[0x0][0x3a0] ;  /* 0x00007400ff0677ac */ /* 0x000ee20008000a00 */
[----:B0-----:R-:W-:-:S13]  /*00e0*/  ISETP.GE.U32.AND P1, PT, R4, R2, PT ;  /* 0x000000020400720c */ /* 0x001fda0003f26070 */
        /* <DEDUP_REMOVED lines=10> */
[----:B------:R-:W-:-:S02]  /*0190*/  ISETP.GE.U32.AND P2, PT, R22, R2, PT ;  /* 0x000000021600720c */ /* 0x000fc40003f46070 */
[----:B0-----:R-:W-:Y:S01]  /*01a0*/  @!P1 IADD3 R24, P3, PT, R3, R12, RZ ;  /* 0x0000000c03189210 */ /* 0x001fe20007f7e0ff */
[----:B------:R-:W-:-:S04]  /*01b0*/  IMAD.MOV.U32 R3, RZ, RZ, RZ ;  /* 0x000000ffff037224 */ /* 0x000fc800078e00ff */
[----:B------:R-:W-:Y:S01]  /*01c0*/  @!P1 IMAD.X R3, RZ, RZ, R13, P3 ;  /* 0x000000ffff039224 */ /* 0x000fe200018e060d */
[----:B--2---:R-:W-:-:S04]  /*01d0*/  @!P1 ISETP.NE.AND P0, PT, R6, R11, PT ;  /* 0x0000000b0600920c */ /* 0x004fc80003f05270 */
[----:B------:R-:W-:-:S04]  /*01e0*/  @!P1 SEL R5, RZ, 0x1, !P0 ;  /* 0x00000001ff059807 */ /* 0x000fc80004000000 */
[----:B------:R-:W-:Y:S01]  /*01f0*/  @!P1 PRMT R26, R5, 0x7610, R26 ;  /* 0x00007610051a9816 */ /* 0x000fe2000000001a */
[----:B---3--:R-:W-:Y:S06]  /*0200*/  @P2 BRA `(.L_x_267) ;  /* 0x0000001400042947 */ /* 0x008fec0003800000 */
[----:B------:R-:W-:Y:S01]  /*0210*/  LOP3.LUT R8, RZ, R22, RZ, 0x33, !PT ;  /* 0x00000016ff087212 */ /* 0x000fe200078e33ff */
[----:B------:R-:W-:Y:S04]  /*0220*/  BSSY.RECONVERGENT B2, `(.L_x_268) ;  /* 0x00000a6000027945 */ /* 0x000fe80003800200 */
[----:B------:R-:W-:-:S04]  /*0230*/  VIADD R8, R8, UR5 ;  /* 0x0000000508087c36 */ /* 0x000fc80008000000 */
[----:B------:R-:W-:-:S05]  /*0240*/  IMAD.IADD R20, R8, 0x1, -R9 ;  /* 0x0000000108147824 */ /* 0x000fca00078e0a09 */
[C---:B------:R-:W-:Y:S02]  /*0250*/  ISETP.GE.U32.AND P0, PT, R20.reuse, 0x700, PT ;  /* 0x000007001400780c */ /* 0x040fe40003f06070 */
[----:B------:R-:W-:-:S04]  /*0260*/  LEA.HI R20, R20, 0x1, RZ, 0x18 ;  /* 0x0000000114147811 */ /* 0x000fc800078fc0ff */
[----:B------:R-:W-:-:S07]  /*0270*/  LOP3.LUT R23, R20, 0x7, RZ, 0xc0, !PT ;  /* 0x0000000714177812 */ /* 0x000fce00078ec0ff */
[----:B------:R-:W-:Y:S05]  /*0280*/  @!P0 BRA `(.L_x_269) ;  /* 0x00000008007c8947 */ /* 0x000fea0003800000 */
[----:B------:R-:W0:Y:S01]  /*0290*/  LDC.64 R6, c[0x0][0x380] ;  /* 0x0000e000ff067b82 */ /* 0x000e220000000a00 */
[----:B------:R-:W-:Y:S01]  /*02a0*/  LOP3.LUT R12, R20, 0x1fffff8, RZ, 0xc0, !PT ;  /* 0x01fffff8140c7812 */ /* 0x000fe200078ec0ff */
[----:B------:R-:W-:Y:S01]  /*02b0*/  BSSY.RECONVERGENT B3, `(.L_x_270) ;  /* 0x000009b000037945 */ /* 0x000fe20003800200 */
[----:B------:R-:W-:Y:S02]  /*02c0*/  VIADD R5, R22, 0x400 ;  /* 0x0000040016057836 */ /* 0x000fe40000000000 */
[----:B------:R-:W-:Y:S02]  /*02d0*/  IMAD.IADD R21, R9, 0x1, R22 ;  /* 0x0000000109157824 */ /* 0x000fe400078e0216 */
[----:B------:R-:W-:Y:S01]  /*02e0*/  IMAD.MOV R22, RZ, RZ, -R12 ;  /* 0x000000ffff167224 */ /* 0x000fe200078e0a0c */
[----:B------:R-:W1:Y:S06]  /*02f0*/  LDC.64 R10, c[0x0][0x388] ;  /* 0x0000e200ff0a7b82 */ /* 0x000e6c0000000a00 */
.L_x_271:
[----:B0-----:R-:W-:-:S04]  /*0300*/  IMAD.WIDE.U32 R12, R21, 0x4, R6 ;  /* 0x00000004150c7825 */ /* 0x001fc800078e0006 */
[C---:B-1----:R-:W-:Y:S02]  /*0310*/  IMAD.WIDE.U32 R14, R21.reuse, 0x4, R10 ;  /* 0x00000004150e7825 */ /* 0x042fe400078e000a */
[----:B------:R0:W2:Y:S04]  /*0320*/  LDG.E R12, desc[UR12][R12.64] ;  /* 0x0000000c0c0c7981 */ /* 0x0000a8000c1e1900 */
[----:B------:R-:W2:Y:S01]  /*0330*/  LDG.E R15, desc[UR12][R14.64] ;  /* 0x0000000c0e0f7981 */ /* 0x000ea2000c1e1900 */
[----:B------:R-:W-:-:S04]  /*0340*/  VIADD R25, R21, 0x100 ;  /* 0x0000010015197836 */ /* 0x000fc80000000000 */
[----:B------:R-:W-:-:S04]  /*0350*/  IMAD.WIDE.U32 R16, R25, 0x4, R6 ;  /* 0x0000000419107825 */ /* 0x000fc800078e0006 */
[----:B------:R-:W-:Y:S02]  /*0360*/  IMAD.WIDE.U32 R18, R25, 0x4, R10 ;  /* 0x0000000419127825 */ /* 0x000fe400078e000a */
[----:B------:R-:W3:Y:S04]  /*0370*/  LDG.E R16, desc[UR12][R16.64] ;  /* 0x0000000c10107981 */ /* 0x000ee8000c1e1900 */
[----:B------:R1:W3:Y:S01]  /*0380*/  LDG.E R19, desc[UR12][R18.64] ;  /* 0x0000000c12137981 */ /* 0x0002e2000c1e1900 */
[----:B------:R-:W-:Y:S01]  /*0390*/  PRMT R29, R26, 0x7610, R29 ;  /* 0x000076101a1d7816 */ /* 0x000fe2000000001d */
[C---:B------:R-:W-:Y:S01]  /*03a0*/  VIADD R27, R21.reuse, 0x200 ;  /* 0x00000200151b7836 */ /* 0x040fe20000000000 */
[----:B0-----:R-:W-:Y:S02]  /*03b0*/  IADD3 R13, P1, PT, R21, UR6, RZ ;  /* 0x00000006150d7c10 */ /* 0x001fe4000ff3e0ff */
[----:B------:R-:W-:-:S02]  /*03c0*/  LOP3.LUT P3, RZ, R29, 0xff, RZ, 0xc0, !PT ;  /* 0x000000ff1dff7812 */ /* 0x000fc4000786c0ff */
[----:B------:R-:W-:Y:S01]  /*03d0*/  ISETP.LT.U32.AND P0, PT, R13, R24, PT ;  /* 0x000000180d00720c */ /* 0x000fe20003f01070 */
[----:B------:R-:W-:-:S05]  /*03e0*/  IMAD.X R28, RZ, RZ, UR7, P1 ;  /* 0x00000007ff1c7e24 */ /* 0x000fca00088e06ff */
[----:B------:R-:W-:-:S04]  /*03f0*/  ISETP.LT.AND.EX P0, PT, R28, R3, PT, P0 ;  /* 0x000000031c00720c */ /* 0x000fc80003f01300 */
[----:B------:R-:W-:Y:S02]  /*0400*/  SEL R26, R13, R24, P0 ;  /* 0x000000180d1a7207 */ /* 0x000fe40000000000 */
[CC--:B--2---:R-:W-:Y:S02]  /*0410*/  ISETP.NE.AND P2, PT, R12.reuse, R15.reuse, P3 ;  /* 0x0000000f0c00720c */ /* 0x0c4fe40001f45270 */
[----:B------:R-:W-:Y:S01]  /*0420*/  ISETP.NE.AND P1, PT, R12, R15, PT ;  /* 0x0000000f0c00720c */ /* 0x000fe20003f25270 */
[----:B------:R-:W-:-:S03]  /*0430*/  IMAD.WIDE.U32 R14, R27, 0x4, R10 ;  /* 0x000000041b0e7825 */ /* 0x000fc600078e000a */
[----:B------:R-:W-:-:S07]  /*0440*/  @!P3 SEL R29, RZ, 0x1, !P1 ;  /* 0x00000001ff1db807 */ /* 0x000fce0004800000 */
[----:B------:R-:W-:Y:S01]  /*0450*/  @!P2 SEL R26, R13, R24, !P3 ;  /* 0x000000180d1aa207 */ /* 0x000fe20005800000 */
[----:B------:R-:W-:Y:S01]  /*0460*/  IMAD.WIDE.U32 R12, R27, 0x4, R6 ;  /* 0x000000041b0c7825 */ /* 0x000fe200078e0006 */
[----:B------:R-:W2:Y:S04]  /*0470*/  LDG.E R24, desc[UR12][R14.64] ;  /* 0x0000000c0e187981 */ /* 0x000ea8000c1e1900 */
[----:B------:R0:W2:Y:S01]  /*0480*/  LDG.E R17, desc[UR12][R12.64] ;  /* 0x0000000c0c117981 */ /* 0x0000a2000c1e1900 */
[----:B-1----:R-:W-:Y:S02]  /*0490*/  SEL R18, R29, 0x1, !P2 ;  /* 0x000000011d127807 */ /* 0x002fe40005000000 */
[----:B------:R-:W-:Y:S02]  /*04a0*/  SEL R29, R28, R3, P0 ;  /* 0x000000031c1d7207 */ /* 0x000fe40000000000 */
[----:B------:R-:W-:-:S02]  /*04b0*/  LOP3.LUT P1, RZ, R18, 0xff, RZ, 0xc0, !PT ;  /* 0x000000ff12ff7812 */ /* 0x000fc4000782c0ff */
[----:B------:R-:W-:Y:S02]  /*04c0*/  @!P2 SEL R29, R28, R3, !P3 ;  /* 0x000000031c1da207 */ /* 0x000fe40005800000 */
[----:B0-----:R-:W-:Y:S02]  /*04d0*/  IADD3 R13, P0, PT, R25, UR6, RZ ;  /* 0x00000006190d7c10 */ /* 0x001fe4000ff1e0ff */
[----:B---3--:R-:W-:-:S03]  /*04e0*/  ISETP.NE.AND P3, PT, R16, R19, P1 ;  /* 0x000000131000720c */ /* 0x008fc60000f65270 */
[----:B------:R-:W-:Y:S01]  /*04f0*/  IMAD.X R28, RZ, RZ, UR7, P0 ;  /* 0x00000007ff1c7e24 */ /* 0x000fe200080e06ff */
[----:B------:R-:W-:Y:S01]  /*0500*/  ISETP.LT.U32.AND P0, PT, R13, R26, PT ;  /* 0x0000001a0d00720c */ /* 0x000fe20003f01070 */
[----:B------:R-:W-:-:S03]  /*0510*/  VIADD R3, R21, 0x300 ;  /* 0x0000030015037836 */ /* 0x000fc60000000000 */
[----:B------:R-:W-:Y:S01]  /*0520*/  ISETP.LT.AND.EX P0, PT, R28, R29, PT, P0 ;  /* 0x0000001d1c00720c */ /* 0x000fe20003f01300 */
[----:B------:R-:W-:-:S03]  /*0530*/  IMAD.WIDE.U32 R14, R3, 0x4, R10 ;  /* 0x00000004030e7825 */ /* 0x000fc600078e000a */
[CC--:B------:R-:W-:Y:S02]  /*0540*/  SEL R25, R13.reuse, R26.reuse, P0 ;  /* 0x0000001a0d197207 */ /* 0x0c0fe40000000000 */
[----:B------:R-:W-:Y:S01]  /*0550*/  @!P3 SEL R25, R13, R26, !P1 ;  /* 0x0000001a0d19b207 */ /* 0x000fe20004800000 */
[----:B------:R-:W-:Y:S01]  /*0560*/  IMAD.WIDE.U32 R12, R3, 0x4, R6 ;  /* 0x00000004030c7825 */ /* 0x000fe200078e0006 */
[----:B------:R-:W-:Y:S02]  /*0570*/  ISETP.NE.AND P2, PT, R16, R19, PT ;  /* 0x000000131000720c */ /* 0x000fe40003f45270 */
[----:B------:R-:W3:Y:S04]  /*0580*/  LDG.E R19, desc[UR12][R14.64] ;  /* 0x0000000c0e137981 */ /* 0x000ee8000c1e1900 */
[----:B------:R0:W3:Y:S01]  /*0590*/  LDG.E R16, desc[UR12][R12.64] ;  /* 0x0000000c0c107981 */ /* 0x0000e2000c1e1900 */
[----:B------:R-:W-:-:S04]  /*05a0*/  @!P1 SEL R18, RZ, 0x1, !P2 ;  /* 0x00000001ff129807 */ /* 0x000fc80005000000 */
[----:B------:R-:W-:-:S04]  /*05b0*/  SEL R18, R18, 0x1, !P3 ;  /* 0x0000000112127807 */ /* 0x000fc80005800000 */
[----:B------:R-:W-:Y:S02]  /*05c0*/  LOP3.LUT P2, RZ, R18, 0xff, RZ, 0xc0, !PT ;  /* 0x000000ff12ff7812 */ /* 0x000fe4000784c0ff */
[CC--:B0-----:R-:W-:Y:S02]  /*05d0*/  SEL R12, R28.reuse, R29.reuse, P0 ;  /* 0x0000001d1c0c7207 */ /* 0x0c1fe40000000000 */
[----:B------:R-:W-:Y:S02]  /*05e0*/  IADD3 R27, P0, PT, R27, UR6, RZ ;  /* 0x000000061b1b7c10 */ /* 0x000fe4000ff1e0ff */
[----:B------:R-:W-:-:S03]  /*05f0*/  @!P3 SEL R12, R28, R29, !P1 ;  /* 0x0000001d1c0cb207 */ /* 0x000fc60004800000 */
[----:B------:R-:W-:Y:S01]  /*0600*/  IMAD.X R29, RZ, RZ, UR7, P0 ;  /* 0x00000007ff1d7e24 */ /* 0x000fe200080e06ff */
[----:B------:R-:W-:-:S04]  /*0610*/  ISETP.LT.U32.AND P0, PT, R27, R25, PT ;  /* 0x000000191b00720c */ /* 0x000fc80003f01070 */
[----:B------:R-:W-:-:S04]  /*0620*/  ISETP.LT.AND.EX P0, PT, R29, R12, PT, P0 ;  /* 0x0000000c1d00720c */ /* 0x000fc80003f01300 */
[----:B------:R-:W-:Y:S02]  /*0630*/  SEL R26, R27, R25, P0 ;  /* 0x000000191b1a7207 */ /* 0x000fe40000000000 */
[CC--:B--2---:R-:W-:Y:S02]  /*0640*/  ISETP.NE.AND P3, PT, R17.reuse, R24.reuse, P2 ;  /* 0x000000181100720c */ /* 0x0c4fe40001765270 */
[----:B------:R-:W-:Y:S02]  /*0650*/  ISETP.NE.AND P1, PT, R17, R24, PT ;  /* 0x000000181100720c */ /* 0x000fe40003f25270 */
[----:B------:R-:W-:Y:S02]  /*0660*/  SEL R24, R29, R12, P0 ;  /* 0x0000000c1d187207 */ /* 0x000fe40000000000 */
[----:B------:R-:W-:-:S07]  /*0670*/  @!P2 SEL R18, RZ, 0x1, !P1 ;  /* 0x00000001ff12a807 */ /* 0x000fce0004800000 */
[----:B------:R-:W-:Y:S01]  /*0680*/  @!P3 SEL R26, R27, R25, !P2 ;  /* 0x000000191b1ab207 */ /* 0x000fe20005000000 */
[----:B------:R-:W-:Y:S01]  /*0690*/  VIADD R25, R21, 0x400 ;  /* 0x0000040015197836 */ /* 0x000fe20000000000 */
[----:B------:R-:W-:-:S03]  /*06a0*/  @!P3 SEL R24, R29, R12, !P2 ;  /* 0x0000000c1d18b207 */ /* 0x000fc60005000000 */
[----:B------:R-:W-:-:S04]  /*06b0*/  IMAD.WIDE.U32 R14, R25, 0x4, R10 ;  /* 0x00000004190e7825 */ /* 0x000fc800078e000a */
[----:B------:R-:W-:Y:S01]  /*06c0*/  IMAD.WIDE.U32 R12, R25, 0x4, R6 ;  /* 0x00000004190c7825 */ /* 0x000fe200078e0006 */
[----:B------:R-:W-:Y:S01]  /*06d0*/  IADD3 R17, P0, PT, R3, UR6, RZ ;  /* 0x0000000603117c10 */ /* 0x000fe2000ff1e0ff */
[----:B------:R-:W2:Y:S01]  /*06e0*/  LDG.E R14, desc[UR12][R14.64] ;  /* 0x0000000c0e0e7981 */ /* 0x000ea2000c1e1900 */
[----:B------:R-:W-:-:S03]  /*06f0*/  SEL R18, R18, 0x1, !P3 ;  /* 0x0000000112127807 */ /* 0x000fc60005800000 */
[----:B------:R0:W2:Y:S01]  /*0700*/  LDG.E R3, desc[UR12][R12.64] ;  /* 0x0000000c0c037981 */ /* 0x0000a2000c1e1900 */
[----:B------:R-:W-:Y:S01]  /*0710*/  LOP3.LUT P1, RZ, R18, 0xff, RZ, 0xc0, !PT ;  /* 0x000000ff12ff7812 */ /* 0x000fe2000782c0ff */
[----:B------:R-:W-:-:S03]  /*0720*/  IMAD.X R27, RZ, RZ, UR7, P0 ;  /* 0x00000007ff1b7e24 */ /* 0x000fc600080e06ff */
[CC--:B---3--:R-:W-:Y:S02]  /*0730*/  ISETP.NE.AND P3, PT, R16.reuse, R19.reuse, P1 ;  /* 0x000000131000720c */ /* 0x0c8fe40000f65270 */
[----:B------:R-:W-:Y:S02]  /*0740*/  ISETP.LT.U32.AND P0, PT, R17, R26, PT ;  /* 0x0000001a1100720c */ /* 0x000fe40003f01070 */
[----:B------:R-:W-:Y:S02]  /*0750*/  ISETP.NE.AND P2, PT, R16, R19, PT ;  /* 0x000000131000720c */ /* 0x000fe40003f45270 */
[----:B------:R-:W-:Y:S01]  /*0760*/  ISETP.LT.AND.EX P0, PT, R27, R24, PT, P0 ;  /* 0x000000181b00720c */ /* 0x000fe20003f01300 */
[----:B------:R-:W-:-:S03]  /*0770*/  VIADD R19, R21, 0x500 ;  /* 0x0000050015137836 */ /* 0x000fc60000000000 */
[-C--:B------:R-:W-:Y:S01]  /*0780*/  SEL R28, R17, R26.reuse, P0 ;  /* 0x0000001a111c7207 */ /* 0x080fe20000000000 */
[----:B0-----:R-:W-:Y:S02]  /*0790*/  IMAD.WIDE.U32 R12, R19, 0x4, R10 ;  /* 0x00000004130c7825 */ /* 0x001fe400078e000a */
[----:B------:R-:W-:Y:S02]  /*07a0*/  @!P3 SEL R28, R17, R26, !P1 ;  /* 0x0000001a111cb207 */ /* 0x000fe40004800000 */
[----:B------:R-:W-:Y:S01]  /*07b0*/  IMAD.WIDE.U32 R16, R19, 0x4, R6 ;  /* 0x0000000413107825 */ /* 0x000fe200078e0006 */
[----:B------:R-:W3:Y:S05]  /*07c0*/  LDG.E R29, desc[UR12][R12.64] ;  /* 0x0000000c0c1d7981 */ /* 0x000eea000c1e1900 */
[----:B------:R0:W3:Y:S01]  /*07d0*/  LDG.E R16, desc[UR12][R16.64] ;  /* 0x0000000c10107981 */ /* 0x0000e2000c1e1900 */
[----:B------:R-:W-:-:S04]  /*07e0*/  @!P1 SEL R18, RZ, 0x1, !P2 ;  /* 0x00000001ff129807 */ /* 0x000fc80005000000 */
[----:B------:R-:W-:Y:S02]  /*07f0*/  SEL R26, R18, 0x1, !P3 ;  /* 0x00000001121a7807 */ /* 0x000fe40005800000 */
[-C--:B------:R-:W-:Y:S02]  /*0800*/  SEL R15, R27, R24.reuse, P0 ;  /* 0x000000181b0f7207 */ /* 0x080fe40000000000 */
[----:B------:R-:W-:Y:S02]  /*0810*/  LOP3.LUT P2, RZ, R26, 0xff, RZ, 0xc0, !PT ;  /* 0x000000ff1aff7812 */ /* 0x000fe4000784c0ff */
[----:B------:R-:W-:Y:S02]  /*0820*/  IADD3 R25, P0, PT, R25, UR6, RZ ;  /* 0x0000000619197c10 */ /* 0x000fe4000ff1e0ff */
[----:B------:R-:W-:-:S03]  /*0830*/  @!P3 SEL R15, R27, R24, !P1 ;  /* 0x000000181b0fb207 */ /* 0x000fc60004800000 */
[----:B------:R-:W-:Y:S01]  /*0840*/  IMAD.X R27, RZ, RZ, UR7, P0 ;  /* 0x00000007ff1b7e24 */ /* 0x000fe200080e06ff */
[----:B------:R-:W-:-:S04]  /*0850*/  ISETP.LT.U32.AND P0, PT, R25, R28, PT ;  /* 0x0000001c1900720c */ /* 0x000fc80003f01070 */
[----:B------:R-:W-:-:S04]  /*0860*/  ISETP.LT.AND.EX P0, PT, R27, R15, PT, P0 ;  /* 0x0000000f1b00720c */ /* 0x000fc80003f01300 */
[----:B------:R-:W-:Y:S02]  /*0870*/  SEL R18, R27, R15, P0 ;  /* 0x0000000f1b127207 */ /* 0x000fe40000000000 */
[----:B0-----:R-:W-:Y:S02]  /*0880*/  SEL R17, R25, R28, P0 ;  /* 0x0000001c19117207 */ /* 0x001fe40000000000 */
[CC--:B--2---:R-:W-:Y:S02]  /*0890*/  ISETP.NE.AND P3, PT, R3.reuse, R14.reuse, P2 ;  /* 0x0000000e0300720c */ /* 0x0c4fe40001765270 */
[----:B------:R-:W-:Y:S01]  /*08a0*/  ISETP.NE.AND P1, PT, R3, R14, PT ;  /* 0x0000000e0300720c */ /* 0x000fe20003f25270 */
[----:B------:R-:W-:-:S03]  /*08b0*/  VIADD R3, R21, 0x600 ;  /* 0x0000060015037836 */ /* 0x000fc60000000000 */
[----:B------:R-:W-:Y:S01]  /*08c0*/  @!P2 SEL R26, RZ, 0x1, !P1 ;  /* 0x00000001ff1aa807 */ /* 0x000fe20004800000 */
[----:B------:R-:W-:-:S06]  /*08d0*/  IMAD.WIDE.U32 R12, R3, 0x4, R6 ;  /* 0x00000004030c7825 */ /* 0x000fcc00078e0006 */
[----:B------:R-:W-:Y:S01]  /*08e0*/  @!P3 SEL R18, R27, R15, !P2 ;  /* 0x0000000f1b12b207 */ /* 0x000fe20005000000 */
[----:B------:R-:W-:Y:S01]  /*08f0*/  IMAD.WIDE.U32 R14, R3, 0x4, R10 ;  /* 0x00000004030e7825 */ /* 0x000fe200078e000a */
[----:B------:R-:W-:Y:S02]  /*0900*/  SEL R24, R26, 0x1, !P3 ;  /* 0x000000011a187807 */ /* 0x000fe40005800000 */
[----:B------:R-:W-:Y:S02]  /*0910*/  IADD3 R26, P1, PT, R19, UR6, RZ ;  /* 0x00000006131a7c10 */ /* 0x000fe4000ff3e0ff */
[----:B------:R0:W2:Y:S01]  /*0920*/  LDG.E R19, desc[UR12][R12.64] ;  /* 0x0000000c0c137981 */ /* 0x0000a2000c1e1900 */
[----:B------:R-:W-:-:S03]  /*0930*/  @!P3 SEL R17, R25, R28, !P2 ;  /* 0x0000001c1911b207 */ /* 0x000fc60005000000 */
[----:B------:R1:W2:Y:S01]  /*0940*/  LDG.E R14, desc[UR12][R14.64] ;  /* 0x0000000c0e0e7981 */ /* 0x0002a2000c1e1900 */
[----:B------:R-:W-:Y:S01]  /*0950*/  LOP3.LUT P2, RZ, R24, 0xff, RZ, 0xc0, !PT ;  /* 0x000000ff18ff7812 */ /* 0x000fe2000784c0ff */
[----:B------:R-:W-:-:S03]  /*0960*/  IMAD.X R25, RZ, RZ, UR7, P1 ;  /* 0x00000007ff197e24 */ /* 0x000fc600088e06ff */
[----:B---3--:R-:W-:Y:S02]  /*0970*/  ISETP.NE.AND P3, PT, R16, R29, P2 ;  /* 0x0000001d1000720c */ /* 0x008fe40001765270 */
[----:B------:R-:W-:Y:S02]  /*0980*/  ISETP.LT.U32.AND P0, PT, R26, R17, PT ;  /* 0x000000111a00720c */ /* 0x000fe40003f01070 */
[----:B------:R-:W-:Y:S02]  /*0990*/  ISETP.NE.AND P1, PT, R16, R29, PT ;  /* 0x0000001d1000720c */ /* 0x000fe40003f25270 */
[----:B------:R-:W-:Y:S01]  /*09a0*/  ISETP.LT.AND.EX P0, PT, R25, R18, PT, P0 ;  /* 0x000000121900720c */ /* 0x000fe20003f01300 */
[----:B------:R-:W-:-:S03]  /*09b0*/  VIADD R29, R21, 0x700 ;  /* 0x00000700151d7836 */ /* 0x000fc60000000000 */
[CC--:B------:R-:W-:Y:S01]  /*09c0*/  SEL R27, R26.reuse, R17.reuse, P0 ;  /* 0x000000111a1b7207 */ /* 0x0c0fe20000000000 */
[C---:B0-----:R-:W-:Y:S02]  /*09d0*/  IMAD.WIDE.U32 R12, R29.reuse, 0x4, R10 ;  /* 0x000000041d0c7825 */ /* 0x041fe400078e000a */
[----:B------:R-:W-:Y:S02]  /*09e0*/  @!P3 SEL R27, R26, R17, !P2 ;  /* 0x000000111a1bb207 */ /* 0x000fe40005000000 */
[----:B------:R-:W-:Y:S02]  /*09f0*/  IMAD.WIDE.U32 R16, R29, 0x4, R6 ;  /* 0x000000041d107825 */ /* 0x000fe400078e0006 */
[----:B------:R-:W3:Y:S04]  /*0a00*/  LDG.E R13, desc[UR12][R12.64] ;  /* 0x0000000c0c0d7981 */ /* 0x000ee8000c1e1900 */
[----:B------:R0:W3:Y:S01]  /*0a10*/  LDG.E R16, desc[UR12][R16.64] ;  /* 0x0000000c10107981 */ /* 0x0000e2000c1e1900 */
[----:B------:R-:W-:-:S04]  /*0a20*/  @!P2 SEL R24, RZ, 0x1, !P1 ;  /* 0x00000001ff18a807 */ /* 0x000fc80004800000 */
[----:B------:R-:W-:Y:S02]  /*0a30*/  SEL R24, R24, 0x1, !P3 ;  /* 0x0000000118187807 */ /* 0x000fe40005800000 */
[-C--:B-1----:R-:W-:Y:S02]  /*0a40*/  SEL R15, R25, R18.reuse, P0 ;  /* 0x00000012190f7207 */ /* 0x082fe40000000000 */
[----:B------:R-:W-:Y:S02]  /*0a50*/  LOP3.LUT P1, RZ, R24, 0xff, RZ, 0xc0, !PT ;  /* 0x000000ff18ff7812 */ /* 0x000fe4000782c0ff */
[----:B------:R-:W-:Y:S02]  /*0a60*/  IADD3 R26, P0, PT, R3, UR6, RZ ;  /* 0x00000006031a7c10 */ /* 0x000fe4000ff1e0ff */
[----:B------:R-:W-:Y:S01]  /*0a70*/  @!P3 SEL R15, R25, R18, !P2 ;  /* 0x00000012190fb207 */ /* 0x000fe20005000000 */
[----:B------:R-:W-:Y:S02]  /*0a80*/  VIADD R22, R22, 0x8 ;  /* 0x0000000816167836 */ /* 0x000fe40000000000 */
[----:B------:R-:W-:-:S02]  /*0a90*/  VIADD R5, R5, 0x800 ;  /* 0x0000080005057836 */ /* 0x000fc40000000000 */
[----:B------:R-:W-:Y:S01]  /*0aa0*/  VIADD R21, R21, 0x800 ;  /* 0x0000080015157836 */ /* 0x000fe20000000000 */
[CC--:B--2---:R-:W-:Y:S02]  /*0ab0*/  ISETP.NE.AND P2, PT, R19.reuse, R14.reuse, PT ;  /* 0x0000000e1300720c */ /* 0x0c4fe40003f45270 */
[----:B------:R-:W-:Y:S01]  /*0ac0*/  ISETP.NE.AND P3, PT, R19, R14, P1 ;  /* 0x0000000e1300720c */ /* 0x000fe20000f65270 */
[----:B------:R-:W-:Y:S01]  /*0ad0*/  IMAD.X R14, RZ, RZ, UR7, P0 ;  /* 0x00000007ff0e7e24 */ /* 0x000fe200080e06ff */
[----:B------:R-:W-:-:S04]  /*0ae0*/  ISETP.LT.U32.AND P0, PT, R26, R27, PT ;  /* 0x0000001b1a00720c */ /* 0x000fc80003f01070 */
[----:B------:R-:W-:Y:S02]  /*0af0*/  ISETP.LT.AND.EX P0, PT, R14, R15, PT, P0 ;  /* 0x0000000f0e00720c */ /* 0x000fe40003f01300 */
[----:B------:R-:W-:Y:S02]  /*0b00*/  @!P1 SEL R24, RZ, 0x1, !P2 ;  /* 0x00000001ff189807 */ /* 0x000fe40005000000 */
[----:B------:R-:W-:Y:S02]  /*0b10*/  SEL R18, R26, R27, P0 ;  /* 0x0000001b1a127207 */ /* 0x000fe40000000000 */
[----:B0-----:R-:W-:Y:S02]  /*0b20*/  SEL R17, R14, R15, P0 ;  /* 0x0000000f0e117207 */ /* 0x001fe40000000000 */
[----:B------:R-:W-:Y:S02]  /*0b30*/  IADD3 R29, P0, PT, R29, UR6, RZ ;  /* 0x000000061d1d7c10 */ /* 0x000fe4000ff1e0ff */
[----:B------:R-:W-:-:S02]  /*0b40*/  @!P3 SEL R18, R26, R27, !P1 ;  /* 0x0000001b1a12b207 */ /* 0x000fc40004800000 */
[----:B------:R-:W-:Y:S01]  /*0b50*/  @!P3 SEL R17, R14, R15, !P1 ;  /* 0x0000000f0e11b207 */ /* 0x000fe20004800000 */
[----:B------:R-:W-:Y:S01]  /*0b60*/  IMAD.X R14, RZ, RZ, UR7, P0 ;  /* 0x00000007ff0e7e24 */ /* 0x000fe200080e06ff */
[----:B------:R-:W-:Y:S02]  /*0b70*/  SEL R12, R24, 0x1, !P3 ;  /* 0x00000001180c7807 */ /* 0x000fe40005800000 */
[----:B------:R-:W-:Y:S02]  /*0b80*/  ISETP.LT.U32.AND P0, PT, R29, R18, PT ;  /* 0x000000121d00720c */ /* 0x000fe40003f01070 */
[----:B------:R-:W-:Y:S02]  /*0b90*/  LOP3.LUT P2, RZ, R12, 0xff, RZ, 0xc0, !PT ;  /* 0x000000ff0cff7812 */ /* 0x000fe4000784c0ff */
[----:B------:R-:W-:-:S04]  /*0ba0*/  ISETP.LT.AND.EX P0, PT, R14, R17, PT, P0 ;  /* 0x000000110e00720c */ /* 0x000fc80003f01300 */
[----:B------:R-:W-:Y:S02]  /*0bb0*/  SEL R24, R29, R18, P0 ;  /* 0x000000121d187207 */ /* 0x000fe40000000000 */
[----:B------:R-:W-:Y:S02]  /*0bc0*/  SEL R3, R14, R17, P0 ;  /* 0x000000110e037207 */ /* 0x000fe40000000000 */
[----:B------:R-:W-:Y:S02]  /*0bd0*/  ISETP.NE.AND P0, PT, R22, RZ, PT ;  /* 0x000000ff1600720c */ /* 0x000fe40003f05270 */
[CC--:B---3--:R-:W-:Y:S02]  /*0be0*/  ISETP.NE.AND P3, PT, R16.reuse, R13.reuse, P2 ;  /* 0x0000000d1000720c */ /* 0x0c8fe40001765270 */
[----:B------:R-:W-:-:S04]  /*0bf0*/  ISETP.NE.AND P1, PT, R16, R13, PT ;  /* 0x0000000d1000720c */ /* 0x000fc80003f25270 */
[----:B------:R-:W-:-:S04]  /*0c00*/  @!P2 SEL R12, RZ, 0x1, !P1 ;  /* 0x00000001ff0ca807 */ /* 0x000fc80004800000 */
[----:B------:R-:W-:-:S03]  /*0c10*/  SEL R12, R12, 0x1, !P3 ;  /* 0x000000010c0c7807 */ /* 0x000fc60005800000 */
[----:B------:R-:W-:Y:S02]  /*0c20*/  @!P3 SEL R24, R29, R18, !P2 ;  /* 0x000000121d18b207 */ /* 0x000fe40005000000 */
[----:B------:R-:W-:Y:S02]  /*0c30*/  @!P3 SEL R3, R14, R17, !P2 ;  /* 0x000000110e03b207 */ /* 0x000fe40005000000 */
[----:B------:R-:W-:Y:S01]  /*0c40*/  PRMT R26, R12, 0x7610, R26 ;  /* 0x000076100c1a7816 */ /* 0x000fe2000000001a */
[----:B------:R-:W-:Y:S06]  /*0c50*/  @P0 BRA `(.L_x_271) ;  /* 0xfffffff400a80947 */ /* 0x000fec000383ffff */
[----:B------:R-:W-:Y:S05]  /*0c60*/  BSYNC.RECONVERGENT B3 ;  /* 0x0000000000037941 */ /* 0x000fea0003800200 */
.L_x_270:
[----:B------:R-:W-:-:S07]  /*0c70*/  VIADD R22, R5, 0xfffffc00 ;  /* 0xfffffc0005167836 */ /* 0x000fce0000000000 */
.L_x_269:
[----:B------:R-:W-:Y:S05]  /*0c80*/  BSYNC.RECONVERGENT B2 ;  /* 0x0000000000027941 */ /* 0x000fea0003800200 */
.L_x_268:
[----:B------:R-:W-:-:S13]  /*0c90*/  ISETP.NE.AND P0, PT, R23, RZ, PT ;  /* 0x000000ff1700720c */ /* 0x000fda0003f05270 */
[----:B------:R-:W-:Y:S05]  /*0ca0*/  @!P0 BRA `(.L_x_267) ;  /* 0x00000008005c8947 */ /* 0x000fea0003800000 */
[----:B------:R-:W-:Y:S01]  /*0cb0*/  ISETP.GE.U32.AND P0, PT, R23, 0x4, PT ;  /* 0x000000041700780c */ /* 0x000fe20003f06070 */
[----:B------:R-:W-:Y:S01]  /*0cc0*/  BSSY.RECONVERGENT B2, `(.L_x_272) ;  /* 0x000004f000027945 */ /* 0x000fe20003800200 */
[----:B------:R-:W-:-:S11]  /*0cd0*/  LOP3.LUT P1, R6, R20, 0x3, RZ, 0xc0, !PT ;  /* 0x0000000314067812 */ /* 0x000fd6000782c0ff */
[----:B------:R-:W-:Y:S05]  /*0ce0*/  @!P0 BRA `(.L_x_273) ;  /* 0x0000000400308947 */ /* 0x000fea0003800000 */
[----:B------:R-:W0:Y:S01]  /*0cf0*/  LDC.64 R10, c[0x0][0x380] ;  /* 0x0000e000ff0a7b82 */ /* 0x000e220000000a00 */
[----:B------:R-:W-:Y:S01]  /*0d00*/  IMAD.IADD R7, R9, 0x1, R22 ;  /* 0x0000000109077824 */ /* 0x000fe200078e0216 */
[----:B------:R-:W1:Y:S06]  /*0d10*/  LDCU.64 UR8, c[0x0][0x3a0] ;  /* 0x00007400ff0877ac */ /* 0x000e6c0008000a00 */
[----:B------:R-:W2:Y:S01]  /*0d20*/  LDC.64 R12, c[0x0][0x388] ;  /* 0x0000e200ff0c7b82 */ /* 0x000ea20000000a00 */
[----:B0-----:R-:W-:-:S06]  /*0d30*/  IMAD.WIDE.U32 R28, R7, 0x4, R10 ;  /* 0x00000004071c7825 */ /* 0x001fcc00078e000a */
[----:B------:R-:W3:Y:S01]  /*0d40*/  LDG.E R28, desc[UR12][R28.64] ;  /* 0x0000000c1c1c7981 */ /* 0x000ee2000c1e1900 */
[----:B--2---:R-:W-:-:S05]  /*0d50*/  IMAD.WIDE.U32 R14, R7, 0x4, R12 ;  /* 0x00000004070e7825 */ /* 0x004fca00078e000c */
[----:B------:R0:W3:Y:S01]  /*0d60*/  LDG.E R5, desc[UR12][R14.64] ;  /* 0x0000000c0e057981 */ /* 0x0000e2000c1e1900 */
[----:B------:R-:W-:-:S04]  /*0d70*/  VIADD R23, R7, 0x100 ;  /* 0x0000010007177836 */ /* 0x000fc80000000000 */
[----:B------:R-:W-:-:S04]  /*0d80*/  IMAD.WIDE.U32 R16, R23, 0x4, R12 ;  /* 0x0000000417107825 */ /* 0x000fc800078e000c */
[----:B0-----:R-:W-:Y:S02]  /*0d90*/  IMAD.WIDE.U32 R14, R23, 0x4, R10 ;  /* 0x00000004170e7825 */ /* 0x001fe400078e000a */
[----:B------:R-:W2:Y:S04]  /*0da0*/  LDG.E R16, desc[UR12][R16.64] ;  /* 0x0000000c10107981 */ /* 0x000ea8000c1e1900 */
[----:B------:R-:W2:Y:S01]  /*0db0*/  LDG.E R25, desc[UR12][R14.64] ;  /* 0x0000000c0e197981 */ /* 0x000ea2000c1e1900 */
[----:B------:R-:W-:-:S04]  /*0dc0*/  VIADD R27, R7, 0x200 ;  /* 0x00000200071b7836 */ /* 0x000fc80000000000 */
[----:B------:R-:W-:-:S04]  /*0dd0*/  IMAD.WIDE.U32 R18, R27, 0x4, R10 ;  /* 0x000000041b127825 */ /* 0x000fc800078e000a */
[----:B------:R-:W-:Y:S02]  /*0de0*/  IMAD.WIDE.U32 R20, R27, 0x4, R12 ;  /* 0x000000041b147825 */ /* 0x000fe400078e000c */
[----:B------:R-:W4:Y:S04]  /*0df0*/  LDG.E R18, desc[UR12][R18.64] ;  /* 0x0000000c12127981 */ /* 0x000f28000c1e1900 */
[----:B------:R0:W4:Y:S01]  /*0e00*/  LDG.E R21, desc[UR12][R20.64] ;  /* 0x0000000c14157981 */ /* 0x000122000c1e1900 */
[----:B------:R-:W-:-:S04]  /*0e10*/  VIADD R29, R7, 0x300 ;  /* 0x00000300071d7836 */ /* 0x000fc80000000000 */
[----:B------:R-:W-:-:S04]  /*0e20*/  IMAD.WIDE.U32 R10, R29, 0x4, R10 ;  /* 0x000000041d0a7825 */ /* 0x000fc800078e000a */
[----:B------:R-:W-:Y:S02]  /*0e30*/  IMAD.WIDE.U32 R12, R29, 0x4, R12 ;  /* 0x000000041d0c7825 */ /* 0x000fe400078e000c */
[----:B------:R-:W5:Y:S04]  /*0e40*/  LDG.E R10, desc[UR12][R10.64] ;  /* 0x0000000c0a0a7981 */ /* 0x000f68000c1e1900 */
[----:B------:R3:W5:Y:S01]  /*0e50*/  LDG.E R13, desc[UR12][R12.64] ;  /* 0x0000000c0c0d7981 */ /* 0x000762000c1e1900 */
[----:B------:R-:W-:Y:S02]  /*0e60*/  LOP3.LUT P3, RZ, R26, 0xff, RZ, 0xc0, !PT ;  /* 0x000000ff1aff7812 */ /* 0x000fe4000786c0ff */
[----:B-1----:R-:W-:-:S05]  /*0e70*/  IADD3 R7, P2, PT, R7, UR8, RZ ;  /* 0x0000000807077c10 */ /* 0x002fca000ff5e0ff */
[----:B0-----:R-:W-:Y:S01]  /*0e80*/  IMAD.X R20, RZ, RZ, UR9, P2 ;  /* 0x00000009ff147e24 */ /* 0x001fe200090e06ff */
[----:B------:R-:W-:Y:S01]  /*0e90*/  IADD3 R23, P5, PT, R23, UR8, RZ ;  /* 0x0000000817177c10 */ /* 0x000fe2000ffbe0ff */
[----:B------:R-:W-:Y:S01]  /*0ea0*/  VIADD R22, R22, 0x400 ;  /* 0x0000040016167836 */ /* 0x000fe20000000000 */
[CC--:B---3--:R-:W-:Y:S02]  /*0eb0*/  ISETP.NE.AND P0, PT, R28.reuse, R5.reuse, PT ;  /* 0x000000051c00720c */ /* 0x0c8fe40003f05270 */
        /* <DEDUP_REMOVED lines=12> */
[----:B------:R-:W-:Y:S01]  /*0f80*/  @!P2 SEL R26, RZ, 0x1, !P0 ;  /* 0x00000001ff1aa807 */ /* 0x000fe20004000000 */
[----:B------:R-:W-:-:S03]  /*0f90*/  IMAD.X R3, RZ, RZ, UR9, P5 ;  /* 0x00000009ff037e24 */ /* 0x000fc6000a8e06ff */
[----:B------:R-:W-:Y:S02]  /*0fa0*/  SEL R26, R26, 0x1, !P4 ;  /* 0x000000011a1a7807 */ /* 0x000fe40006000000 */
[----:B------:R-:W-:Y:S02]  /*0fb0*/  ISETP.LT.U32.AND P0, PT, R23, R12, PT ;  /* 0x0000000c1700720c */ /* 0x000fe40003f01070 */
[----:B------:R-:W-:Y:S02]  /*0fc0*/  LOP3.LUT P3, RZ, R26, 0xff, RZ, 0xc0, !PT ;  /* 0x000000ff1aff7812 */ /* 0x000fe4000786c0ff */
[----:B------:R-:W-:-:S04]  /*0fd0*/  ISETP.LT.AND.EX P0, PT, R3, R14, PT, P0 ;  /* 0x0000000e0300720c */ /* 0x000fc80003f01300 */
[----:B------:R-:W-:Y:S02]  /*0fe0*/  SEL R16, R23, R12, P0 ;  /* 0x0000000c17107207 */ /* 0x000fe40000000000 */
[----:B------:R-:W-:Y:S02]  /*0ff0*/  SEL R20, R3, R14, P0 ;  /* 0x0000000e03147207 */ /* 0x000fe40000000000 */
[----:B------:R-:W-:Y:S02]  /*1000*/  @!P4 SEL R16, R23, R12, !P2 ;  /* 0x0000000c1710c207 */ /* 0x000fe40005000000 */
[----:B------:R-:W-:Y:S02]  /*1010*/  @!P4 SEL R20, R3, R14, !P2 ;  /* 0x0000000e0314c207 */ /* 0x000fe40005000000 */
[----:B------:R-:W-:Y:S02]  /*1020*/  IADD3 R27, P0, PT, R27, UR8, RZ ;  /* 0x000000081b1b7c10 */ /* 0x000fe4000ff1e0ff */
[----:B----4-:R-:W-:-:S02]  /*1030*/  ISETP.NE.AND P2, PT, R18, R21, PT ;  /* 0x000000151200720c */ /* 0x010fc40003f45270 */
[----:B------:R-:W-:Y:S01]  /*1040*/  ISETP.NE.AND P4, PT, R18, R21, P3 ;  /* 0x000000151200720c */ /* 0x000fe20001f85270 */
[----:B------:R-:W-:Y:S01]  /*1050*/  IMAD.X R3, RZ, RZ, UR9, P0 ;  /* 0x00000009ff037e24 */ /* 0x000fe200080e06ff */
[----:B------:R-:W-:Y:S02]  /*1060*/  @!P3 SEL R26, RZ, 0x1, !P2 ;  /* 0x00000001ff1ab807 */ /* 0x000fe40005000000 */
[----:B------:R-:W-:Y:S02]  /*1070*/  ISETP.LT.U32.AND P0, PT, R27, R16, PT ;  /* 0x000000101b00720c */ /* 0x000fe40003f01070 */
[----:B------:R-:W-:Y:S02]  /*1080*/  SEL R26, R26, 0x1, !P4 ;  /* 0x000000011a1a7807 */ /* 0x000fe40006000000 */
[----:B------:R-:W-:Y:S02]  /*1090*/  ISETP.LT.AND.EX P0, PT, R3, R20, PT, P0 ;  /* 0x000000140300720c */ /* 0x000fe40003f01300 */
[----:B------:R-:W-:-:S02]  /*10a0*/  LOP3.LUT P2, RZ, R26, 0xff, RZ, 0xc0, !PT ;  /* 0x000000ff1aff7812 */ /* 0x000fc4000784c0ff */
[----:B------:R-:W-:Y:S02]  /*10b0*/  IADD3 R29, P5, PT, R29, UR8, RZ ;  /* 0x000000081d1d7c10 */ /* 0x000fe4000ffbe0ff */
[----:B------:R-:W-:Y:S02]  /*10c0*/  SEL R12, R27, R16, P0 ;  /* 0x000000101b0c7207 */ /* 0x000fe40000000000 */
[----:B------:R-:W-:Y:S02]  /*10d0*/  SEL R14, R3, R20, P0 ;  /* 0x00000014030e7207 */ /* 0x000fe40000000000 */
[----:B------:R-:W-:Y:S02]  /*10e0*/  @!P4 SEL R12, R27, R16, !P3 ;  /* 0x000000101b0cc207 */ /* 0x000fe40005800000 */
[----:B------:R-:W-:Y:S02]  /*10f0*/  @!P4 SEL R14, R3, R20, !P3 ;  /* 0x00000014030ec207 */ /* 0x000fe40005800000 */
[----:B-----5:R-:W-:Y:S01]  /*1100*/  ISETP.NE.AND P4, PT, R10, R13, P2 ;  /* 0x0000000d0a00720c */ /* 0x020fe20001785270 */
[----:B------:R-:W-:Y:S01]  /*1110*/  IMAD.X R5, RZ, RZ, UR9, P5 ;  /* 0x00000009ff057e24 */ /* 0x000fe2000a8e06ff */
[----:B------:R-:W-:-:S02]  /*1120*/  ISETP.LT.U32.AND P0, PT, R29, R12, PT ;  /* 0x0000000c1d00720c */ /* 0x000fc40003f01070 */
[----:B------:R-:W-:Y:S02]  /*1130*/  ISETP.NE.AND P3, PT, R10, R13, PT ;  /* 0x0000000d0a00720c */ /* 0x000fe40003f65270 */
[----:B------:R-:W-:Y:S02]  /*1140*/  ISETP.LT.AND.EX P0, PT, R5, R14, PT, P0 ;  /* 0x0000000e0500720c */ /* 0x000fe40003f01300 */
[----:B------:R-:W-:Y:S02]  /*1150*/  @!P2 SEL R26, RZ, 0x1, !P3 ;  /* 0x00000001ff1aa807 */ /* 0x000fe40005800000 */
[----:B------:R-:W-:Y:S02]  /*1160*/  SEL R24, R29, R12, P0 ;  /* 0x0000000c1d187207 */ /* 0x000fe40000000000 */
[----:B------:R-:W-:Y:S02]  /*1170*/  SEL R3, R5, R14, P0 ;  /* 0x0000000e05037207 */ /* 0x000fe40000000000 */
[----:B------:R-:W-:-:S02]  /*1180*/  SEL R26, R26, 0x1, !P4 ;  /* 0x000000011a1a7807 */ /* 0x000fc40006000000 */
[----:B------:R-:W-:Y:S02]  /*1190*/  @!P4 SEL R24, R29, R12, !P2 ;  /* 0x0000000c1d18c207 */ /* 0x000fe40005000000 */
[----:B------:R-:W-:-:S07]  /*11a0*/  @!P4 SEL R3, R5, R14, !P2 ;  /* 0x0000000e0503c207 */ /* 0x000fce0005000000 */
.L_x_273:
[----:B------:R-:W-:Y:S05]  /*11b0*/  BSYNC.RECONVERGENT B2 ;  /* 0x0000000000027941 */ /* 0x000fea0003800200 */
.L_x_272:
[----:B------:R-:W-:Y:S05]  /*11c0*/  @!P1 BRA `(.L_x_267) ;  /* 0x0000000400149947 */ /* 0x000fea0003800000 */
[----:B------:R-:W-:Y:S01]  /*11d0*/  ISETP.NE.AND P0, PT, R6, 0x1, PT ;  /* 0x000000010600780c */ /* 0x000fe20003f05270 */
[----:B------:R-:W-:Y:S01]  /*11e0*/  BSSY.RECONVERGENT B2, `(.L_x_274) ;  /* 0x000002b000027945 */ /* 0x000fe20003800200 */
[----:B------:R-:W-:-:S11]  /*11f0*/  LOP3.LUT P1, RZ, R8, 0x100, RZ, 0xc0, !PT ;  /* 0x0000010008ff7812 */ /* 0x000fd6000782c0ff */
[----:B------:R-:W-:Y:S05]  /*1200*/  @!P0 BRA `(.L_x_275) ;  /* 0x0000000000a08947 */ /* 0x000fea0003800000 */
[----:B------:R-:W0:Y:S01]  /*1210*/  LDC.64 R10, c[0x0][0x380] ;  /* 0x0000e000ff0a7b82 */ /* 0x000e220000000a00 */
[----:B------:R-:W-:Y:S01]  /*1220*/  IMAD.IADD R5, R9, 0x1, R22 ;  /* 0x0000000109057824 */ /* 0x000fe200078e0216 */
[----:B------:R-:W1:Y:S06]  /*1230*/  LDCU.64 UR8, c[0x0][0x3a0] ;  /* 0x00007400ff0877ac */ /* 0x000e6c0008000a00 */
[----:B------:R-:W2:Y:S01]  /*1240*/  LDC.64 R6, c[0x0][0x388] ;  /* 0x0000e200ff067b82 */ /* 0x000ea20000000a00 */
[C---:B------:R-:W-:Y:S02]  /*1250*/  VIADD R17, R5.reuse, 0x100 ;  /* 0x0000010005117836 */ /* 0x040fe40000000000 */
[----:B0-----:R-:W-:-:S06]  /*1260*/  IMAD.WIDE.U32 R12, R5, 0x4, R10 ;  /* 0x00000004050c7825 */ /* 0x001fcc00078e000a */
[----:B------:R-:W3:Y:S01]  /*1270*/  LDG.E R12, desc[UR12][R12.64] ;  /* 0x0000000c0c0c7981 */ /* 0x000ee2000c1e1900 */
[----:B--2---:R-:W-:-:S06]  /*1280*/  IMAD.WIDE.U32 R14, R5, 0x4, R6 ;  /* 0x00000004050e7825 */ /* 0x004fcc00078e0006 */
[----:B------:R-:W3:Y:S01]  /*1290*/  LDG.E R15, desc[UR12][R14.64] ;  /* 0x0000000c0e0f7981 */ /* 0x000ee2000c1e1900 */
[----:B------:R-:W-:-:S04]  /*12a0*/  IMAD.WIDE.U32 R10, R17, 0x4, R10 ;  /* 0x00000004110a7825 */ /* 0x000fc800078e000a */
[----:B------:R-:W-:Y:S02]  /*12b0*/  IMAD.WIDE.U32 R6, R17, 0x4, R6 ;  /* 0x0000000411067825 */ /* 0x000fe400078e0006 */
[----:B------:R-:W2:Y:S04]  /*12c0*/  LDG.E R10, desc[UR12][R10.64] ;  /* 0x0000000c0a0a7981 */ /* 0x000ea8000c1e1900 */
[----:B------:R0:W2:Y:S01]  /*12d0*/  LDG.E R19, desc[UR12][R6.64] ;  /* 0x0000000c06137981 */ /* 0x0000a2000c1e1900 */
[----:B------:R-:W-:Y:S02]  /*12e0*/  LOP3.LUT P2, RZ, R26, 0xff, RZ, 0xc0, !PT ;  /* 0x000000ff1aff7812 */ /* 0x000fe4000784c0ff */
[----:B-1----:R-:W-:-:S04]  /*12f0*/  IADD3 R5, P4, PT, R5, UR8, RZ ;  /* 0x0000000805057c10 */ /* 0x002fc8000ff9e0ff */
[----:B------:R-:W-:Y:S01]  /*1300*/  ISETP.LT.U32.AND P0, PT, R5, R24, PT ;  /* 0x000000180500720c */ /* 0x000fe20003f01070 */
[----:B------:R-:W-:-:S05]  /*1310*/  IMAD.X R8, RZ, RZ, UR9, P4 ;  /* 0x00000009ff087e24 */ /* 0x000fca000a0e06ff */
[----:B------:R-:W-:-:S04]  /*1320*/  ISETP.LT.AND.EX P0, PT, R8, R3, PT, P0 ;  /* 0x000000030800720c */ /* 0x000fc80003f01300 */
[----:B0-----:R-:W-:Y:S02]  /*1330*/  SEL R6, R5, R24, P0 ;  /* 0x0000001805067207 */ /* 0x001fe40000000000 */
[----:B------:R-:W-:Y:S01]  /*1340*/  SEL R7, R8, R3, P0 ;  /* 0x0000000308077207 */ /* 0x000fe20000000000 */
[----:B------:R-:W-:Y:S01]  /*1350*/  VIADD R22, R22, 0x200 ;  /* 0x0000020016167836 */ /* 0x000fe20000000000 */
[CC--:B---3--:R-:W-:Y:S02]  /*1360*/  ISETP.NE.AND P5, PT, R12.reuse, R15.reuse, PT ;  /* 0x0000000f0c00720c */ /* 0x0c8fe40003fa5270 */
[----:B------:R-:W-:Y:S02]  /*1370*/  ISETP.NE.AND P3, PT, R12, R15, P2 ;  /* 0x0000000f0c00720c */ /* 0x000fe40001765270 */
[----:B------:R-:W-:-:S04]  /*1380*/  @!P2 SEL R26, RZ, 0x1, !P5 ;  /* 0x00000001ff1aa807 */ /* 0x000fc80006800000 */
[----:B------:R-:W-:Y:S02]  /*1390*/  SEL R26, R26, 0x1, !P3 ;  /* 0x000000011a1a7807 */ /* 0x000fe40005800000 */
[----:B------:R-:W-:Y:S02]  /*13a0*/  IADD3 R17, P5, PT, R17, UR8, RZ ;  /* 0x0000000811117c10 */ /* 0x000fe4000ffbe0ff */
[----:B------:R-:W-:-:S03]  /*13b0*/  LOP3.LUT P4, RZ, R26, 0xff, RZ, 0xc0, !PT ;  /* 0x000000ff1aff7812 */ /* 0x000fc6000788c0ff */
[----:B------:R-:W-:Y:S02]  /*13c0*/  @!P3 SEL R6, R5, R24, !P2 ;  /* 0x000000180506b207 */ /* 0x000fe40005000000 */
[----:B------:R-:W-:Y:S02]  /*13d0*/  @!P3 SEL R7, R8, R3, !P2 ;  /* 0x000000030807b207 */ /* 0x000fe40005000000 */
[CC--:B--2---:R-:W-:Y:S01]  /*13e0*/  ISETP.NE.AND P3, PT, R10.reuse, R19.reuse, P4 ;  /* 0x000000130a00720c */ /* 0x0c4fe20002765270 */
        /* <DEDUP_REMOVED lines=10> */
.L_x_275:
[----:B------:R-:W-:Y:S05]  /*1490*/  BSYNC.RECONVERGENT B2 ;  /* 0x0000000000027941 */ /* 0x000fea0003800200 */
.L_x_274:
[----:B------:R-:W-:Y:S05]  /*14a0*/  @P1 BRA `(.L_x_267) ;  /* 0x00000000005c1947 */ /* 0x000fea0003800000 */
[----:B------:R-:W0:Y:S01]  /*14b0*/  LDC.64 R6, c[0x0][0x380] ;  /* 0x0000e000ff067b82 */ /* 0x000e220000000a00 */
[----:B------:R-:W-:Y:S01]  /*14c0*/  IMAD.IADD R5, R9, 0x1, R22 ;  /* 0x0000000109057824 */ /* 0x000fe200078e0216 */
[----:B------:R-:W1:Y:S06]  /*14d0*/  LDCU.64 UR8, c[0x0][0x3a0] ;  /* 0x00007400ff0877ac */ /* 0x000e6c0008000a00 */
[----:B------:R-:W2:Y:S01]  /*14e0*/  LDC.64 R10, c[0x0][0x388] ;  /* 0x0000e200ff0a7b82 */ /* 0x000ea20000000a00 */
[----:B0-----:R-:W-:-:S06]  /*14f0*/  IMAD.WIDE.U32 R6, R5, 0x4, R6 ;  /* 0x0000000405067825 */ /* 0x001fcc00078e0006 */
[----:B------:R-:W3:Y:S01]  /*1500*/  LDG.E R6, desc[UR12][R6.64] ;  /* 0x0000000c06067981 */ /* 0x000ee2000c1e1900 */
[----:B--2---:R-:W-:-:S06]  /*1510*/  IMAD.WIDE.U32 R8, R5, 0x4, R10 ;  /* 0x0000000405087825 */ /* 0x004fcc00078e000a */
[----:B------:R-:W3:Y:S01]  /*1520*/  LDG.E R9, desc[UR12][R8.64] ;  /* 0x0000000c08097981 */ /* 0x000ee2000c1e1900 */
[----:B------:R-:W-:Y:S02]  /*1530*/  LOP3.LUT P3, RZ, R26, 0xff, RZ, 0xc0, !PT ;  /* 0x000000ff1aff7812 */ /* 0x000fe4000786c0ff */
[----:B-1----:R-:W-:-:S05]  /*1540*/  IADD3 R11, P0, PT, R5, UR8, RZ ;  /* 0x00000008050b7c10 */ /* 0x002fca000ff1e0ff */
[----:B------:R-:W-:Y:S01]  /*1550*/  IMAD.X R10, RZ, RZ, UR9, P0 ;  /* 0x00000009ff0a7e24 */ /* 0x000fe200080e06ff */
[----:B------:R-:W-:-:S04]  /*1560*/  ISETP.LT.U32.AND P0, PT, R11, R24, PT ;  /* 0x000000180b00720c */ /* 0x000fc80003f01070 */
[----:B------:R-:W-:-:S04]  /*1570*/  ISETP.LT.AND.EX P0, PT, R10, R3, PT, P0 ;  /* 0x000000030a00720c */ /* 0x000fc80003f01300 */
[----:B------:R-:W-:Y:S02]  /*1580*/  SEL R5, R11, R24, P0 ;  /* 0x000000180b057207 */ /* 0x000fe40000000000 */
[CC--:B---3--:R-:W-:Y:S02]  /*1590*/  ISETP.NE.AND P2, PT, R6.reuse, R9.reuse, P3 ;  /* 0x000000090600720c */ /* 0x0c8fe40001f45270 */
        /* <DEDUP_REMOVED lines=8> */
.L_x_267:
[----:B------:R-:W-:Y:S05]  /*1620*/  BSYNC.RECONVERGENT B1 ;  /* 0x0000000000017941 */ /* 0x000fea0003800200 */
.L_x_266:
[----:B------:R-:W-:-:S13]  /*1630*/  ISETP.GE.U32.AND P0, PT, R2, 0x100, PT ;  /* 0x000001000200780c */ /* 0x000fda0003f06070 */
        /* <DEDUP_REMOVED lines=25> */
.L_x_278:
[----:B------:R-:W-:Y:S05]  /*17d0*/  BSYNC.RECONVERGENT B1 ;  /* 0x0000000000017941 */ /* 0x000fea0003800200 */
.L_x_277:
        /* <DEDUP_REMOVED lines=23> */
.L_x_280:
[----:B------:R-:W-:Y:S05]  /*1950*/  BSYNC.RECONVERGENT B1 ;  /* 0x0000000000017941 */ /* 0x000fea0003800200 */
.L_x_279:
        /* <DEDUP_REMOVED lines=20> */
.L_x_282:
[----:B------:R-:W-:Y:S05]  /*1aa0*/  BSYNC.RECONVERGENT B1 ;  /* 0x0000000000017941 */ /* 0x000fea0003800200 */
.L_x_281:
        /* <DEDUP_REMOVED lines=20> */
.L_x_284:
[----:B------:R-:W-:Y:S05]  /*1bf0*/  BSYNC.RECONVERGENT B1 ;  /* 0x0000000000017941 */ /* 0x000fea0003800200 */
.L_x_283:
        /* <DEDUP_REMOVED lines=20> */
.L_x_286:
[----:B------:R-:W-:Y:S05]  /*1d40*/  BSYNC.RECONVERGENT B1 ;  /* 0x0000000000017941 */ /* 0x000fea0003800200 */
.L_x_285:
[----:B------:R-:W-:Y:S04]  /*1d50*/  BSSY.RECONVERGENT B1, `(.L_x_287) ;  /* 0x000000b000017945 */ /* 0x000fe80003800200 */
[----:B------:R-:W-:Y:S05]  /*1d60*/  @P1 BRA `(.L_x_288) ;  /* 0x0000000000241947 */ /* 0x000fea0003800000 */
[----:B--2---:R-:W2:Y:S01]  /*1d70*/  S2R R6, SR_CgaCtaId ;  /* 0x0000000000067919 */ /* 0x004ea20000008800 */
[----:B0-----:R-:W-:Y:S02]  /*1d80*/  MOV R5, 0x400 ;  /* 0x0000040000057802 */ /* 0x001fe40000000f00 */
[----:B------:R-:W-:-:S04]  /*1d90*/  SHF.R.U32.HI R2, RZ, 0x1, R4 ;  /* 0x00000001ff027819 */ /* 0x000fc80000011604 */
[----:B------:R-:W-:Y:S02]  /*1da0*/  LOP3.LUT R2, R2, 0x1f0, RZ, 0xc0, !PT ;  /* 0x000001f002027812 */ /* 0x000fe400078ec0ff */
[----:B--2---:R-:W-:-:S05]  /*1db0*/  LEA R5, R6, R5, 0x18 ;  /* 0x0000000506057211 */ /* 0x004fca00078ec0ff */
[----:B------:R-:W-:Y:S02]  /*1dc0*/  IMAD.IADD R5, R2, 0x1, R5 ;  /* 0x0000000102057824 */ /* 0x000fe400078e0205 */
[----:B------:R-:W-:-:S03]  /*1dd0*/  IMAD.MOV.U32 R2, RZ, RZ, R24 ;  /* 0x000000ffff027224 */ /* 0x000fc600078e0018 */
[----:B------:R0:W-:Y:S04]  /*1de0*/  STS.U8 [R5+0x8], R26 ;  /* 0x0000081a05007388 */ /* 0x0001e80000000000 */
[----:B------:R0:W-:Y:S02]  /*1df0*/  STS.64 [R5+0x10], R2 ;  /* 0x0000100205007388 */ /* 0x0001e40000000a00 */
.L_x_288:
[----:B------:R-:W-:Y:S05]  /*1e00*/  BSYNC.RECONVERGENT B1 ;  /* 0x0000000000017941 */ /* 0x000fea0003800200 */
.L_x_287:
[----:B------:R-:W-:Y:S01]  /*1e10*/  BAR.SYNC.DEFER_BLOCKING 0x0 ;  /* 0x0000000000007b1d */ /* 0x000fe20000010000 */
[----:B------:R-:W-:-:S13]  /*1e20*/  ISETP.NE.AND P1, PT, R4, RZ, PT ;  /* 0x000000ff0400720c */ /* 0x000fda0003f25270 */
[----:B------:R-:W-:Y:S05]  /*1e30*/  @P1 BRA `(.L_x_289) ;  /* 0x0000003c00e81947 */ /* 0x000fea0003800000 */
[----:B------:R-:W5:Y:S01]  /*1e40*/  S2UR UR5, SR_CgaCtaId ;  /* 0x00000000000579c3 */ /* 0x000f620000008800 */
[----:B------:R-:W-:Y:S01]  /*1e50*/  UMOV UR4, 0x400 ;  /* 0x0000040000047882 */ /* 0x000fe20000000000 */
[----:B------:R-:W-:Y:S01]  /*1e60*/  LOP3.LUT P4, RZ, R26, 0xff, RZ, 0xc0, !PT ;  /* 0x000000ff1aff7812 */ /* 0x000fe2000788c0ff */
[----:B-----5:R-:W-:-:S09]  /*1e70*/  ULEA UR4, UR5, UR4, 0x18 ;  /* 0x0000000405047291 */ /* 0x020fd2000f8ec0ff */
[----:B0-----:R-:W0:Y:S04]  /*1e80*/  LDS.U8 R2, [UR4+0x18] ;  /* 0x00001804ff027984 */ /* 0x001e280008000000 */
[----:B------:R-:W5:Y:S04]  /*1e90*/  LDS.64 R8, [UR4+0x20] ;  /* 0x00002004ff087984 */ /* 0x000f680008000a00 */
[----:B------:R-:W1:Y:S04]  /*1ea0*/  LDS.U8 R14, [UR4+0x28] ;  /* 0x00002804ff0e7984 */ /* 0x000e680008000000 */
[----:B--2-4-:R-:W2:Y:S04]  /*1eb0*/  LDS.64 R6, [UR4+0x30] ;  /* 0x00003004ff067984 */ /* 0x014ea80008000a00 */
[----:B------:R-:W4:Y:S04]  /*1ec0*/  LDS.U8 R16, [UR4+0x38] ;  /* 0x00003804ff107984 */ /* 0x000f280008000000 */
[----:B------:R-:W4:Y:S04]  /*1ed0*/  LDS.64 R10, [UR4+0x40] ;  /* 0x00004004ff0a7984 */ /* 0x000f280008000a00 */
[----:B------:R-:W4:Y:S04]  /*1ee0*/  LDS.U8 R12, [UR4+0x48] ;  /* 0x00004804ff0c7984 */ /* 0x000f280008000000 */
[----:B------:R-:W4:Y:S04]  /*1ef0*/  LDS.64 R4, [UR4+0x50] ;  /* 0x00005004ff047984 */ /* 0x000f280008000a00 */
[----:B------:R-:W4:Y:S01]  /*1f00*/  LDS.U8 R17, [UR4+0x58] ;  /* 0x00005804ff117984 */ /* 0x000f220008000000 */
[----:B0-----:R-:W-:-:S04]  /*1f10*/  ISETP.NE.AND P2, PT, R2, RZ, PT ;  /* 0x000000ff0200720c */ /* 0x001fc80003f45270 */
[----:B------:R-:W-:Y:S02]  /*1f20*/  @P4 SEL R2, R26, 0x1, !P2 ;  /* 0x000000011a024807 */ /* 0x000fe40005000000 */
[-C--:B-----5:R-:W-:Y:S01]  /*1f30*/  ISETP.LT.U32.AND P0, PT, R8, R24.reuse, PT ;  /* 0x000000180800720c */ /* 0x0a0fe20003f01070 */
[----:B------:R-:W-:Y:S01]  /*1f40*/  LDS.U8 R26, [UR4+0x78] ;  /* 0x00007804ff1a7984 */ /* 0x000fe20008000000 */
[----:B------:R-:W-:Y:S02]  /*1f50*/  LOP3.LUT P3, RZ, R2, 0xff, RZ, 0xc0, !PT ;  /* 0x000000ff02ff7812 */ /* 0x000fe4000786c0ff */
[----:B------:R-:W-:Y:S02]  /*1f60*/  ISETP.LT.AND.EX P0, PT, R9, R3, PT, P0 ;  /* 0x000000030900720c */ /* 0x000fe40003f01300 */
[----:B-1----:R-:W-:Y:S02]  /*1f70*/  ISETP.NE.AND P5, PT, R14, RZ, PT ;  /* 0x000000ff0e00720c */ /* 0x002fe40003fa5270 */
[----:B---3--:R-:W-:-:S02]  /*1f80*/  @P2 SEL R24, R8, R24, P0 ;  /* 0x0000001808182207 */ /* 0x008fc40000000000 */
[C---:B------:R-:W-:Y:S02]  /*1f90*/  @P2 SEL R3, R9.reuse, R3, P0 ;  /* 0x0000000309032207 */ /* 0x040fe40000000000 */
[----:B------:R-:W-:Y:S02]  /*1fa0*/  SEL R13, R8, R24, !P4 ;  /* 0x00000018080d7207 */ /* 0x000fe40006000000 */
[----:B------:R-:W-:Y:S02]  /*1fb0*/  SEL R3, R9, R3, !P4 ;  /* 0x0000000309037207 */ /* 0x000fe40006000000 */
[----:B--2---:R-:W-:Y:S01]  /*1fc0*/  ISETP.LT.U32.AND P0, PT, R6, R13, PT ;  /* 0x0000000d0600720c */ /* 0x004fe20003f01070 */
[----:B------:R-:W0:Y:S01]  /*1fd0*/  LDS.64 R8, [UR4+0x60] ;  /* 0x00006004ff087984 */ /* 0x000e220008000a00 */
[----:B------:R-:W-:Y:S02]  /*1fe0*/  @P3 SEL R14, R2, 0x1, !P5 ;  /* 0x00000001020e3807 */ /* 0x000fe40006800000 */
[----:B------:R-:W-:-:S02]  /*1ff0*/  ISETP.LT.AND.EX P0, PT, R7, R3, PT, P0 ;  /* 0x000000030700720c */ /* 0x000fc40003f01300 */
[----:B------:R-:W-:Y:S02]  /*2000*/  LOP3.LUT P2, RZ, R14, 0xff, RZ, 0xc0, !PT ;  /* 0x000000ff0eff7812 */ /* 0x000fe4000784c0ff */
[----:B------:R-:W-:Y:S02]  /*2010*/  @P5 SEL R13, R6, R13, P0 ;  /* 0x0000000d060d5207 */ /* 0x000fe40000000000 */
[----:B----4-:R-:W-:Y:S02]  /*2020*/  ISETP.NE.AND P4, PT, R16, RZ, PT ;  /* 0x000000ff1000720c */ /* 0x010fe40003f85270 */
[C---:B------:R-:W-:Y:S02]  /*2030*/  @P5 SEL R3, R7.reuse, R3, P0 ;  /* 0x0000000307035207 */ /* 0x040fe40000000000 */
[----:B------:R-:W-:Y:S02]  /*2040*/  SEL R13, R6, R13, !P3 ;  /* 0x0000000d060d7207 */ /* 0x000fe40005800000 */
[----:B------:R-:W-:-:S02]  /*2050*/  SEL R15, R7, R3, !P3 ;  /* 0x00000003070f7207 */ /* 0x000fc40005800000 */
[----:B------:R-:W-:Y:S01]  /*2060*/  ISETP.LT.U32.AND P0, PT, R10, R13, PT ;  /* 0x0000000d0a00720c */ /* 0x000fe20003f01070 */
[----:B------:R-:W-:Y:S01]  /*2070*/  LDS.64 R6, [UR4+0x70] ;  /* 0x00007004ff067984 */ /* 0x000fe20008000a00 */
[----:B------:R-:W-:Y:S02]  /*2080*/  @P2 SEL R16, R14, 0x1, !P4 ;  /* 0x000000010e102807 */ /* 0x000fe40006000000 */
[----:B------:R-:W-:Y:S01]  /*2090*/  ISETP.LT.AND.EX P0, PT, R11, R15, PT, P0 ;  /* 0x0000000f0b00720c */ /* 0x000fe20003f01300 */
[----:B------:R-:W1:Y:S01]  /*20a0*/  LDS.U8 R14, [UR4+0x68] ;  /* 0x00006804ff0e7984 */ /* 0x000e620008000000 */
[----:B------:R-:W-:Y:S02]  /*20b0*/  ISETP.NE.AND P3, PT, R12, RZ, PT ;  /* 0x000000ff0c00720c */ /* 0x000fe40003f65270 */
[----:B------:R-:W-:Y:S01]  /*20c0*/  @P4 SEL R13, R10, R13, P0 ;  /* 0x0000000d0a0d4207 */ /* 0x000fe20000000000 */
[----:B------:R-:W2:Y:S01]  /*20d0*/  LDS.64 R2, [UR4+0x80] ;  /* 0x00008004ff027984 */ /* 0x000ea20008000a00 */
[----:B------:R-:W-:-:S02]  /*20e0*/  LOP3.LUT P5, RZ, R16, 0xff, RZ, 0xc0, !PT ;  /* 0x000000ff10ff7812 */ /* 0x000fc400078ac0ff */
[C---:B------:R-:W-:Y:S02]  /*20f0*/  @P4 SEL R15, R11.reuse, R15, P0 ;  /* 0x0000000f0b0f4207 */ /* 0x040fe40000000000 */
[----:B------:R-:W-:Y:S02]  /*2100*/  SEL R13, R10, R13, !P2 ;  /* 0x0000000d0a0d7207 */ /* 0x000fe40005000000 */
[----:B------:R-:W-:Y:S02]  /*2110*/  SEL R15, R11, R15, !P2 ;  /* 0x0000000f0b0f7207 */ /* 0x000fe40005000000 */
[----:B------:R-:W-:Y:S02]  /*2120*/  ISETP.LT.U32.AND P0, PT, R4, R13, PT ;  /* 0x0000000d0400720c */ /* 0x000fe40003f01070 */
[----:B------:R-:W-:Y:S02]  /*2130*/  ISETP.NE.AND P2, PT, R17, RZ, PT ;  /* 0x000000ff1100720c */ /* 0x000fe40003f45270 */
[----:B------:R-:W-:-:S02]  /*2140*/  ISETP.LT.AND.EX P0, PT, R5, R15, PT, P0 ;  /* 0x0000000f0500720c */ /* 0x000fc40003f01300 */
[----:B------:R-:W-:Y:S02]  /*2150*/  @P5 SEL R12, R16, 0x1, !P3 ;  /* 0x00000001100c5807 */ /* 0x000fe40005800000 */
[C---:B------:R-:W-:Y:S02]  /*2160*/  @P3 SEL R13, R4.reuse, R13, P0 ;  /* 0x0000000d040d3207 */ /* 0x040fe40000000000 */
[C---:B------:R-:W-:Y:S02]  /*2170*/  @P3 SEL R15, R5.reuse, R15, P0 ;  /* 0x0000000f050f3207 */ /* 0x040fe40000000000 */
[----:B------:R-:W-:Y:S02]  /*2180*/  SEL R11, R4, R13, !P5 ;  /* 0x0000000d040b7207 */ /* 0x000fe40006800000 */
[----:B------:R-:W-:Y:S02]  /*2190*/  LOP3.LUT P4, RZ, R12, 0xff, RZ, 0xc0, !PT ;  /* 0x000000ff0cff7812 */ /* 0x000fe4000788c0ff */
[----:B------:R-:W-:-:S02]  /*21a0*/  SEL R13, R5, R15, !P5 ;  /* 0x0000000f050d7207 */ /* 0x000fc40006800000 */
[----:B0-----:R-:W-:-:S04]  /*21b0*/  ISETP.LT.U32.AND P0, PT, R8, R11, PT ;  /* 0x0000000b0800720c */ /* 0x001fc80003f01070 */
[----:B------:R-:W-:-:S04]  /*21c0*/  ISETP.LT.AND.EX P0, PT, R9, R13, PT, P0 ;  /* 0x0000000d0900720c */ /* 0x000fc80003f01300 */
[----:B------:R-:W-:Y:S02]  /*21d0*/  @P2 SEL R11, R8, R11, P0 ;  /* 0x0000000b080b2207 */ /* 0x000fe40000000000 */
[----:B------:R-:W-:Y:S02]  /*21e0*/  @P4 SEL R17, R12, 0x1, !P2 ;  /* 0x000000010c114807 */ /* 0x000fe40005000000 */
[----:B-1----:R-:W-:Y:S02]  /*21f0*/  ISETP.NE.AND P3, PT, R14, RZ, PT ;  /* 0x000000ff0e00720c */ /* 0x002fe40003f65270 */
[----:B------:R-:W-:Y:S02]  /*2200*/  @P2 SEL R13, R9, R13, P0 ;  /* 0x0000000d090d2207 */ /* 0x000fe40000000000 */
[----:B------:R-:W-:Y:S02]  /*2210*/  SEL R5, R8, R11, !P4 ;  /* 0x0000000b08057207 */ /* 0x000fe40006000000 */
[----:B------:R-:W-:-:S02]  /*2220*/  LOP3.LUT P5, RZ, R17, 0xff, RZ, 0xc0, !PT ;  /* 0x000000ff11ff7812 */ /* 0x000fc400078ac0ff */
[----:B------:R-:W-:Y:S02]  /*2230*/  SEL R9, R9, R13, !P4 ;  /* 0x0000000d09097207 */ /* 0x000fe40006000000 */
[----:B------:R-:W-:Y:S02]  /*2240*/  ISETP.LT.U32.AND P0, PT, R6, R5, PT ;  /* 0x000000050600720c */ /* 0x000fe40003f01070 */
[----:B------:R-:W-:Y:S02]  /*2250*/  ISETP.NE.AND P4, PT, R26, RZ, PT ;  /* 0x000000ff1a00720c */ /* 0x000fe40003f85270 */
[----:B------:R-:W-:-:S04]  /*2260*/  ISETP.LT.AND.EX P0, PT, R7, R9, PT, P0 ;  /* 0x000000090700720c */ /* 0x000fc80003f01300 */
[C---:B------:R-:W-:Y:S02]  /*2270*/  @P3 SEL R5, R6.reuse, R5, P0 ;  /* 0x0000000506053207 */ /* 0x040fe40000000000 */
[----:B------:R-:W-:Y:S02]  /*2280*/  @P5 SEL R14, R17, 0x1, !P3 ;  /* 0x00000001110e5807 */ /* 0x000fe40005800000 */
[C---:B------:R-:W-:Y:S02]  /*2290*/  @P3 SEL R9, R7.reuse, R9, P0 ;  /* 0x0000000907093207 */ /* 0x040fe40000000000 */
[----:B------:R-:W-:Y:S02]  /*22a0*/  SEL R5, R6, R5, !P5 ;  /* 0x0000000506057207 */ /* 0x000fe40006800000 */
[----:B------:R-:W-:Y:S02]  /*22b0*/  LOP3.LUT P2, RZ, R14, 0xff, RZ, 0xc0, !PT ;  /* 0x000000ff0eff7812 */ /* 0x000fe4000784c0ff */
[----:B------:R-:W-:-:S02]  /*22c0*/  SEL R7, R7, R9, !P5 ;  /* 0x0000000907077207 */ /* 0x000fc40006800000 */
[----:B--2---:R-:W-:-:S04]  /*22d0*/  ISETP.LT.U32.AND P0, PT, R2, R5, PT ;  /* 0x000000050200720c */ /* 0x004fc80003f01070 */
[----:B------:R-:W-:-:S04]  /*22e0*/  ISETP.LT.AND.EX P0, PT, R3, R7, PT, P0 ;  /* 0x000000070300720c */ /* 0x000fc80003f01300 */
[----:B------:R-:W-:Y:S02]  /*22f0*/  @P4 SEL R5, R2, R5, P0 ;  /* 0x0000000502054207 */ /* 0x000fe40000000000 */
[C---:B------:R-:W-:Y:S02]  /*2300*/  @P4 SEL R7, R3.reuse, R7, P0 ;  /* 0x0000000703074207 */ /* 0x040fe40000000000 */
[----:B------:R-:W-:Y:S02]  /*2310*/  @P2 SEL R26, R14, 0x1, !P4 ;  /* 0x000000010e1a2807 */ /* 0x000fe40006000000 */
[----:B------:R-:W-:Y:S02]  /*2320*/  SEL R24, R2, R5, !P2 ;  /* 0x0000000502187207 */ /* 0x000fe40005000000 */
[----:B------:R-:W-:Y:S01]  /*2330*/  SEL R3, R3, R7, !P2 ;  /* 0x0000000703037207 */ /* 0x000fe20005000000 */
[----:B------:R-:W-:Y:S06]  /*2340*/  BRA `(.L_x_289) ;  /* 0x0000003800a47947 */ /* 0x000fec0003800000 */
.L_x_276:
[----:B------:R-:W0:Y:S01]  /*2350*/  S2R R12, SR_LANEID ;  /* 0x00000000000c7919 */ /* 0x000e220000000000 */
[----:B------:R-:W-:Y:S01]  /*2360*/  LOP3.LUT R5, R4, 0x3e0, RZ, 0xc0, !PT ;  /* 0x000003e004057812 */ /* 0x000fe200078ec0ff */
[----:B------:R-:W-:Y:S04]  /*2370*/  BSSY.RECONVERGENT B1, `(.L_x_290) ;  /* 0x0000022000017945 */ /* 0x000fe80003800200 */
[----:B------:R-:W-:Y:S01]  /*2380*/  VIADD R7, R5, 0x20 ;  /* 0x0000002005077836 */ /* 0x000fe20000000000 */
[----:B------:R-:W-:-:S04]  /*2390*/  LOP3.LUT R5, RZ, R5, RZ, 0x33, !PT ;  /* 0x00000005ff057212 */ /* 0x000fc800078e33ff */
[----:B------:R-:W-:Y:S01]  /*23a0*/  ISETP.GT.U32.AND P0, PT, R7, R2, PT ;  /* 0x000000020700720c */ /* 0x000fe20003f04070 */
[----:B------:R-:W-:-:S05]  /*23b0*/  IMAD.IADD R5, R2, 0x1, R5 ;  /* 0x0000000102057824 */ /* 0x000fca00078e0205 */
[----:B------:R-:W-:-:S05]  /*23c0*/  SEL R5, R5, 0x1f, P0 ;  /* 0x0000001f05057807 */ /* 0x000fca0000000000 */
[----:B------:R1:W2:Y:S01]  /*23d0*/  SHFL.DOWN PT, R9, R24, 0x1, R5 ;  /* 0x0820000018097989 */ /* 0x0002a200000e0005 */
[CC--:B0-----:R-:W-:Y:S01]  /*23e0*/  ISETP.GE.AND P0, PT, R12.reuse, R5.reuse, PT ;  /* 0x000000050c00720c */ /* 0x0c1fe20003f06270 */
[C---:B------:R-:W-:Y:S01]  /*23f0*/  VIADD R6, R12.reuse, 0x2 ;  /* 0x000000020c067836 */ /* 0x040fe20000000000 */
[C---:B------:R-:W-:Y:S01]  /*2400*/  ISETP.NE.AND P1, PT, R12.reuse, RZ, PT ;  /* 0x000000ff0c00720c */ /* 0x040fe20003f25270 */
[C---:B------:R-:W-:Y:S02]  /*2410*/  VIADD R10, R12.reuse, 0x8 ;  /* 0x000000080c0a7836 */ /* 0x040fe40000000000 */
        /* <DEDUP_REMOVED lines=11> */
[----:B-1----:R-:W-:-:S04]  /*24d0*/  LOP3.LUT P4, R6, R26, 0xff, RZ, 0xc0, !PT ;  /* 0x000000ff1a067812 */ /* 0x002fc8000788c0ff */
[----:B------:R-:W-:-:S13]  /*24e0*/  PLOP3.LUT P0, PT, P4, P0, PT, 0x2f, 0xf2 ;  /* 0x0000000000f2781c */ /* 0x000fda0002700577 */
[----:B------:R-:W-:Y:S02]  /*24f0*/  @!P0 ISETP.LT.U32.AND P4, PT, R9, R24, PT ;  /* 0x000000180900820c */ /* 0x000fe40003f81070 */
[----:B------:R-:W-:Y:S02]  /*2500*/  @P0 ISETP.NE.AND P6, PT, R6, RZ, PT ;  /* 0x000000ff0600020c */ /* 0x000fe40003fc5270 */
[----:B------:R-:W-:Y:S02]  /*2510*/  @!P0 PRMT R26, R11, 0x7610, R26 ;  /* 0x000076100b1a8816 */ /* 0x000fe4000000001a */
[----:B0-----:R-:W-:Y:S02]  /*2520*/  @!P0 ISETP.LT.AND.EX P4, PT, R10, R3, PT, P4 ;  /* 0x000000030a00820c */ /* 0x001fe40003f81340 */
[----:B------:R-:W-:Y:S02]  /*2530*/  @P0 SEL R6, R7, R26, !P6 ;  /* 0x0000001a07060207 */ /* 0x000fe40007000000 */
[----:B------:R-:W-:-:S02]  /*2540*/  @!P0 SEL R24, R9, R24, P4 ;  /* 0x0000001809188207 */ /* 0x000fc40002000000 */
[----:B------:R-:W-:Y:S02]  /*2550*/  @!P0 SEL R3, R10, R3, P4 ;  /* 0x000000030a038207 */ /* 0x000fe40002000000 */
[----:B------:R-:W-:Y:S02]  /*2560*/  @P0 PRMT R26, R6, 0x7610, R26 ;  /* 0x00007610061a0816 */ /* 0x000fe4000000001a */
[----:B------:R-:W-:Y:S02]  /*2570*/  @P0 SEL R24, R9, R24, !P6 ;  /* 0x0000001809180207 */ /* 0x000fe40007000000 */
[----:B------:R-:W-:-:S07]  /*2580*/  @P0 SEL R3, R10, R3, !P6 ;  /* 0x000000030a030207 */ /* 0x000fce0007000000 */
.L_x_291:
[----:B------:R-:W-:Y:S05]  /*2590*/  BSYNC.RECONVERGENT B1 ;  /* 0x0000000000017941 */ /* 0x000fea0003800200 */
.L_x_290:
[----:B-1----:R-:W-:Y:S01]  /*25a0*/  LOP3.LUT R6, R26, 0xff, RZ, 0xc0, !PT ;  /* 0x000000ff1a067812 */ /* 0x002fe200078ec0ff */
[----:B------:R1:W2:Y:S01]  /*25b0*/  SHFL.DOWN PT, R9, R24, 0x2, R5 ;  /* 0x0840000018097989 */ /* 0x0002a200000e0005 */
[----:B------:R-:W-:Y:S01]  /*25c0*/  ISETP.GT.AND P4, PT, R8, R5, PT ;  /* 0x000000050800720c */ /* 0x000fe20003f84270 */
[----:B------:R-:W-:Y:S02]  /*25d0*/  BSSY.RECONVERGENT B1, `(.L_x_292) ;  /* 0x0000012000017945 */ /* 0x000fe40003800200 */
[----:B------:R1:W4:Y:S04]  /*25e0*/  SHFL.DOWN PT, R8, R3, 0x2, R5 ;  /* 0x0840000003087989 */ /* 0x00032800000e0005 */
[----:B---3--:R1:W3:Y:S01]  /*25f0*/  SHFL.DOWN PT, R7, R6, 0x2, R5 ;  /* 0x0840000006077989 */ /* 0x0082e200000e0005 */
[----:B------:R-:W-:Y:S05]  /*2600*/  @P5 BRA `(.L_x_293) ;  /* 0x0000000000385947 */ /* 0x000fea0003800000 */
[----:B---3--:R-:W-:Y:S01]  /*2610*/  LOP3.LUT P0, RZ, R7, 0xff, RZ, 0xc0, !PT ;  /* 0x000000ff07ff7812 */ /* 0x008fe2000780c0ff */
[----:B0-----:R-:W-:Y:S01]  /*2620*/  IMAD.MOV.U32 R10, RZ, RZ, 0x1 ;  /* 0x00000001ff0a7424 */ /* 0x001fe200078e00ff */
[----:B-1----:R-:W-:-:S04]  /*2630*/  LOP3.LUT P5, R6, R26, 0xff, RZ, 0xc0, !PT ;  /* 0x000000ff1a067812 */ /* 0x002fc800078ac0ff */
[----:B------:R-:W-:-:S13]  /*2640*/  PLOP3.LUT P0, PT, P5, P0, PT, 0x2f, 0xf2 ;  /* 0x0000000000f2781c */ /* 0x000fda0002f00577 */
[----:B--2---:R-:W-:Y:S02]  /*2650*/  @!P0 ISETP.LT.U32.AND P5, PT, R9, R24, PT ;  /* 0x000000180900820c */ /* 0x004fe40003fa1070 */
[----:B------:R-:W-:Y:S02]  /*2660*/  @P0 ISETP.NE.AND P6, PT, R6, RZ, PT ;  /* 0x000000ff0600020c */ /* 0x000fe40003fc5270 */
[----:B------:R-:W-:Y:S02]  /*2670*/  @!P0 PRMT R26, R10, 0x7610, R26 ;  /* 0x000076100a1a8816 */ /* 0x000fe4000000001a */
[----:B----4-:R-:W-:Y:S02]  /*2680*/  @!P0 ISETP.LT.AND.EX P5, PT, R8, R3, PT, P5 ;  /* 0x000000030800820c */ /* 0x010fe40003fa1350 */
[----:B------:R-:W-:Y:S02]  /*2690*/  @P0 SEL R6, R7, R26, !P6 ;  /* 0x0000001a07060207 */ /* 0x000fe40007000000 */
[----:B------:R-:W-:-:S02]  /*26a0*/  @!P0 SEL R24, R9, R24, P5 ;  /* 0x0000001809188207 */ /* 0x000fc40002800000 */
[----:B------:R-:W-:Y:S02]  /*26b0*/  @!P0 SEL R3, R8, R3, P5 ;  /* 0x0000000308038207 */ /* 0x000fe40002800000 */
[----:B------:R-:W-:Y:S02]  /*26c0*/  @P0 PRMT R26, R6, 0x7610, R26 ;  /* 0x00007610061a0816 */ /* 0x000fe4000000001a */
[----:B------:R-:W-:Y:S02]  /*26d0*/  @P0 SEL R24, R9, R24, !P6 ;  /* 0x0000001809180207 */ /* 0x000fe40007000000 */
[----:B------:R-:W-:-:S07]  /*26e0*/  @P0 SEL R3, R8, R3, !P6 ;  /* 0x0000000308030207 */ /* 0x000fce0007000000 */
.L_x_293:
[----:B------:R-:W-:Y:S05]  /*26f0*/  BSYNC.RECONVERGENT B1 ;  /* 0x0000000000017941 */ /* 0x000fea0003800200 */
.L_x_292:
[----:B-1----:R-:W-:Y:S01]  /*2700*/  LOP3.LUT R6, R26, 0xff, RZ, 0xc0, !PT ;  /* 0x000000ff1a067812 */ /* 0x002fe200078ec0ff */
[----:B--2---:R1:W2:Y:S01]  /*2710*/  SHFL.DOWN PT, R9, R24, 0x4, R5 ;  /* 0x0880000018097989 */ /* 0x0042a200000e0005 */
[----:B------:R-:W-:Y:S03]  /*2720*/  BSSY.RECONVERGENT B1, `(.L_x_294) ;  /* 0x0000012000017945 */ /* 0x000fe60003800200 */
[----:B----4-:R1:W4:Y:S04]  /*2730*/  SHFL.DOWN PT, R8, R3, 0x4, R5 ;  /* 0x0880000003087989 */ /* 0x01032800000e0005 */
        /* <DEDUP_REMOVED lines=16> */
.L_x_295:
[----:B------:R-:W-:Y:S05]  /*2840*/  BSYNC.RECONVERGENT B1 ;  /* 0x0000000000017941 */ /* 0x000fea0003800200 */
.L_x_294:
        /* <DEDUP_REMOVED lines=20> */
.L_x_297:
[----:B------:R-:W-:Y:S05]  /*2990*/  BSYNC.RECONVERGENT B1 ;  /* 0x0000000000017941 */ /* 0x000fea0003800200 */
.L_x_296:
[----:B----4-:R-:W-:Y:S01]  /*29a0*/  LOP3.LUT R8, R26, 0xff, RZ, 0xc0, !PT ;  /* 0x000000ff1a087812 */ /* 0x010fe200078ec0ff */
[----:B--2---:R2:W4:Y:S01]  /*29b0*/  SHFL.DOWN PT, R9, R24, 0x10, R5 ;  /* 0x0a00000018097989 */ /* 0x00452200000e0005 */
[----:B------:R-:W-:Y:S03]  /*29c0*/  BSSY.RECONVERGENT B1, `(.L_x_298) ;  /* 0x0000012000017945 */ /* 0x000fe60003800200 */
[----:B---3--:R2:W3:Y:S04]  /*29d0*/  SHFL.DOWN PT, R7, R8, 0x10, R5 ;  /* 0x0a00000008077989 */ /* 0x0084e800000e0005 */
[----:B-1----:R2:W1:Y:S01]  /*29e0*/  SHFL.DOWN PT, R6, R3, 0x10, R5 ;  /* 0x0a00000003067989 */ /* 0x00246200000e0005 */
[----:B------:R-:W-:Y:S05]  /*29f0*/  @P4 BRA `(.L_x_299) ;  /* 0x0000000000384947 */ /* 0x000fea0003800000 */
[----:B---3--:R-:W-:Y:S01]  /*2a00*/  LOP3.LUT P0, RZ, R7, 0xff, RZ, 0xc0, !PT ;  /* 0x000000ff07ff7812 */ /* 0x008fe2000780c0ff */
[----:B--2---:R-:W-:Y:S01]  /*2a10*/  IMAD.MOV.U32 R8, RZ, RZ, 0x1 ;  /* 0x00000001ff087424 */ /* 0x004fe200078e00ff */
[----:B------:R-:W-:-:S04]  /*2a20*/  LOP3.LUT P2, R5, R26, 0xff, RZ, 0xc0, !PT ;  /* 0x000000ff1a057812 */ /* 0x000fc8000784c0ff */
[----:B------:R-:W-:-:S13]  /*2a30*/  PLOP3.LUT P0, PT, P2, P0, PT, 0x2f, 0xf2 ;  /* 0x0000000000f2781c */ /* 0x000fda0001700577 */
[----:B----4-:R-:W-:Y:S02]  /*2a40*/  @!P0 ISETP.LT.U32.AND P2, PT, R9, R24, PT ;  /* 0x000000180900820c */ /* 0x010fe40003f41070 */
[----:B------:R-:W-:Y:S02]  /*2a50*/  @P0 ISETP.NE.AND P3, PT, R5, RZ, PT ;  /* 0x000000ff0500020c */ /* 0x000fe40003f65270 */
[----:B------:R-:W-:Y:S02]  /*2a60*/  @!P0 PRMT R26, R8, 0x7610, R26 ;  /* 0x00007610081a8816 */ /* 0x000fe4000000001a */
[----:B-1----:R-:W-:Y:S02]  /*2a70*/  @!P0 ISETP.LT.AND.EX P2, PT, R6, R3, PT, P2 ;  /* 0x000000030600820c */ /* 0x002fe40003f41320 */
[----:B------:R-:W-:Y:S02]  /*2a80*/  @P0 SEL R5, R7, R26, !P3 ;  /* 0x0000001a07050207 */ /* 0x000fe40005800000 */
[----:B------:R-:W-:-:S02]  /*2a90*/  @!P0 SEL R24, R9, R24, P2 ;  /* 0x0000001809188207 */ /* 0x000fc40001000000 */
[C---:B------:R-:W-:Y:S02]  /*2aa0*/  @!P0 SEL R3, R6.reuse, R3, P2 ;  /* 0x0000000306038207 */ /* 0x040fe40001000000 */
[----:B------:R-:W-:Y:S02]  /*2ab0*/  @P0 PRMT R26, R5, 0x7610, R26 ;  /* 0x00007610051a0816 */ /* 0x000fe4000000001a */
[----:B------:R-:W-:Y:S02]  /*2ac0*/  @P0 SEL R24, R9, R24, !P3 ;  /* 0x0000001809180207 */ /* 0x000fe40005800000 */
[----:B------:R-:W-:-:S07]  /*2ad0*/  @P0 SEL R3, R6, R3, !P3 ;  /* 0x0000000306030207 */ /* 0x000fce0005800000 */
.L_x_299:
[----:B------:R-:W-:Y:S05]  /*2ae0*/  BSYNC.RECONVERGENT B1 ;  /* 0x0000000000017941 */ /* 0x000fea0003800200 */
.L_x_298:
[----:B------:R-:W-:Y:S04]  /*2af0*/  BSSY.RECONVERGENT B1, `(.L_x_300) ;  /* 0x000000b000017945 */ /* 0x000fe80003800200 */
[----:B------:R-:W-:Y:S05]  /*2b00*/  @P1 BRA `(.L_x_301) ;  /* 0x0000000000241947 */ /* 0x000fea0003800000 */
[----:B---3--:R-:W3:Y:S01]  /*2b10*/  S2R R7, SR_CgaCtaId ;  /* 0x0000000000077919 */ /* 0x008ee20000008800 */
[----:B-1----:R-:W-:Y:S01]  /*2b20*/  MOV R6, 0x400 ;  /* 0x0000040000067802 */ /* 0x002fe20000000f00 */
[----:B------:R-:W-:Y:S01]  /*2b30*/  IMAD.MOV.U32 R25, RZ, RZ, R3 ;  /* 0x000000ffff197224 */ /* 0x000fe200078e0003 */
[----:B--2---:R-:W-:-:S04]  /*2b40*/  SHF.R.U32.HI R5, RZ, 0x1, R4 ;  /* 0x00000001ff057819 */ /* 0x004fc80000011604 */
[----:B------:R-:W-:Y:S02]  /*2b50*/  LOP3.LUT R5, R5, 0x1f0, RZ, 0xc0, !PT ;  /* 0x000001f005057812 */ /* 0x000fe400078ec0ff */
[----:B---3--:R-:W-:-:S05]  /*2b60*/  LEA R6, R7, R6, 0x18 ;  /* 0x0000000607067211 */ /* 0x008fca00078ec0ff */
[----:B------:R-:W-:-:S05]  /*2b70*/  IMAD.IADD R5, R5, 0x1, R6 ;  /* 0x0000000105057824 */ /* 0x000fca00078e0206 */
[----:B------:R1:W-:Y:S04]  /*2b80*/  STS.64 [R5+0x10], R24 ;  /* 0x0000101805007388 */ /* 0x0003e80000000a00 */
[----:B------:R1:W-:Y:S02]  /*2b90*/  STS.U8 [R5+0x8], R26 ;  /* 0x0000081a05007388 */ /* 0x0003e40000000000 */
.L_x_301:
[----:B------:R-:W-:Y:S05]  /*2ba0*/  BSYNC.RECONVERGENT B1 ;  /* 0x0000000000017941 */ /* 0x000fea0003800200 */
.L_x_300:
[----:B------:R-:W-:Y:S01]  /*2bb0*/  BAR.SYNC.DEFER_BLOCKING 0x0 ;  /* 0x0000000000007b1d */ /* 0x000fe20000010000 */
[----:B------:R-:W-:-:S13]  /*2bc0*/  ISETP.NE.AND P1, PT, R4, RZ, PT ;  /* 0x000000ff0400720c */ /* 0x000fda0003f25270 */
[----:B------:R-:W-:Y:S05]  /*2bd0*/  @P1 BRA `(.L_x_289) ;  /* 0x0000003000801947 */ /* 0x000fea0003800000 */
[C---:B------:R-:W-:Y:S02]  /*2be0*/  ISETP.GE.U32.AND P0, PT, R2.reuse, 0x21, PT ;  /* 0x000000210200780c */ /* 0x040fe40003f06070 */
[C---:B------:R-:W-:Y:S02]  /*2bf0*/  ISETP.GE.U32.AND P2, PT, R2.reuse, 0x41, PT ;  /* 0x000000410200780c */ /* 0x040fe40003f46070 */
[C---:B------:R-:W-:Y:S02]  /*2c00*/  ISETP.GE.U32.AND P3, PT, R2.reuse, 0x61, PT ;  /* 0x000000610200780c */ /* 0x040fe40003f66070 */
[----:B------:R-:W-:-:S07]  /*2c10*/  ISETP.GE.U32.AND P4, PT, R2, 0x81, PT ;  /* 0x000000810200780c */ /* 0x000fce0003f86070 */
[----:B------:R-:W-:Y:S06]  /*2c20*/  @!P0 BRA `(.L_x_302) ;  /* 0x00000000003c8947 */ /* 0x000fec0003800000 */
[----:B------:R-:W5:Y:S01]  /*2c30*/  S2UR UR5, SR_CgaCtaId ;  /* 0x00000000000579c3 */ /* 0x000f620000008800 */
[----:B------:R-:W-:Y:S01]  /*2c40*/  UMOV UR4, 0x400 ;  /* 0x0000040000047882 */ /* 0x000fe20000000000 */
[----:B------:R-:W-:Y:S01]  /*2c50*/  LOP3.LUT P5, RZ, R26, 0xff, RZ, 0xc0, !PT ;  /* 0x000000ff1aff7812 */ /* 0x000fe200078ac0ff */
[----:B-----5:R-:W-:-:S09]  /*2c60*/  ULEA UR4, UR5, UR4, 0x18 ;  /* 0x0000000405047291 */ /* 0x020fd2000f8ec0ff */
[----:B-1----:R-:W1:Y:S04]  /*2c70*/  LDS.U8 R6, [UR4+0x18] ;  /* 0x00001804ff067984 */ /* 0x002e680008000000 */
[----:B--2---:R-:W2:Y:S01]  /*2c80*/  LDS.64 R4, [UR4+0x20] ;  /* 0x00002004ff047984 */ /* 0x004ea20008000a00 */
[----:B-1----:R-:W-:Y:S02]  /*2c90*/  ISETP.NE.AND P6, PT, R6, RZ, PT ;  /* 0x000000ff0600720c */ /* 0x002fe40003fc5270 */
        /* <DEDUP_REMOVED lines=8> */
.L_x_302:
[----:B------:R-:W-:Y:S01]  /*2d20*/  ISETP.GE.U32.AND P5, PT, R2, 0xa1, PT ;  /* 0x000000a10200780c */ /* 0x000fe20003fa6070 */
[----:B------:R-:W-:-:S12]  /*2d30*/  @!P2 BRA `(.L_x_303) ;  /* 0x00000000003ca947 */ /* 0x000fd80003800000 */
        /* <DEDUP_REMOVED lines=15> */
.L_x_303:
        /* <DEDUP_REMOVED lines=17> */
.L_x_304:
[----:B------:R-:W-:Y:S01]  /*2f40*/  ISETP.GE.U32.AND P3, PT, R2, 0xe1, PT ;  /* 0x000000e10200780c */ /* 0x000fe20003f66070 */
[----:B------:R-:W-:-:S12]  /*2f50*/  @!P4 BRA `(.L_x_305) ;  /* 0x00000000003cc947 */ /* 0x000fd80003800000 */
[----:B------:R-:W5:Y:S01]  /*2f60*/  S2UR UR5, SR_CgaCtaId ;  /* 0x00000000000579c3 */ /* 0x000f620000008800 */
[----:B------:R-:W-:Y:S01]  /*2f70*/  UMOV UR4, 0x400 ;  /* 0x0000040000047882 */ /* 0x000fe20000000000 */
[----:B------:R-:W-:Y:S01]  /*2f80*/  LOP3.LUT P4, RZ, R26, 0xff, RZ, 0xc0, !PT ;  /* 0x000000ff1aff7812 */ /* 0x000fe2000788c0ff */
[----:B-----5:R-:W-:-:S09]  /*2f90*/  ULEA UR4, UR5, UR4, 0x18 ;  /* 0x0000000405047291 */ /* 0x020fd2000f8ec0ff */
[----:B------:R-:W5:Y:S04]  /*2fa0*/  LDS.U8 R2, [UR4+0x48] ;  /* 0x00004804ff027984 */ /* 0x000f680008000000 */
[----:B-12---:R-:W1:Y:S01]  /*2fb0*/  LDS.64 R4, [UR4+0x50] ;  /* 0x00005004ff047984 */ /* 0x006e620008000a00 */
[----:B-----5:R-:W-:Y:S02]  /*2fc0*/  ISETP.NE.AND P6, PT, R2, RZ, PT ;  /* 0x000000ff0200720c */ /* 0x020fe40003fc5270 */
[----:B-1----:R-:W-:Y:S02]  /*2fd0*/  ISETP.LT.U32.AND P0, PT, R4, R24, PT ;  /* 0x000000180400720c */ /* 0x002fe40003f01070 */
[----:B------:R-:W-:Y:S02]  /*2fe0*/  @P4 SEL R2, R26, 0x1, !P6 ;  /* 0x000000011a024807 */ /* 0x000fe40007000000 */
[----:B------:R-:W-:-:S02]  /*2ff0*/  ISETP.LT.AND.EX P0, PT, R5, R3, PT, P0 ;  /* 0x000000030500720c */ /* 0x000fc40003f01300 */
[----:B------:R-:W-:-:S05]  /*3000*/  PRMT R26, R2, 0x7610, R26 ;  /* 0x00007610021a7816 */ /* 0x000fca000000001a */
[C---:B------:R-:W-:Y:S02]  /*3010*/  @P6 SEL R24, R4.reuse, R24, P0 ;  /* 0x0000001804186207 */ /* 0x040fe40000000000 */
[C---:B------:R-:W-:Y:S02]  /*3020*/  @P6 SEL R3, R5.reuse, R3, P0 ;  /* 0x0000000305036207 */ /* 0x040fe40000000000 */
[----:B------:R-:W-:Y:S02]  /*3030*/  SEL R24, R4, R24, !P4 ;  /* 0x0000001804187207 */ /* 0x000fe40006000000 */
[----:B------:R-:W-:-:S07]  /*3040*/  SEL R3, R5, R3, !P4 ;  /* 0x0000000305037207 */ /* 0x000fce0006000000 */
.L_x_305:
[----:B------:R-:W-:Y:S05]  /*3050*/  @!P5 BRA `(.L_x_306) ;  /* 0x00000000003cd947 */ /* 0x000fea0003800000 */
        /* <DEDUP_REMOVED lines=15> */
.L_x_306:
        /* <DEDUP_REMOVED lines=16> */
.L_x_307:
        /* <DEDUP_REMOVED lines=17> */
.L_x_265:
[----:B------:R-:W0:Y:S01]  /*3360*/  S2R R4, SR_TID.X ;  /* 0x0000000000047919 */ /* 0x000e220000002100 */
[----:B------:R-:W1:Y:S01]  /*3370*/  LDCU.128 UR8, c[0x0][0x380] ;  /* 0x00007000ff0877ac */ /* 0x000e620008000c00 */
[----:B------:R-:W2:Y:S01]  /*3380*/  LDCU.64 UR6, c[0x0][0x3a0] ;  /* 0x00007400ff0677ac */ /* 0x000ea20008000a00 */
[----:B------:R-:W3:Y:S01]  /*3390*/  LDCU UR4, c[0x0][0x3cc] ;  /* 0x00007980ff0477ac */ /* 0x000ee20008000800 */
        /* <DEDUP_REMOVED lines=8> */
[----:B------:R-:W4:Y:S04]  /*3420*/  LDG.E R5, desc[UR12][R10.64] ;  /* 0x0000000c0a057981 */ /* 0x000f28000c1e1900 */
[----:B------:R-:W4:Y:S04]  /*3430*/  LDG.E R8, desc[UR12][R12.64] ;  /* 0x0000000c0c087981 */ /* 0x000f28000c1e1900 */
[----:B------:R-:W5:Y:S04]  /*3440*/  LDG.E R6, desc[UR12][R10.64+0x800] ;  /* 0x0008000c0a067981 */ /* 0x000f68000c1e1900 */
[----:B------:R-:W5:Y:S04]  /*3450*/  LDG.E R3, desc[UR12][R12.64+0x800] ;  /* 0x0008000c0c037981 */ /* 0x000f68000c1e1900 */
[----:B------:R-:W5:Y:S04]  /*3460*/  LDG.E R14, desc[UR12][R10.64+0x400] ;  /* 0x0004000c0a0e7981 */ /* 0x000f68000c1e1900 */
[----:B------:R-:W5:Y:S04]  /*3470*/  LDG.E R15, desc[UR12][R12.64+0x400] ;  /* 0x0004000c0c0f7981 */ /* 0x000f68000c1e1900 */
[----:B------:R0:W5:Y:S04]  /*3480*/  LDG.E R7, desc[UR12][R10.64+0xc00] ;  /* 0x000c000c0a077981 */ /* 0x000168000c1e1900 */
[----:B------:R1:W5:Y:S01]  /*3490*/  LDG.E R16, desc[UR12][R12.64+0xc00] ;  /* 0x000c000c0c107981 */ /* 0x000362000c1e1900 */
[----:B--2---:R-:W-:-:S02]  /*34a0*/  IADD3 R19, P1, PT, R9, UR6, RZ ;  /* 0x0000000609137c10 */ /* 0x004fc4000ff3e0ff */
[----:B----4-:R-:W-:Y:S01]  /*34b0*/  ISETP.NE.AND P0, PT, R5, R8, PT ;  /* 0x000000080500720c */ /* 0x010fe20003f05270 */
[C---:B------:R-:W-:Y:S02]  /*34c0*/  VIADD R5, R4.reuse, 0x100 ;  /* 0x0000010004057836 */ /* 0x040fe40000000000 */
[----:B------:R-:W-:-:S03]  /*34d0*/  VIADD R8, R4, 0x200 ;  /* 0x0000020004087836 */ /* 0x000fc60000000000 */
[----:B------:R-:W-:Y:S01]  /*34e0*/  SEL R24, R4, R5, P0 ;  /* 0x0000000504187207 */ /* 0x000fe20000000000 */
[----:B------:R-:W-:Y:S01]  /*34f0*/  IMAD.U32 R5, RZ, RZ, UR7 ;  /* 0x00000007ff057e24 */ /* 0x000fe2000f8e00ff */
[-C--:B------:R-:W-:Y:S01]  /*3500*/  IADD3 R17, P3, PT, R8, R19.reuse, RZ ;  /* 0x0000001308117210 */ /* 0x080fe20007f7e0ff */
[----:B---3--:R-:W-:Y:S01]  /*3510*/  IMAD.U32 R8, RZ, RZ, UR4 ;  /* 0x00000004ff087e24 */ /* 0x008fe2000f8e00ff */
[----:B------:R-:W-:Y:S01]  /*3520*/  IADD3 R24, P4, PT, R24, R19, RZ ;  /* 0x0000001318187210 */ /* 0x000fe20007f9e0ff */
[----:B0-----:R-:W-:Y:S01]  /*3530*/  IMAD.X R10, RZ, RZ, R5, P1 ;  /* 0x000000ffff0a7224 */ /* 0x001fe200008e0605 */
[----:B-----5:R-:W-:Y:S02]  /*3540*/  ISETP.NE.AND P2, PT, R6, R3, PT ;  /* 0x000000030600720c */ /* 0x020fe40003f45270 */
[C---:B------:R-:W-:Y:S01]  /*3550*/  ISETP.LT.U32.AND P1, PT, R17.reuse, R24, PT ;  /* 0x000000181100720c */ /* 0x040fe20003f21070 */
[--C-:B-1----:R-:W-:Y:S01]  /*3560*/  IMAD.X R13, RZ, RZ, R10.reuse, P3 ;  /* 0x000000ffff0d7224 */ /* 0x102fe200018e060a */
[----:B------:R-:W-:Y:S01]  /*3570*/  ISETP.NE.OR P0, PT, R14, R15, P0 ;  /* 0x0000000f0e00720c */ /* 0x000fe20000705670 */
[----:B------:R-:W-:Y:S01]  /*3580*/  IMAD.X R10, RZ, RZ, R10, P4 ;  /* 0x000000ffff0a7224 */ /* 0x000fe200020e060a */
[----:B------:R-:W-:-:S04]  /*3590*/  IADD3 R11, P3, PT, R17, 0x100, RZ ;  /* 0x00000100110b7810 */ /* 0x000fc80007f7e0ff */
[----:B------:R-:W-:-:S04]  /*35a0*/  ISETP.LT.AND.EX P1, PT, R13, R10, PT, P1 ;  /* 0x0000000a0d00720c */ /* 0x000fc80003f21310 */
[----:B------:R-:W-:Y:S02]  /*35b0*/  @P2 SEL R24, R17, R24, P1 ;  /* 0x0000001811182207 */ /* 0x000fe40000800000 */
[----:B------:R-:W-:Y:S02]  /*35c0*/  @P2 SEL R10, R13, R10, P1 ;  /* 0x0000000a0d0a2207 */ /* 0x000fe40000800000 */
[----:B------:R-:W-:Y:S02]  /*35d0*/  SEL R24, R24, R17, P0 ;  /* 0x0000001118187207 */ /* 0x000fe40000000000 */
[----:B------:R-:W-:Y:S01]  /*35e0*/  SEL R10, R10, R13, P0 ;  /* 0x0000000d0a0a7207 */ /* 0x000fe20000000000 */
[----:B------:R-:W-:Y:S01]  /*35f0*/  IMAD.X R13, RZ, RZ, R13, P3 ;  /* 0x000000ffff0d7224 */ /* 0x000fe200018e060d */
[----:B------:R-:W-:Y:S01]  /*3600*/  ISETP.NE.OR P0, PT, R6, R3, P0 ;  /* 0x000000030600720c */ /* 0x000fe20000705670 */
[----:B------:R-:W-:Y:S01]  /*3610*/  IMAD.SHL.U32 R6, R8, 0x400, RZ ;  /* 0x0000040008067824 */ /* 0x000fe200078e00ff */
[----:B------:R-:W-:-:S02]  /*3620*/  ISETP.NE.AND P2, PT, R7, R16, PT ;  /* 0x000000100700720c */ /* 0x000fc40003f45270 */
[----:B------:R-:W-:Y:S02]  /*3630*/  ISETP.LT.U32.AND P1, PT, R11, R24, PT ;  /* 0x000000180b00720c */ /* 0x000fe40003f21070 */
[----:B------:R-:W-:Y:S02]  /*3640*/  ISETP.GE.U32.AND P4, PT, R2, R6, PT ;  /* 0x000000060200720c */ /* 0x000fe40003f86070 */
[----:B------:R-:W-:Y:S02]  /*3650*/  ISETP.LT.AND.EX P1, PT, R13, R10, PT, P1 ;  /* 0x0000000a0d00720c */ /* 0x000fe40003f21310 */
[----:B------:R-:W-:-:S04]  /*3660*/  ISETP.NE.OR P3, PT, R7, R16, P0 ;  /* 0x000000100700720c */ /* 0x000fc80000765670 */
[----:B------:R-:W-:Y:S02]  /*3670*/  SEL R26, RZ, 0x1, !P3 ;  /* 0x00000001ff1a7807 */ /* 0x000fe40005800000 */
[----:B------:R-:W-:Y:S02]  /*3680*/  @P2 SEL R24, R11, R24, P1 ;  /* 0x000000180b182207 */ /* 0x000fe40000800000 */
[----:B------:R-:W-:Y:S02]  /*3690*/  @P2 SEL R10, R13, R10, P1 ;  /* 0x0000000a0d0a2207 */ /* 0x000fe40000800000 */
[----:B------:R-:W-:Y:S02]  /*36a0*/  SEL R24, R24, R11, P0 ;  /* 0x0000000b18187207 */ /* 0x000fe40000000000 */
[----:B------:R-:W-:Y:S01]  /*36b0*/  SEL R3, R10, R13, P0 ;  /* 0x0000000d0a037207 */ /* 0x000fe20000000000 */
[----:B------:R-:W-:Y:S06]  /*36c0*/  @!P4 BRA `(.L_x_308) ;  /* 0x000000180088c947 */ /* 0x000fec0003800000 */
[----:B------:R-:W-:Y:S01]  /*36d0*/  UIADD3 UR7, UPT, UPT, UR5, -0x400, URZ ;  /* 0xfffffc0005077890 */ /* 0x000fe2000fffe0ff */
[C-C-:B------:R-:W-:Y:S01]  /*36e0*/  IMAD.IADD R7, R9.reuse, 0x1, R6.reuse ;  /* 0x0000000109077824 */ /* 0x140fe200078e0206 */
[-C--:B------:R-:W-:Y:S01]  /*36f0*/  LOP3.LUT R11, RZ, R4.reuse, RZ, 0x33, !PT ;  /* 0x00000004ff0b7212 */ /* 0x080fe200078e33ff */
[----:B------:R-:W0:Y:S01]  /*3700*/  LDCU.64 UR8, c[0x0][0x3a0] ;  /* 0x00007400ff0877ac */ /* 0x000e220008000a00 */
[----:B------:R-:W-:Y:S02]  /*3710*/  IADD3 R10, PT, PT, R9, R4, R6 ;  /* 0x00000004090a7210 */ /* 0x000fe40007ffe006 */
[----:B------:R-:W-:Y:S01]  /*3720*/  ISETP.GT.U32.AND P0, PT, R7, UR7, PT ;  /* 0x0000000707007c0c */ /* 0x000fe2000bf04070 */
[----:B------:R-:W1:Y:S01]  /*3730*/  LDCU.64 UR10, c[0x0][0x3c8] ;  /* 0x00007900ff0a77ac */ /* 0x000e620008000a00 */
[----:B------:R-:W-:Y:S01]  /*3740*/  IADD3 R2, PT, PT, -R6, UR5, R11 ;  /* 0x0000000506027c10 */ /* 0x000fe2000fffe10b */
[----:B------:R-:W-:Y:S01]  /*3750*/  VIADD R10, R10, 0x400 ;  /* 0x000004000a0a7836 */ /* 0x000fe20000000000 */
[----:B------:R-:W-:-:S03]  /*3760*/  UMOV UR4, URZ ;  /* 0x000000ff00047c82 */ /* 0x000fc60008000000 */
[----:B------:R-:W-:Y:S02]  /*3770*/  IMAD.IADD R11, R2, 0x1, -R9 ;  /* 0x00000001020b7824 */ /* 0x000fe400078e0a09 */
[----:B------:R-:W-:-:S04]  /*3780*/  IMAD.MOV.U32 R9, RZ, RZ, R6 ;  /* 0x000000ffff097224 */ /* 0x000fc800078e0006 */
[----:B------:R-:W-:Y:S05]  /*3790*/  @P0 BRA `(.L_x_309) ;  /* 0x0000000400380947 */ /* 0x000fea0003800000 */
.L_x_310:
[----:B------:R-:W2:Y:S01]  /*37a0*/  LDC.64 R8, c[0x0][0x380] ;  /* 0x0000e000ff087b82 */ /* 0x000ea20000000a00 */
[----:B------:R-:W-:-:S07]  /*37b0*/  IMAD.IADD R5, R4, 0x1, R7 ;  /* 0x0000000104057824 */ /* 0x000fce00078e0207 */
[----:B------:R-:W3:Y:S01]  /*37c0*/  LDC.64 R12, c[0x0][0x388] ;  /* 0x0000e200ff0c7b82 */ /* 0x000ee20000000a00 */
[----:B--2---:R-:W-:-:S05]  /*37d0*/  IMAD.WIDE.U32 R8, R5, 0x4, R8 ;  /* 0x0000000405087825 */ /* 0x004fca00078e0008 */
[----:B------:R-:W2:Y:S01]  /*37e0*/  LDG.E R14, desc[UR12][R8.64] ;  /* 0x0000000c080e7981 */ /* 0x000ea2000c1e1900 */
[----:B---3--:R-:W-:-:S03]  /*37f0*/  IMAD.WIDE.U32 R12, R5, 0x4, R12 ;  /* 0x00000004050c7825 */ /* 0x008fc600078e000c */
[----:B------:R-:W3:Y:S04]  /*3800*/  LDG.E R16, desc[UR12][R8.64+0x400] ;  /* 0x0004000c08107981 */ /* 0x000ee8000c1e1900 */
[----:B------:R-:W2:Y:S04]  /*3810*/  LDG.E R19, desc[UR12][R12.64] ;  /* 0x0000000c0c137981 */ /* 0x000ea8000c1e1900 */
[----:B------:R-:W3:Y:S04]  /*3820*/  LDG.E R21, desc[UR12][R12.64+0x400] ;  /* 0x0004000c0c157981 */ /* 0x000ee8000c1e1900 */
[----:B------:R-:W4:Y:S04]  /*3830*/  LDG.E R6, desc[UR12][R8.64+0x800] ;  /* 0x0008000c08067981 */ /* 0x000f28000c1e1900 */
[----:B------:R-:W4:Y:S04]  /*3840*/  LDG.E R17, desc[UR12][R12.64+0x800] ;  /* 0x0008000c0c117981 */ /* 0x000f28000c1e1900 */
[----:B------:R5:W4:Y:S04]  /*3850*/  LDG.E R2, desc[UR12][R8.64+0xc00] ;  /* 0x000c000c08027981 */ /* 0x000b28000c1e1900 */
[----:B------:R3:W4:Y:S01]  /*3860*/  LDG.E R15, desc[UR12][R12.64+0xc00] ;  /* 0x000c000c0c0f7981 */ /* 0x000722000c1e1900 */
[----:B0-----:R-:W-:Y:S01]  /*3870*/  UMOV UR6, UR8 ;  /* 0x0000000800067c82 */ /* 0x001fe20008000000 */
[----:B------:R-:W-:Y:S01]  /*3880*/  LOP3.LUT P4, RZ, R26, 0xff, RZ, 0xc0, !PT ;  /* 0x000000ff1aff7812 */ /* 0x000fe2000788c0ff */
[----:B------:R-:W-:Y:S01]  /*3890*/  IMAD.MOV.U32 R18, RZ, RZ, R3 ;  /* 0x000000ffff127224 */ /* 0x000fe200078e0003 */
[----:B-1----:R-:W-:Y:S01]  /*38a0*/  UMOV UR5, UR10 ;  /* 0x0000000a00057c82 */ /* 0x002fe20008000000 */
[----:B--2---:R-:W-:-:S02]  /*38b0*/  ISETP.NE.AND P2, PT, R14, R19, PT ;  /* 0x000000130e00720c */ /* 0x004fc40003f45270 */
[----:B------:R-:W-:Y:S01]  /*38c0*/  IADD3 R14, P1, PT, R5, UR6, RZ ;  /* 0x00000006050e7c10 */ /* 0x000fe2000ff3e0ff */
[----:B------:R-:W-:-:S03]  /*38d0*/  IMAD.U32 R5, RZ, RZ, UR9 ;  /* 0x00000009ff057e24 */ /* 0x000fc6000f8e00ff */
[----:B------:R-:W-:Y:S01]  /*38e0*/  ISETP.LT.U32.AND P0, PT, R14, R24, PT ;  /* 0x000000180e00720c */ /* 0x000fe20003f01070 */
[----:B------:R-:W-:-:S05]  /*38f0*/  IMAD.X R3, RZ, RZ, R5, P1 ;  /* 0x000000ffff037224 */ /* 0x000fca00008e0605 */
[----:B------:R-:W-:Y:S02]  /*3900*/  ISETP.LT.AND.EX P0, PT, R3, R18, PT, P0 ;  /* 0x000000120300720c */ /* 0x000fe40003f01300 */
[----:B-----5:R-:W-:Y:S02]  /*3910*/  SEL R8, RZ, 0x1, !P2 ;  /* 0x00000001ff087807 */ /* 0x020fe40005000000 */
[C---:B------:R-:W-:Y:S01]  /*3920*/  @P2 SEL R24, R14.reuse, R24, P0 ;  /* 0x000000180e182207 */ /* 0x040fe20000000000 */
[----:B------:R-:W-:Y:S01]  /*3930*/  VIADD R19, R14, 0x100 ;  /* 0x000001000e137836 */ /* 0x000fe20000000000 */
[----:B------:R-:W-:Y:S02]  /*3940*/  @P4 SEL R8, R26, 0x1, !P2 ;  /* 0x000000011a084807 */ /* 0x000fe40005000000 */
[----:B------:R-:W-:Y:S02]  /*3950*/  IADD3 RZ, P5, PT, R14, 0x100, RZ ;  /* 0x000001000eff7810 */ /* 0x000fe40007fbe0ff */
[----:B---3--:R-:W-:-:S02]  /*3960*/  ISETP.NE.AND P3, PT, R16, R21, PT ;  /* 0x000000151000720c */ /* 0x008fc40003f65270 */
[C---:B------:R-:W-:Y:S02]  /*3970*/  @P2 SEL R18, R3.reuse, R18, P0 ;  /* 0x0000001203122207 */ /* 0x040fe40000000000 */
[----:B------:R-:W-:Y:S01]  /*3980*/  SEL R24, R14, R24, !P4 ;  /* 0x000000180e187207 */ /* 0x000fe20006000000 */
[----:B------:R-:W-:Y:S01]  /*3990*/  IMAD.X R12, RZ, RZ, R3, P5 ;  /* 0x000000ffff0c7224 */ /* 0x000fe200028e0603 */
[----:B------:R-:W-:Y:S02]  /*39a0*/  LOP3.LUT P1, RZ, R8, 0xff, RZ, 0xc0, !PT ;  /* 0x000000ff08ff7812 */ /* 0x000fe4000782c0ff */
[----:B------:R-:W-:Y:S02]  /*39b0*/  SEL R9, R3, R18, !P4 ;  /* 0x0000001203097207 */ /* 0x000fe40006000000 */
[----:B------:R-:W-:-:S04]  /*39c0*/  ISETP.LT.U32.AND P0, PT, R19, R24, PT ;  /* 0x000000181300720c */ /* 0x000fc80003f01070 */
[CC--:B------:R-:W-:Y:S02]  /*39d0*/  ISETP.LT.AND.EX P0, PT, R12.reuse, R9.reuse, PT, P0 ;  /* 0x000000090c00720c */ /* 0x0c0fe40003f01300 */
[----:B------:R-:W-:Y:S02]  /*39e0*/  SEL R16, RZ, 0x1, !P3 ;  /* 0x00000001ff107807 */ /* 0x000fe40005800000 */
[----:B------:R-:W-:Y:S02]  /*39f0*/  @P3 SEL R24, R19, R24, P0 ;  /* 0x0000001813183207 */ /* 0x000fe40000000000 */
[----:B------:R-:W-:Y:S02]  /*3a00*/  @P3 SEL R9, R12, R9, P0 ;  /* 0x000000090c093207 */ /* 0x000fe40000000000 */
[----:B------:R-:W-:Y:S02]  /*3a10*/  IADD3 R13, P0, PT, R14, 0x200, RZ ;  /* 0x000002000e0d7810 */ /* 0x000fe40007f1e0ff */
[----:B------:R-:W-:-:S02]  /*3a20*/  @P1 SEL R16, R8, 0x1, !P3 ;  /* 0x0000000108101807 */ /* 0x000fc40005800000 */
[----:B----4-:R-:W-:Y:S02]  /*3a30*/  ISETP.NE.AND P2, PT, R6, R17, PT ;  /* 0x000000110600720c */ /* 0x010fe40003f45270 */
[----:B------:R-:W-:Y:S02]  /*3a40*/  SEL R24, R19, R24, !P1 ;  /* 0x0000001813187207 */ /* 0x000fe40004800000 */
[----:B------:R-:W-:Y:S01]  /*3a50*/  SEL R6, R12, R9, !P1 ;  /* 0x000000090c067207 */ /* 0x000fe20004800000 */
[----:B------:R-:W-:Y:S01]  /*3a60*/  IMAD.X R9, RZ, RZ, R3, P0 ;  /* 0x000000ffff097224 */ /* 0x000fe200000e0603 */
[----:B------:R-:W-:Y:S02]  /*3a70*/  LOP3.LUT P1, RZ, R16, 0xff, RZ, 0xc0, !PT ;  /* 0x000000ff10ff7812 */ /* 0x000fe4000782c0ff */
[----:B------:R-:W-:-:S04]  /*3a80*/  ISETP.LT.U32.AND P0, PT, R13, R24, PT ;  /* 0x000000180d00720c */ /* 0x000fc80003f01070 */
[----:B------:R-:W-:Y:S01]  /*3a90*/  ISETP.LT.AND.EX P0, PT, R9, R6, PT, P0 ;  /* 0x000000060900720c */ /* 0x000fe20003f01300 */
[----:B------:R-:W-:-:S03]  /*3aa0*/  IMAD.U32 R8, RZ, RZ, UR11 ;  /* 0x0000000bff087e24 */ /* 0x000fc6000f8e00ff */
[----:B------:R-:W-:Y:S02]  /*3ab0*/  @P2 SEL R24, R13, R24, P0 ;  /* 0x000000180d182207 */ /* 0x000fe40000000000 */
[----:B------:R-:W-:Y:S02]  /*3ac0*/  @P2 SEL R6, R9, R6, P0 ;  /* 0x0000000609062207 */ /* 0x000fe40000000000 */
[----:B------:R-:W-:Y:S01]  /*3ad0*/  SEL R17, RZ, 0x1, !P2 ;  /* 0x00000001ff117807 */ /* 0x000fe20005000000 */
[----:B------:R-:W-:Y:S01]  /*3ae0*/  IMAD.SHL.U32 R12, R8, 0x400, RZ ;  /* 0x00000400080c7824 */ /* 0x000fe200078e00ff */
[----:B------:R-:W-:Y:S02]  /*3af0*/  @P1 SEL R17, R16, 0x1, !P2 ;  /* 0x0000000110111807 */ /* 0x000fe40005000000 */
[----:B------:R-:W-:Y:S02]  /*3b00*/  SEL R24, R13, R24, !P1 ;  /* 0x000000180d187207 */ /* 0x000fe40004800000 */
[----:B------:R-:W-:-:S02]  /*3b10*/  SEL R6, R9, R6, !P1 ;  /* 0x0000000609067207 */ /* 0x000fc40004800000 */
[----:B------:R-:W-:Y:S02]  /*3b20*/  ISETP.NE.AND P1, PT, R2, R15, PT ;  /* 0x0000000f0200720c */ /* 0x000fe40003f25270 */
[----:B------:R-:W-:Y:S02]  /*3b30*/  IADD3 R2, PT, PT, -R7, UR5, RZ ;  /* 0x0000000507027c10 */ /* 0x000fe4000fffe1ff */
[----:B------:R-:W-:Y:S02]  /*3b40*/  IADD3 R9, P0, PT, R14, 0x300, RZ ;  /* 0x000003000e097810 */ /* 0x000fe40007f1e0ff */
[----:B------:R-:W-:Y:S02]  /*3b50*/  ISETP.GE.U32.AND P3, PT, R2, R12, PT ;  /* 0x0000000c0200720c */ /* 0x000fe40003f66070 */
[----:B------:R-:W-:Y:S01]  /*3b60*/  LOP3.LUT P2, RZ, R17, 0xff, RZ, 0xc0, !PT ;  /* 0x000000ff11ff7812 */ /* 0x000fe2000784c0ff */
[----:B------:R-:W-:Y:S01]  /*3b70*/  IMAD.X R3, RZ, RZ, R3, P0 ;  /* 0x000000ffff037224 */ /* 0x000fe200000e0603 */
[----:B------:R-:W-:-:S04]  /*3b80*/  ISETP.LT.U32.AND P0, PT, R9, R24, PT ;  /* 0x000000180900720c */ /* 0x000fc80003f01070 */
[----:B------:R-:W-:-:S04]  /*3b90*/  ISETP.LT.AND.EX P0, PT, R3, R6, PT, P0 ;  /* 0x000000060300720c */ /* 0x000fc80003f01300 */
[----:B------:R-:W-:Y:S02]  /*3ba0*/  @P1 SEL R24, R9, R24, P0 ;  /* 0x0000001809181207 */ /* 0x000fe40000000000 */
[----:B------:R-:W-:Y:S02]  /*3bb0*/  @P1 SEL R6, R3, R6, P0 ;  /* 0x0000000603061207 */ /* 0x000fe40000000000 */
[----:B------:R-:W-:Y:S02]  /*3bc0*/  SEL R26, RZ, 0x1, !P1 ;  /* 0x00000001ff1a7807 */ /* 0x000fe40004800000 */
[----:B------:R-:W-:Y:S02]  /*3bd0*/  @P2 SEL R26, R17, 0x1, !P1 ;  /* 0x00000001111a2807 */ /* 0x000fe40004800000 */
[----:B------:R-:W-:Y:S02]  /*3be0*/  SEL R24, R9, R24, !P2 ;  /* 0x0000001809187207 */ /* 0x000fe40005000000 */
[----:B------:R-:W-:Y:S01]  /*3bf0*/  SEL R3, R3, R6, !P2 ;  /* 0x0000000603037207 */ /* 0x000fe20005000000 */
[----:B------:R-:W-:Y:S06]  /*3c00*/  @!P3 BRA `(.L_x_308) ;  /* 0x000000140038b947 */ /* 0x000fec0003800000 */
[C---:B------:R-:W-:Y:S01]  /*3c10*/  IMAD.IADD R7, R12.reuse, 0x1, R7 ;  /* 0x000000010c077824 */ /* 0x040fe200078e0207 */
[----:B------:R-:W-:Y:S01]  /*3c20*/  UIADD3 UR4, UPT, UPT, UR4, 0x1, URZ ;  /* 0x0000000104047890 */ /* 0x000fe2000fffe0ff */
[----:B------:R-:W-:Y:S02]  /*3c30*/  IMAD.IADD R10, R12, 0x1, R10 ;  /* 0x000000010c0a7824 */ /* 0x000fe400078e020a */
[----:B------:R-:W-:Y:S01]  /*3c40*/  IMAD.IADD R11, R11, 0x1, -R12 ;  /* 0x000000010b0b7824 */ /* 0x000fe200078e0a0c */
[----:B------:R-:W-:-:S13]  /*3c50*/  ISETP.GT.U32.AND P0, PT, R7, UR7, PT ;  /* 0x0000000707007c0c */ /* 0x000fda000bf04070 */
[----:B------:R-:W-:Y:S05]  /*3c60*/  @!P0 BRA `(.L_x_310) ;  /* 0xfffffff800cc8947 */ /* 0x000fea000383ffff */
[----:B------:R-:W-:-:S07]  /*3c70*/  IMAD.MOV.U32 R9, RZ, RZ, R12 ;  /* 0x000000ffff097224 */ /* 0x000fce00078e000c */
.L_x_309:
[----:B------:R-:W-:Y:S01]  /*3c80*/  IADD3 R13, PT, PT, -R7, UR5, RZ ;  /* 0x00000005070d7c10 */ /* 0x000fe2000fffe1ff */
[----:B------:R-:W-:Y:S03]  /*3c90*/  BSSY.RECONVERGENT B1, `(.L_x_308) ;  /* 0x0000145000017945 */ /* 0x000fe60003800200 */
[----:B------:R-:W-:-:S04]  /*3ca0*/  ISETP.GE.AND P0, PT, R4, R13, PT ;  /* 0x0000000d0400720c */ /* 0x000fc80003f06270 */
[----:B------:R-:W-:-:S13]  /*3cb0*/  ISETP.GE.U32.OR P0, PT, R7, UR5, P0 ;  /* 0x0000000507007c0c */ /* 0x000fda0008706470 */
[----:B------:R-:W-:Y:S05]  /*3cc0*/  @P0 BRA `(.L_x_311) ;  /* 0x0000001400040947 */ /* 0x000fea0003800000 */
[----:B------:R-:W-:Y:S01]  /*3cd0*/  LOP3.LUT R6, RZ, R4, RZ, 0x33, !PT ;  /* 0x00000004ff067212 */ /* 0x000fe200078e33ff */
[----:B------:R-:W-:Y:S01]  /*3ce0*/  IMAD.SHL.U32 R2, R0, 0x400, RZ ;  /* 0x0000040000027824 */ /* 0x000fe200078e00ff */
[----:B------:R-:W-:Y:S01]  /*3cf0*/  BSSY.RECONVERGENT B2, `(.L_x_312) ;  /* 0x00000a8000027945 */ /* 0x000fe20003800200 */
[----:B------:R-:W-:Y:S02]  /*3d00*/  IMAD R8, R8, UR4, RZ ;  /* 0x0000000408087c24 */ /* 0x000fe4000f8e02ff */
[----:B------:R-:W-:-:S05]  /*3d10*/  VIADD R6, R6, UR5 ;  /* 0x0000000506067c36 */ /* 0x000fca0008000000 */
[----:B------:R-:W-:Y:S01]  /*3d20*/  IADD3 R9, PT, PT, R6, -R9, -R2 ;  /* 0x8000000906097210 */ /* 0x000fe20007ffe802 */
[----:B------:R-:W-:-:S04]  /*3d30*/  IMAD.MOV.U32 R2, RZ, RZ, R4 ;  /* 0x000000ffff027224 */ /* 0x000fc800078e0004 */
[----:B------:R-:W-:-:S05]  /*3d40*/  IMAD R8, R8, -0x400, R9 ;  /* 0xfffffc0008087824 */ /* 0x000fca00078e0209 */
[C---:B------:R-:W-:Y:S02]  /*3d50*/  ISETP.GE.U32.AND P0, PT, R8.reuse, 0x700, PT ;  /* 0x000007000800780c */ /* 0x040fe40003f06070 */
[----:B------:R-:W-:-:S04]  /*3d60*/  LEA.HI R8, R8, 0x1, RZ, 0x18 ;  /* 0x0000000108087811 */ /* 0x000fc800078fc0ff */
[----:B------:R-:W-:-:S07]  /*3d70*/  LOP3.LUT R9, R8, 0x7, RZ, 0xc0, !PT ;  /* 0x0000000708097812 */ /* 0x000fce00078ec0ff */
[----:B------:R-:W-:Y:S05]  /*3d80*/  @!P0 BRA `(.L_x_313) ;  /* 0x0000000800788947 */ /* 0x000fea0003800000 */
[----:B------:R-:W2:Y:S01]  /*3d90*/  LDC.64 R12, c[0x0][0x380] ;  /* 0x0000e000ff0c7b82 */ /* 0x000ea20000000a00 */
[----:B------:R-:W-:Y:S01]  /*3da0*/  LEA.HI R11, R11, 0x1, RZ, 0x18 ;  /* 0x000000010b0b7811 */ /* 0x000fe200078fc0ff */
[----:B------:R-:W-:Y:S03]  /*3db0*/  BSSY.RECONVERGENT B3, `(.L_x_314) ;  /* 0x000009a000037945 */ /* 0x000fe60003800200 */
[----:B------:R-:W-:Y:S02]  /*3dc0*/  LOP3.LUT R2, R11, 0x1fffff8, RZ, 0xc0, !PT ;  /* 0x01fffff80b027812 */ /* 0x000fe400078ec0ff */
[----:B------:R-:W-:Y:S01]  /*3dd0*/  LOP3.LUT R11, R4, 0x400, RZ, 0xfc, !PT ;  /* 0x00000400040b7812 */ /* 0x000fe200078efcff */
[----:B------:R-:W3:Y:S02]  /*3de0*/  LDC.64 R14, c[0x0][0x388] ;  /* 0x0000e200ff0e7b82 */ /* 0x000ee40000000a00 */
[----:B------:R-:W-:-:S07]  /*3df0*/  IMAD.MOV R2, RZ, RZ, -R2 ;  /* 0x000000ffff027224 */ /* 0x000fce00078e0a02 */
.L_x_315:
[----:B------:R-:W-:-:S04]  /*3e00*/  VIADD R27, R10, 0xfffffc00 ;  /* 0xfffffc000a1b7836 */ /* 0x000fc80000000000 */
[----:B--2---:R-:W-:-:S04]  /*3e10*/  IMAD.WIDE.U32 R16, R27, 0x4, R12 ;  /* 0x000000041b107825 */ /* 0x004fc800078e000c */
[----:B---3--:R-:W-:Y:S02]  /*3e20*/  IMAD.WIDE.U32 R18, R27, 0x4, R14 ;  /* 0x000000041b127825 */ /* 0x008fe400078e000e */
[----:B------:R2:W3:Y:S04]  /*3e30*/  LDG.E R16, desc[UR12][R16.64] ;  /* 0x0000000c10107981 */ /* 0x0004e8000c1e1900 */
[----:B------:R-:W3:Y:S01]  /*3e40*/  LDG.E R19, desc[UR12][R18.64] ;  /* 0x0000000c12137981 */ /* 0x000ee2000c1e1900 */
[----:B------:R-:W-:-:S04]  /*3e50*/  VIADD R25, R10, 0xfffffd00 ;  /* 0xfffffd000a197836 */ /* 0x000fc80000000000 */
[----:B------:R-:W-:-:S04]  /*3e60*/  IMAD.WIDE.U32 R20, R25, 0x4, R12 ;  /* 0x0000000419147825 */ /* 0x000fc800078e000c */
[----:B------:R-:W-:Y:S02]  /*3e70*/  IMAD.WIDE.U32 R22, R25, 0x4, R14 ;  /* 0x0000000419167825 */ /* 0x000fe400078e000e */
[----:B------:R-:W4:Y:S04]  /*3e80*/  LDG.E R20, desc[UR12][R20.64] ;  /* 0x0000000c14147981 */ /* 0x000f28000c1e1900 */
[----:B------:R-:W4:Y:S01]  /*3e90*/  LDG.E R23, desc[UR12][R22.64] ;  /* 0x0000000c16177981 */ /* 0x000f22000c1e1900 */
[----:B------:R-:W-:Y:S02]  /*3ea0*/  LOP3.LUT P2, RZ, R26, 0xff, RZ, 0xc0, !PT ;  /* 0x000000ff1aff7812 */ /* 0x000fe4000784c0ff */
[----:B--2---:R-:W-:Y:S01]  /*3eb0*/  IADD3 R17, P3, PT, R27, UR6, RZ ;  /* 0x000000061b117c10 */ /* 0x004fe2000ff7e0ff */
[----:B------:R-:W-:-:S03]  /*3ec0*/  VIADD R27, R10, 0xfffffe00 ;  /* 0xfffffe000a1b7836 */ /* 0x000fc60000000000 */
[----:B------:R-:W-:Y:S01]  /*3ed0*/  ISETP.LT.U32.AND P0, PT, R17, R24, PT ;  /* 0x000000181100720c */ /* 0x000fe20003f01070 */
[----:B------:R-:W-:-:S05]  /*3ee0*/  IMAD.X R28, RZ, RZ, R5, P3 ;  /* 0x000000ffff1c7224 */ /* 0x000fca00018e0605 */
[----:B------:R-:W-:-:S04]  /*3ef0*/  ISETP.LT.AND.EX P0, PT, R28, R3, PT, P0 ;  /* 0x000000031c00720c */ /* 0x000fc80003f01300 */
[----:B------:R-:W-:Y:S02]  /*3f00*/  SEL R29, R17, R24, P0 ;  /* 0x00000018111d7207 */ /* 0x000fe40000000000 */
[CC--:B---3--:R-:W-:Y:S02]  /*3f10*/  ISETP.NE.AND P1, PT, R16.reuse, R19.reuse, P2 ;  /* 0x000000131000720c */ /* 0x0c8fe40001725270 */
[----:B------:R-:W-:Y:S01]  /*3f20*/  ISETP.NE.AND P3, PT, R16, R19, PT ;  /* 0x000000131000720c */ /* 0x000fe20003f65270 */
[----:B------:R-:W-:-:S05]  /*3f30*/  IMAD.WIDE.U32 R18, R27, 0x4, R14 ;  /* 0x000000041b127825 */ /* 0x000fca00078e000e */
[----:B------:R-:W2:Y:S05]  /*3f40*/  LDG.E R22, desc[UR12][R18.64] ;  /* 0x0000000c12167981 */ /* 0x000eaa000c1e1900 */
[----:B------:R-:W-:Y:S01]  /*3f50*/  @!P1 SEL R29, R17, R24, !P2 ;  /* 0x00000018111d9207 */ /* 0x000fe20005000000 */
[----:B------:R-:W-:-:S05]  /*3f60*/  IMAD.WIDE.U32 R16, R27, 0x4, R12 ;  /* 0x000000041b107825 */ /* 0x000fca00078e000c */
[----:B------:R3:W2:Y:S01]  /*3f70*/  LDG.E R21, desc[UR12][R16.64] ;  /* 0x0000000c10157981 */ /* 0x0006a2000c1e1900 */
[----:B------:R-:W-:-:S04]  /*3f80*/  @!P2 SEL R26, RZ, 0x1, !P3 ;  /* 0x00000001ff1aa807 */ /* 0x000fc80005800000 */
[----:B------:R-:W-:Y:S02]  /*3f90*/  SEL R26, R26, 0x1, !P1 ;  /* 0x000000011a1a7807 */ /* 0x000fe40004800000 */
[-C--:B------:R-:W-:Y:S02]  /*3fa0*/  SEL R24, R28, R3.reuse, P0 ;  /* 0x000000031c187207 */ /* 0x080fe40000000000 */
[----:B------:R-:W-:Y:S02]  /*3fb0*/  LOP3.LUT P3, RZ, R26, 0xff, RZ, 0xc0, !PT ;  /* 0x000000ff1aff7812 */ /* 0x000fe4000786c0ff */
[----:B---3--:R-:W-:Y:S02]  /*3fc0*/  IADD3 R16, P0, PT, R25, UR6, RZ ;  /* 0x0000000619107c10 */ /* 0x008fe4000ff1e0ff */
[----:B------:R-:W-:Y:S02]  /*3fd0*/  @!P1 SEL R24, R28, R3, !P2 ;  /* 0x000000031c189207 */ /* 0x000fe40005000000 */
[----:B----4-:R-:W-:Y:S01]  /*3fe0*/  ISETP.NE.AND P2, PT, R20, R23, P3 ;  /* 0x000000171400720c */ /* 0x010fe20001f45270 */
[----:B------:R-:W-:Y:S01]  /*3ff0*/  IMAD.X R25, RZ, RZ, R5, P0 ;  /* 0x000000ffff197224 */ /* 0x000fe200000e0605 */
[----:B------:R-:W-:-:S02]  /*4000*/  ISETP.LT.U32.AND P0, PT, R16, R29, PT ;  /* 0x0000001d1000720c */ /* 0x000fc40003f01070 */
[----:B------:R-:W-:Y:S02]  /*4010*/  ISETP.NE.AND P1, PT, R20, R23, PT ;  /* 0x000000171400720c */ /* 0x000fe40003f25270 */
[----:B------:R-:W-:Y:S01]  /*4020*/  ISETP.LT.AND.EX P0, PT, R25, R24, PT, P0 ;  /* 0x000000181900720c */ /* 0x000fe20003f01300 */
[----:B------:R-:W-:-:S03]  /*4030*/  VIADD R23, R10, 0xffffff00 ;  /* 0xffffff000a177836 */ /* 0x000fc60000000000 */
[CC--:B------:R-:W-:Y:S01]  /*4040*/  SEL R3, R16.reuse, R29.reuse, P0 ;  /* 0x0000001d10037207 */ /* 0x0c0fe20000000000 */
[C---:B------:R-:W-:Y:S02]  /*4050*/  IMAD.WIDE.U32 R18, R23.reuse, 0x4, R14 ;  /* 0x0000000417127825 */ /* 0x040fe400078e000e */
[----:B------:R-:W-:Y:S02]  /*4060*/  @!P2 SEL R3, R16, R29, !P3 ;  /* 0x0000001d1003a207 */ /* 0x000fe40005800000 */
[----:B------:R-:W-:Y:S01]  /*4070*/  IMAD.WIDE.U32 R16, R23, 0x4, R12 ;  /* 0x0000000417107825 */ /* 0x000fe200078e000c */
[----:B------:R3:W4:Y:S01]  /*4080*/  LDG.E R29, desc[UR12][R18.64] ;  /* 0x0000000c121d7981 */ /* 0x000722000c1e1900 */
[----:B------:R-:W-:-:S03]  /*4090*/  @!P3 SEL R26, RZ, 0x1, !P1 ;  /* 0x00000001ff1ab807 */ /* 0x000fc60004800000 */
[----:B------:R5:W4:Y:S01]  /*40a0*/  LDG.E R20, desc[UR12][R16.64] ;  /* 0x0000000c10147981 */ /* 0x000b22000c1e1900 */
[----:B------:R-:W-:Y:S02]  /*40b0*/  SEL R26, R26, 0x1, !P2 ;  /* 0x000000011a1a7807 */ /* 0x000fe40005000000 */
[CC--:B------:R-:W-:Y:S02]  /*40c0*/  SEL R28, R25.reuse, R24.reuse, P0 ;  /* 0x00000018191c7207 */ /* 0x0c0fe40000000000 */
[----:B------:R-:W-:Y:S01]  /*40d0*/  @!P2 SEL R28, R25, R24, !P3 ;  /* 0x00000018191ca207 */ /* 0x000fe20005800000 */
[----:B---3--:R-:W-:Y:S01]  /*40e0*/  IMAD.WIDE.U32 R18, R10, 0x4, R12 ;  /* 0x000000040a127825 */ /* 0x008fe200078e000c */
[----:B------:R-:W-:-:S03]  /*40f0*/  LOP3.LUT P2, RZ, R26, 0xff, RZ, 0xc0, !PT ;  /* 0x000000ff1aff7812 */ /* 0x000fc6000784c0ff */
[----:B-----5:R-:W-:Y:S02]  /*4100*/  IMAD.WIDE.U32 R16, R10, 0x4, R14 ;  /* 0x000000040a107825 */ /* 0x020fe400078e000e */
[----:B------:R-:W3:Y:S01]  /*4110*/  LDG.E R18, desc[UR12][R18.64] ;  /* 0x0000000c12127981 */ /* 0x000ee2000c1e1900 */
[----:B------:R-:W-:-:S05]  /*4120*/  IADD3 R27, P0, PT, R27, UR6, RZ ;  /* 0x000000061b1b7c10 */ /* 0x000fca000ff1e0ff */
[----:B------:R-:W-:Y:S01]  /*4130*/  IMAD.X R25, RZ, RZ, R5, P0 ;  /* 0x000000ffff197224 */ /* 0x000fe200000e0605 */
[----:B------:R-:W-:-:S04]  /*4140*/  ISETP.LT.U32.AND P0, PT, R27, R3, PT ;  /* 0x000000031b00720c */ /* 0x000fc80003f01070 */
[----:B------:R-:W-:Y:S02]  /*4150*/  ISETP.LT.AND.EX P0, PT, R25, R28, PT, P0 ;  /* 0x0000001c1900720c */ /* 0x000fe40003f01300 */
[CC--:B--2---:R-:W-:Y:S02]  /*4160*/  ISETP.NE.AND P1, PT, R21.reuse, R22.reuse, PT ;  /* 0x000000161500720c */ /* 0x0c4fe40003f25270 */
[----:B------:R-:W-:Y:S02]  /*4170*/  ISETP.NE.AND P3, PT, R21, R22, P2 ;  /* 0x000000161500720c */ /* 0x000fe40001765270 */
[----:B------:R2:W3:Y:S01]  /*4180*/  LDG.E R22, desc[UR12][R16.64] ;  /* 0x0000000c10167981 */ /* 0x0004e2000c1e1900 */
[----:B------:R-:W-:-:S10]  /*4190*/  SEL R21, R27, R3, P0 ;  /* 0x000000031b157207 */ /* 0x000fd40000000000 */
[----:B------:R-:W-:Y:S01]  /*41a0*/  @!P3 SEL R21, R27, R3, !P2 ;  /* 0x000000031b15b207 */ /* 0x000fe20005000000 */
[----:B------:R-:W-:Y:S01]  /*41b0*/  VIADD R3, R10, 0x100 ;  /* 0x000001000a037836 */ /* 0x000fe20000000000 */
[CC--:B------:R-:W-:Y:S02]  /*41c0*/  SEL R27, R25.reuse, R28.reuse, P0 ;  /* 0x0000001c191b7207 */ /* 0x0c0fe40000000000 */
[----:B------:R-:W-:Y:S01]  /*41d0*/  @!P3 SEL R27, R25, R28, !P2 ;  /* 0x0000001c191bb207 */ /* 0x000fe20005000000 */
[----:B------:R-:W-:-:S04]  /*41e0*/  IMAD.WIDE.U32 R24, R3, 0x4, R14 ;  /* 0x0000000403187825 */ /* 0x000fc800078e000e */
[----:B--2---:R-:W-:Y:S02]  /*41f0*/  IMAD.WIDE.U32 R16, R3, 0x4, R12 ;  /* 0x0000000403107825 */ /* 0x004fe400078e000c */
[----:B------:R-:W2:Y:S04]  /*4200*/  LDG.E R25, desc[UR12][R24.64] ;  /* 0x0000000c18197981 */ /* 0x000ea8000c1e1900 */
[----:B------:R5:W2:Y:S01]  /*4210*/  LDG.E R28, desc[UR12][R16.64] ;  /* 0x0000000c101c7981 */ /* 0x000aa2000c1e1900 */
[----:B------:R-:W-:-:S04]  /*4220*/  @!P2 SEL R26, RZ, 0x1, !P1 ;  /* 0x00000001ff1aa807 */ /* 0x000fc80004800000 */
[----:B------:R-:W-:-:S04]  /*4230*/  SEL R26, R26, 0x1, !P3 ;  /* 0x000000011a1a7807 */ /* 0x000fc80005800000 */
[----:B------:R-:W-:Y:S02]  /*4240*/  LOP3.LUT P2, RZ, R26, 0xff, RZ, 0xc0, !PT ;  /* 0x000000ff1aff7812 */ /* 0x000fe4000784c0ff */
[----:B------:R-:W-:Y:S02]  /*4250*/  IADD3 R23, P0, PT, R23, UR6, RZ ;  /* 0x0000000617177c10 */ /* 0x000fe4000ff1e0ff */
[CC--:B----4-:R-:W-:Y:S02]  /*4260*/  ISETP.NE.AND P3, PT, R20.reuse, R29.reuse, PT ;  /* 0x0000001d1400720c */ /* 0x0d0fe40003f65270 */
[----:B------:R-:W-:Y:S01]  /*4270*/  ISETP.NE.AND P1, PT, R20, R29, P2 ;  /* 0x0000001d1400720c */ /* 0x000fe20001725270 */
[----:B------:R-:W-:Y:S01]  /*4280*/  IMAD.X R20, RZ, RZ, R5, P0 ;  /* 0x000000ffff147224 */ /* 0x000fe200000e0605 */
[----:B------:R-:W-:-:S05]  /*4290*/  ISETP.LT.U32.AND P0, PT, R23, R21, PT ;  /* 0x000000151700720c */ /* 0x000fca0003f01070 */
[----:B------:R-:W-:Y:S02]  /*42a0*/  @!P2 SEL R26, RZ, 0x1, !P3 ;  /* 0x00000001ff1aa807 */ /* 0x000fe40005800000 */
[----:B------:R-:W-:Y:S02]  /*42b0*/  ISETP.LT.AND.EX P0, PT, R20, R27, PT, P0 ;  /* 0x0000001b1400720c */ /* 0x000fe40003f01300 */
[----:B------:R-:W-:Y:S02]  /*42c0*/  SEL R26, R26, 0x1, !P1 ;  /* 0x000000011a1a7807 */ /* 0x000fe40004800000 */
[----:B-----5:R-:W-:Y:S02]  /*42d0*/  SEL R16, R23, R21, P0 ;  /* 0x0000001517107207 */ /* 0x020fe40000000000 */
[----:B------:R-:W-:Y:S02]  /*42e0*/  LOP3.LUT P3, RZ, R26, 0xff, RZ, 0xc0, !PT ;  /* 0x000000ff1aff7812 */ /* 0x000fe4000786c0ff */
[----:B------:R-:W-:-:S02]  /*42f0*/  SEL R17, R20, R27, P0 ;  /* 0x0000001b14117207 */ /* 0x000fc40000000000 */
[----:B------:R-:W-:Y:S02]  /*4300*/  IADD3 R19, P0, PT, R10, UR6, RZ ;  /* 0x000000060a137c10 */ /* 0x000fe4000ff1e0ff */
[----:B------:R-:W-:Y:S02]  /*4310*/  @!P1 SEL R16, R23, R21, !P2 ;  /* 0x0000001517109207 */ /* 0x000fe40005000000 */
[----:B------:R-:W-:Y:S01]  /*4320*/  @!P1 SEL R17, R20, R27, !P2 ;  /* 0x0000001b14119207 */ /* 0x000fe20005000000 */
[----:B------:R-:W-:Y:S01]  /*4330*/  IMAD.X R24, RZ, RZ, R5, P0 ;  /* 0x000000ffff187224 */ /* 0x000fe200000e0605 */
[----:B------:R-:W-:Y:S01]  /*4340*/  ISETP.LT.U32.AND P0, PT, R19, R16, PT ;  /* 0x000000101300720c */ /* 0x000fe20003f01070 */
[----:B------:R-:W-:-:S03]  /*4350*/  VIADD R27, R10, 0x200 ;  /* 0x000002000a1b7836 */ /* 0x000fc60000000000 */
[----:B------:R-:W-:-:S04]  /*4360*/  ISETP.LT.AND.EX P0, PT, R24, R17, PT, P0 ;  /* 0x000000111800720c */ /* 0x000fc80003f01300 */
[----:B------:R-:W-:Y:S02]  /*4370*/  SEL R20, R19, R16, P0 ;  /* 0x0000001013147207 */ /* 0x000fe40000000000 */
[----:B------:R-:W-:Y:S01]  /*4380*/  SEL R23, R24, R17, P0 ;  /* 0x0000001118177207 */ /* 0x000fe20000000000 */
[----:B------:R-:W-:Y:S01]  /*4390*/  VIADD R29, R10, 0x300 ;  /* 0x000003000a1d7836 */ /* 0x000fe20000000000 */
[CC--:B---3--:R-:W-:Y:S02]  /*43a0*/  ISETP.NE.AND P2, PT, R18.reuse, R22.reuse, P3 ;  /* 0x000000161200720c */ /* 0x0c8fe40001f45270 */
[----:B------:R-:W-:-:S04]  /*43b0*/  ISETP.NE.AND P1, PT, R18, R22, PT ;  /* 0x000000161200720c */ /* 0x000fc80003f25270 */
[----:B------:R-:W-:-:S07]  /*43c0*/  @!P3 SEL R26, RZ, 0x1, !P1 ;  /* 0x00000001ff1ab807 */ /* 0x000fce0004800000 */
[----:B------:R-:W-:Y:S01]  /*43d0*/  @!P2 SEL R20, R19, R16, !P3 ;  /* 0x000000101314a207 */ /* 0x000fe20005800000 */
[----:B------:R-:W-:Y:S01]  /*43e0*/  IMAD.WIDE.U32 R18, R27, 0x4, R14 ;  /* 0x000000041b127825 */ /* 0x000fe200078e000e */
[----:B------:R-:W-:-:S03]  /*43f0*/  @!P2 SEL R23, R24, R17, !P3 ;  /* 0x000000111817a207 */ /* 0x000fc60005800000 */
[----:B------:R-:W-:Y:S01]  /*4400*/  IMAD.WIDE.U32 R16, R27, 0x4, R12 ;  /* 0x000000041b107825 */ /* 0x000fe200078e000c */
[----:B------:R-:W-:Y:S01]  /*4410*/  IADD3 R21, P1, PT, R3, UR6, RZ ;  /* 0x0000000603157c10 */ /* 0x000fe2000ff3e0ff */
[----:B------:R-:W3:Y:S01]  /*4420*/  LDG.E R18, desc[UR12][R18.64] ;  /* 0x0000000c12127981 */ /* 0x000ee2000c1e1900 */
[----:B------:R-:W-:-:S03]  /*4430*/  SEL R22, R26, 0x1, !P2 ;  /* 0x000000011a167807 */ /* 0x000fc60005000000 */
[----:B------:R4:W3:Y:S01]  /*4440*/  LDG.E R3, desc[UR12][R16.64] ;  /* 0x0000000c10037981 */ /* 0x0008e2000c1e1900 */
[----:B------:R-:W-:Y:S01]  /*4450*/  LOP3.LUT P2, RZ, R22, 0xff, RZ, 0xc0, !PT ;  /* 0x000000ff16ff7812 */ /* 0x000fe2000784c0ff */
[----:B------:R-:W-:-:S03]  /*4460*/  IMAD.X R24, RZ, RZ, R5, P1 ;  /* 0x000000ffff187224 */ /* 0x000fc600008e0605 */
[----:B--2---:R-:W-:Y:S02]  /*4470*/  ISETP.NE.AND P3, PT, R28, R25, P2 ;  /* 0x000000191c00720c */ /* 0x004fe40001765270 */
[----:B------:R-:W-:-:S04]  /*4480*/  ISETP.LT.U32.AND P0, PT, R21, R20, PT ;  /* 0x000000141500720c */ /* 0x000fc80003f01070 */
[----:B------:R-:W-:Y:S02]  /*4490*/  ISETP.LT.AND.EX P0, PT, R24, R23, PT, P0 ;  /* 0x000000171800720c */ /* 0x000fe40003f01300 */
[----:B------:R-:W-:Y:S02]  /*44a0*/  ISETP.NE.AND P1, PT, R28, R25, PT ;  /* 0x000000191c00720c */ /* 0x000fe40003f25270 */
[-C--:B------:R-:W-:Y:S01]  /*44b0*/  SEL R25, R21, R20.reuse, P0 ;  /* 0x0000001415197207 */ /* 0x080fe20000000000 */
[----:B----4-:R-:W-:Y:S02]  /*44c0*/  IMAD.WIDE.U32 R16, R29, 0x4, R14 ;  /* 0x000000041d107825 */ /* 0x010fe400078e000e */
[----:B------:R-:W-:Y:S02]  /*44d0*/  @!P3 SEL R25, R21, R20, !P2 ;  /* 0x000000141519b207 */ /* 0x000fe40005000000 */
[----:B------:R-:W-:Y:S02]  /*44e0*/  IMAD.WIDE.U32 R20, R29, 0x4, R12 ;  /* 0x000000041d147825 */ /* 0x000fe400078e000c */
[----:B------:R-:W2:Y:S04]  /*44f0*/  LDG.E R17, desc[UR12][R16.64] ;  /* 0x0000000c10117981 */ /* 0x000ea8000c1e1900 */
[----:B------:R4:W2:Y:S01]  /*4500*/  LDG.E R20, desc[UR12][R20.64] ;  /* 0x0000000c14147981 */ /* 0x0008a2000c1e1900 */
[----:B------:R-:W-:-:S02]  /*4510*/  @!P2 SEL R22, RZ, 0x1, !P1 ;  /* 0x00000001ff16a807 */ /* 0x000fc40004800000 */
[-C--:B------:R-:W-:Y:S02]  /*4520*/  SEL R19, R24, R23.reuse, P0 ;  /* 0x0000001718137207 */ /* 0x080fe40000000000 */
[----:B------:R-:W-:Y:S02]  /*4530*/  SEL R22, R22, 0x1, !P3 ;  /* 0x0000000116167807 */ /* 0x000fe40005800000 */
[----:B------:R-:W-:Y:S02]  /*4540*/  @!P3 SEL R19, R24, R23, !P2 ;  /* 0x000000171813b207 */ /* 0x000fe40005000000 */
[----:B------:R-:W-:Y:S02]  /*4550*/  LOP3.LUT P1, RZ, R22, 0xff, RZ, 0xc0, !PT ;  /* 0x000000ff16ff7812 */ /* 0x000fe4000782c0ff */
[----:B------:R-:W-:-:S05]  /*4560*/  IADD3 R24, P0, PT, R27, UR6, RZ ;  /* 0x000000061b187c10 */ /* 0x000fca000ff1e0ff */
[----:B------:R-:W-:Y:S01]  /*4570*/  IMAD.X R26, RZ, RZ, R5, P0 ;  /* 0x000000ffff1a7224 */ /* 0x000fe200000e0605 */
[----:B------:R-:W-:-:S04]  /*4580*/  ISETP.LT.U32.AND P0, PT, R24, R25, PT ;  /* 0x000000191800720c */ /* 0x000fc80003f01070 */
[----:B------:R-:W-:-:S04]  /*4590*/  ISETP.LT.AND.EX P0, PT, R26, R19, PT, P0 ;  /* 0x000000131a00720c */ /* 0x000fc80003f01300 */
[----:B----4-:R-:W-:Y:S01]  /*45a0*/  SEL R21, R26, R19, P0 ;  /* 0x000000131a157207 */ /* 0x010fe20000000000 */
[----:B------:R-:W-:Y:S02]  /*45b0*/  VIADD R2, R2, 0x8 ;  /* 0x0000000802027836 */ /* 0x000fe40000000000 */
[----:B------:R-:W-:Y:S02]  /*45c0*/  VIADD R11, R11, 0x800 ;  /* 0x000008000b0b7836 */ /* 0x000fe40000000000 */
[----:B------:R-:W-:Y:S01]  /*45d0*/  VIADD R10, R10, 0x800 ;  /* 0x000008000a0a7836 */ /* 0x000fe20000000000 */
[CC--:B---3--:R-:W-:Y:S02]  /*45e0*/  ISETP.NE.AND P3, PT, R3.reuse, R18.reuse, P1 ;  /* 0x000000120300720c */ /* 0x0c8fe40000f65270 */
[----:B------:R-:W-:Y:S02]  /*45f0*/  ISETP.NE.AND P2, PT, R3, R18, PT ;  /* 0x000000120300720c */ /* 0x000fe40003f45270 */
[----:B------:R-:W-:-:S02]  /*4600*/  SEL R18, R24, R25, P0 ;  /* 0x0000001918127207 */ /* 0x000fc40000000000 */
[----:B------:R-:W-:Y:S02]  /*4610*/  IADD3 R29, P0, PT, R29, UR6, RZ ;  /* 0x000000061d1d7c10 */ /* 0x000fe4000ff1e0ff */
[----:B------:R-:W-:-:S05]  /*4620*/  @!P1 SEL R22, RZ, 0x1, !P2 ;  /* 0x00000001ff169807 */ /* 0x000fca0005000000 */
[----:B------:R-:W-:Y:S01]  /*4630*/  @!P3 SEL R18, R24, R25, !P1 ;  /* 0x000000191812b207 */ /* 0x000fe20004800000 */
[----:B------:R-:W-:Y:S01]  /*4640*/  IMAD.X R16, RZ, RZ, R5, P0 ;  /* 0x000000ffff107224 */ /* 0x000fe200000e0605 */
[----:B------:R-:W-:Y:S02]  /*4650*/  SEL R22, R22, 0x1, !P3 ;  /* 0x0000000116167807 */ /* 0x000fe40005800000 */
[----:B------:R-:W-:Y:S02]  /*4660*/  @!P3 SEL R21, R26, R19, !P1 ;  /* 0x000000131a15b207 */ /* 0x000fe40004800000 */
[----:B------:R-:W-:Y:S02]  /*4670*/  ISETP.LT.U32.AND P0, PT, R29, R18, PT ;  /* 0x000000121d00720c */ /* 0x000fe40003f01070 */
[----:B------:R-:W-:Y:S02]  /*4680*/  LOP3.LUT P2, RZ, R22, 0xff, RZ, 0xc0, !PT ;  /* 0x000000ff16ff7812 */ /* 0x000fe4000784c0ff */
[----:B------:R-:W-:-:S04]  /*4690*/  ISETP.LT.AND.EX P0, PT, R16, R21, PT, P0 ;  /* 0x000000151000720c */ /* 0x000fc80003f01300 */
[----:B------:R-:W-:Y:S02]  /*46a0*/  SEL R24, R29, R18, P0 ;  /* 0x000000121d187207 */ /* 0x000fe40000000000 */
[----:B------:R-:W-:Y:S02]  /*46b0*/  SEL R3, R16, R21, P0 ;  /* 0x0000001510037207 */ /* 0x000fe40000000000 */
[----:B------:R-:W-:Y:S02]  /*46c0*/  ISETP.NE.AND P0, PT, R2, RZ, PT ;  /* 0x000000ff0200720c */ /* 0x000fe40003f05270 */
[CC--:B--2---:R-:W-:Y:S02]  /*46d0*/  ISETP.NE.AND P3, PT, R20.reuse, R17.reuse, P2 ;  /* 0x000000111400720c */ /* 0x0c4fe40001765270 */
[----:B------:R-:W-:-:S04]  /*46e0*/  ISETP.NE.AND P1, PT, R20, R17, PT ;  /* 0x000000111400720c */ /* 0x000fc80003f25270 */
[----:B------:R-:W-:-:S04]  /*46f0*/  @!P2 SEL R22, RZ, 0x1, !P1 ;  /* 0x00000001ff16a807 */ /* 0x000fc80004800000 */
[----:B------:R-:W-:-:S03]  /*4700*/  SEL R22, R22, 0x1, !P3 ;  /* 0x0000000116167807 */ /* 0x000fc60005800000 */
[----:B------:R-:W-:Y:S02]  /*4710*/  @!P3 SEL R24, R29, R18, !P2 ;  /* 0x000000121d18b207 */ /* 0x000fe40005000000 */
[----:B------:R-:W-:Y:S02]  /*4720*/  @!P3 SEL R3, R16, R21, !P2 ;  /* 0x000000151003b207 */ /* 0x000fe40005000000 */
[----:B------:R-:W-:Y:S01]  /*4730*/  PRMT R26, R22, 0x7610, R26 ;  /* 0x00007610161a7816 */ /* 0x000fe2000000001a */
[----:B------:R-:W-:Y:S06]  /*4740*/  @P0 BRA `(.L_x_315) ;  /* 0xfffffff400ac0947 */ /* 0x000fec000383ffff */
[----:B01----:R-:W-:Y:S05]  /*4750*/  BSYNC.RECONVERGENT B3 ;  /* 0x0000000000037941 */ /* 0x003fea0003800200 */
.L_x_314:
[----:B------:R-:W-:-:S07]  /*4760*/  VIADD R2, R11, 0xfffffc00 ;  /* 0xfffffc000b027836 */ /* 0x000fce0000000000 */
.L_x_313:
[----:B01----:R-:W-:Y:S05]  /*4770*/  BSYNC.RECONVERGENT B2 ;  /* 0x0000000000027941 */ /* 0x003fea0003800200 */
.L_x_312:
[----:B------:R-:W-:-:S13]  /*4780*/  ISETP.NE.AND P0, PT, R9, RZ, PT ;  /* 0x000000ff0900720c */ /* 0x000fda0003f05270 */
[----:B------:R-:W-:Y:S05]  /*4790*/  @!P0 BRA `(.L_x_311) ;  /* 0x0000000800508947 */ /* 0x000fea0003800000 */
[----:B------:R-:W-:Y:S01]  /*47a0*/  ISETP.GE.U32.AND P0, PT, R9, 0x4, PT ;  /* 0x000000040900780c */ /* 0x000fe20003f06070 */
[----:B------:R-:W-:Y:S01]  /*47b0*/  BSSY.RECONVERGENT B2, `(.L_x_316) ;  /* 0x000004e000027945 */ /* 0x000fe20003800200 */
[----:B------:R-:W-:-:S11]  /*47c0*/  LOP3.LUT P1, R9, R8, 0x3, RZ, 0xc0, !PT ;  /* 0x0000000308097812 */ /* 0x000fd6000782c0ff */
[----:B------:R-:W-:Y:S05]  /*47d0*/  @!P0 BRA `(.L_x_317) ;  /* 0x00000004002c8947 */ /* 0x000fea0003800000 */
[----:B------:R-:W0:Y:S01]  /*47e0*/  LDC.64 R10, c[0x0][0x380] ;  /* 0x0000e000ff0a7b82 */ /* 0x000e220000000a00 */
[----:B------:R-:W-:-:S07]  /*47f0*/  IMAD.IADD R23, R2, 0x1, R7 ;  /* 0x0000000102177824 */ /* 0x000fce00078e0207 */
[----:B------:R-:W1:Y:S01]  /*4800*/  LDC.64 R12, c[0x0][0x388] ;  /* 0x0000e200ff0c7b82 */ /* 0x000e620000000a00 */
[----:B0-----:R-:W-:-:S05]  /*4810*/  IMAD.WIDE.U32 R14, R23, 0x4, R10 ;  /* 0x00000004170e7825 */ /* 0x001fca00078e000a */
[----:B------:R0:W2:Y:S01]  /*4820*/  LDG.E R27, desc[UR12][R14.64] ;  /* 0x0000000c0e1b7981 */ /* 0x0000a2000c1e1900 */
[----:B-1----:R-:W-:-:S05]  /*4830*/  IMAD.WIDE.U32 R28, R23, 0x4, R12 ;  /* 0x00000004171c7825 */ /* 0x002fca00078e000c */
[----:B------:R-:W2:Y:S01]  /*4840*/  LDG.E R8, desc[UR12][R28.64] ;  /* 0x0000000c1c087981 */ /* 0x000ea2000c1e1900 */
[----:B------:R-:W-:-:S04]  /*4850*/  VIADD R25, R23, 0x100 ;  /* 0x0000010017197836 */ /* 0x000fc80000000000 */
[----:B------:R-:W-:-:S04]  /*4860*/  IMAD.WIDE.U32 R16, R25, 0x4, R12 ;  /* 0x0000000419107825 */ /* 0x000fc800078e000c */
[----:B0-----:R-:W-:Y:S02]  /*4870*/  IMAD.WIDE.U32 R14, R25, 0x4, R10 ;  /* 0x00000004190e7825 */ /* 0x001fe400078e000a */
[----:B------:R0:W3:Y:S04]  /*4880*/  LDG.E R16, desc[UR12][R16.64] ;  /* 0x0000000c10107981 */ /* 0x0000e8000c1e1900 */
[----:B------:R-:W3:Y:S01]  /*4890*/  LDG.E R22, desc[UR12][R14.64] ;  /* 0x0000000c0e167981 */ /* 0x000ee2000c1e1900 */
[----:B0-----:R-:W-:-:S04]  /*48a0*/  VIADD R17, R23, 0x200 ;  /* 0x0000020017117836 */ /* 0x001fc80000000000 */
[----:B------:R-:W-:-:S04]  /*48b0*/  IMAD.WIDE.U32 R18, R17, 0x4, R10 ;  /* 0x0000000411127825 */ /* 0x000fc800078e000a */
[----:B------:R-:W-:Y:S02]  /*48c0*/  IMAD.WIDE.U32 R20, R17, 0x4, R12 ;  /* 0x0000000411147825 */ /* 0x000fe400078e000c */
[----:B------:R-:W4:Y:S04]  /*48d0*/  LDG.E R18, desc[UR12][R18.64] ;  /* 0x0000000c12127981 */ /* 0x000f28000c1e1900 */
[----:B------:R-:W4:Y:S01]  /*48e0*/  LDG.E R21, desc[UR12][R20.64] ;  /* 0x0000000c14157981 */ /* 0x000f22000c1e1900 */
[----:B------:R-:W-:-:S04]  /*48f0*/  VIADD R29, R23, 0x300 ;  /* 0x00000300171d7836 */ /* 0x000fc80000000000 */
[----:B------:R-:W-:-:S04]  /*4900*/  IMAD.WIDE.U32 R10, R29, 0x4, R10 ;  /* 0x000000041d0a7825 */ /* 0x000fc800078e000a */
[----:B------:R-:W-:Y:S02]  /*4910*/  IMAD.WIDE.U32 R12, R29, 0x4, R12 ;  /* 0x000000041d0c7825 */ /* 0x000fe400078e000c */
[----:B------:R-:W5:Y:S04]  /*4920*/  LDG.E R10, desc[UR12][R10.64] ;  /* 0x0000000c0a0a7981 */ /* 0x000f68000c1e1900 */
[----:B------:R0:W5:Y:S01]  /*4930*/  LDG.E R13, desc[UR12][R12.64] ;  /* 0x0000000c0c0d7981 */ /* 0x000162000c1e1900 */
[----:B------:R-:W-:Y:S02]  /*4940*/  LOP3.LUT P3, RZ, R26, 0xff, RZ, 0xc0, !PT ;  /* 0x000000ff1aff7812 */ /* 0x000fe4000786c0ff */
[----:B------:R-:W-:Y:S02]  /*4950*/  IADD3 R23, P2, PT, R23, UR6, RZ ;  /* 0x0000000617177c10 */ /* 0x000fe4000ff5e0ff */
[----:B------:R-:W-:Y:S01]  /*4960*/  IADD3 R25, P5, PT, R25, UR6, RZ ;  /* 0x0000000619197c10 */ /* 0x000fe2000ffbe0ff */
[----:B------:R-:W-:Y:S01]  /*4970*/  VIADD R2, R2, 0x400 ;  /* 0x0000040002027836 */ /* 0x000fe20000000000 */
[----:B--2---:R-:W-:-:S02]  /*4980*/  ISETP.NE.AND P0, PT, R27, R8, PT ;  /* 0x000000081b00720c */ /* 0x004fc40003f05270 */
[----:B------:R-:W-:-:S05]  /*4990*/  ISETP.NE.AND P4, PT, R27, R8, P3 ;  /* 0x000000081b00720c */ /* 0x000fca0001f85270 */
[----:B------:R-:W-:Y:S01]  /*49a0*/  @!P3 SEL R26, RZ, 0x1, !P0 ;  /* 0x00000001ff1ab807 */ /* 0x000fe20004000000 */
[----:B------:R-:W-:-:S03]  /*49b0*/  IMAD.X R8, RZ, RZ, R5, P2 ;  /* 0x000000ffff087224 */ /* 0x000fc600010e0605 */
[----:B------:R-:W-:Y:S02]  /*49c0*/  SEL R26, R26, 0x1, !P4 ;  /* 0x000000011a1a7807 */ /* 0x000fe40006000000 */
[----:B------:R-:W-:Y:S02]  /*49d0*/  ISETP.LT.U32.AND P0, PT, R23, R24, PT ;  /* 0x000000181700720c */ /* 0x000fe40003f01070 */
[----:B------:R-:W-:Y:S02]  /*49e0*/  LOP3.LUT P2, RZ, R26, 0xff, RZ, 0xc0, !PT ;  /* 0x000000ff1aff7812 */ /* 0x000fe4000784c0ff */
[----:B------:R-:W-:-:S04]  /*49f0*/  ISETP.LT.AND.EX P0, PT, R8, R3, PT, P0 ;  /* 0x000000030800720c */ /* 0x000fc80003f01300 */
[C---:B0-----:R-:W-:Y:S02]  /*4a00*/  SEL R12, R23.reuse, R24, P0 ;  /* 0x00000018170c7207 */ /* 0x041fe40000000000 */
[-C--:B------:R-:W-:Y:S02]  /*4a10*/  SEL R20, R8, R3.reuse, P0 ;  /* 0x0000000308147207 */ /* 0x080fe40000000000 */
[----:B---3--:R-:W-:Y:S02]  /*4a20*/  ISETP.NE.AND P0, PT, R22, R16, PT ;  /* 0x000000101600720c */ /* 0x008fe40003f05270 */
[----:B------:R-:W-:Y:S02]  /*4a30*/  @!P4 SEL R12, R23, R24, !P3 ;  /* 0x00000018170cc207 */ /* 0x000fe40005800000 */
[----:B------:R-:W-:Y:S02]  /*4a40*/  @!P4 SEL R20, R8, R3, !P3 ;  /* 0x000000030814c207 */ /* 0x000fe40005800000 */
[----:B------:R-:W-:-:S02]  /*4a50*/  ISETP.NE.AND P4, PT, R22, R16, P2 ;  /* 0x000000101600720c */ /* 0x000fc40001785270 */
[----:B------:R-:W-:Y:S01]  /*4a60*/  @!P2 SEL R26, RZ, 0x1, !P0 ;  /* 0x00000001ff1aa807 */ /* 0x000fe20004000000 */
[----:B------:R-:W-:-:S03]  /*4a70*/  IMAD.X R3, RZ, RZ, R5, P5 ;  /* 0x000000ffff037224 */ /* 0x000fc600028e0605 */
        /* <DEDUP_REMOVED lines=11> */
[----:B------:R-:W-:Y:S01]  /*4b30*/  IMAD.X R3, RZ, RZ, R5, P0 ;  /* 0x000000ffff037224 */ /* 0x000fe200000e0605 */
        /* <DEDUP_REMOVED lines=11> */
[----:B------:R-:W-:Y:S01]  /*4bf0*/  IMAD.X R8, RZ, RZ, R5, P5 ;  /* 0x000000ffff087224 */ /* 0x000fe200028e0605 */
[----:B------:R-:W-:-:S02]  /*4c00*/  ISETP.LT.U32.AND P0, PT, R29, R12, PT ;  /* 0x0000000c1d00720c */ /* 0x000fc40003f01070 */
[----:B------:R-:W-:Y:S02]  /*4c10*/  ISETP.NE.AND P3, PT, R10, R13, PT ;  /* 0x0000000d0a00720c */ /* 0x000fe40003f65270 */
[CC--:B------:R-:W-:Y:S02]  /*4c20*/  ISETP.LT.AND.EX P0, PT, R8.reuse, R11.reuse, PT, P0 ;  /* 0x0000000b0800720c */ /* 0x0c0fe40003f01300 */
[----:B------:R-:W-:Y:S02]  /*4c30*/  @!P2 SEL R26, RZ, 0x1, !P3 ;  /* 0x00000001ff1aa807 */ /* 0x000fe40005800000 */
[----:B------:R-:W-:Y:S02]  /*4c40*/  SEL R24, R29, R12, P0 ;  /* 0x0000000c1d187207 */ /* 0x000fe40000000000 */
[----:B------:R-:W-:Y:S02]  /*4c50*/  SEL R3, R8, R11, P0 ;  /* 0x0000000b08037207 */ /* 0x000fe40000000000 */
[----:B------:R-:W-:-:S02]  /*4c60*/  SEL R26, R26, 0x1, !P4 ;  /* 0x000000011a1a7807 */ /* 0x000fc40006000000 */
[----:B------:R-:W-:Y:S02]  /*4c70*/  @!P4 SEL R24, R29, R12, !P2 ;  /* 0x0000000c1d18c207 */ /* 0x000fe40005000000 */
[----:B------:R-:W-:-:S07]  /*4c80*/  @!P4 SEL R3, R8, R11, !P2 ;  /* 0x0000000b0803c207 */ /* 0x000fce0005000000 */
.L_x_317:
[----:B------:R-:W-:Y:S05]  /*4c90*/  BSYNC.RECONVERGENT B2 ;  /* 0x0000000000027941 */ /* 0x000fea0003800200 */
.L_x_316:
[----:B------:R-:W-:Y:S05]  /*4ca0*/  @!P1 BRA `(.L_x_311) ;  /* 0x00000004000c9947 */ /* 0x000fea0003800000 */
[----:B------:R-:W-:Y:S01]  /*4cb0*/  ISETP.NE.AND P0, PT, R9, 0x1, PT ;  /* 0x000000010900780c */ /* 0x000fe20003f05270 */
[----:B------:R-:W-:Y:S01]  /*4cc0*/  BSSY.RECONVERGENT B2, `(.L_x_318) ;  /* 0x000002a000027945 */ /* 0x000fe20003800200 */
[----:B------:R-:W-:-:S11]  /*4cd0*/  LOP3.LUT P1, RZ, R6, 0x100, RZ, 0xc0, !PT ;  /* 0x0000010006ff7812 */ /* 0x000fd6000782c0ff */
[----:B------:R-:W-:Y:S05]  /*4ce0*/  @!P0 BRA `(.L_x_319) ;  /* 0x00000000009c8947 */ /* 0x000fea0003800000 */
[----:B------:R-:W0:Y:S01]  /*4cf0*/  LDC.64 R10, c[0x0][0x380] ;  /* 0x0000e000ff0a7b82 */ /* 0x000e220000000a00 */
[----:B------:R-:W-:-:S07]  /*4d00*/  IMAD.IADD R17, R2, 0x1, R7 ;  /* 0x0000000102117824 */ /* 0x000fce00078e0207 */
[----:B------:R-:W1:Y:S01]  /*4d10*/  LDC.64 R8, c[0x0][0x388] ;  /* 0x0000e200ff087b82 */ /* 0x000e620000000a00 */
[C---:B------:R-:W-:Y:S02]  /*4d20*/  VIADD R19, R17.reuse, 0x100 ;  /* 0x0000010011137836 */ /* 0x040fe40000000000 */
[----:B0-----:R-:W-:-:S06]  /*4d30*/  IMAD.WIDE.U32 R12, R17, 0x4, R10 ;  /* 0x00000004110c7825 */ /* 0x001fcc00078e000a */
[----:B------:R-:W2:Y:S01]  /*4d40*/  LDG.E R12, desc[UR12][R12.64] ;  /* 0x0000000c0c0c7981 */ /* 0x000ea2000c1e1900 */
[----:B-1----:R-:W-:-:S06]  /*4d50*/  IMAD.WIDE.U32 R14, R17, 0x4, R8 ;  /* 0x00000004110e7825 */ /* 0x002fcc00078e0008 */
[----:B------:R-:W2:Y:S01]  /*4d60*/  LDG.E R15, desc[UR12][R14.64] ;  /* 0x0000000c0e0f7981 */ /* 0x000ea2000c1e1900 */
[----:B------:R-:W-:-:S04]  /*4d70*/  IMAD.WIDE.U32 R10, R19, 0x4, R10 ;  /* 0x00000004130a7825 */ /* 0x000fc800078e000a */
[----:B------:R-:W-:Y:S02]  /*4d80*/  IMAD.WIDE.U32 R8, R19, 0x4, R8 ;  /* 0x0000000413087825 */ /* 0x000fe400078e0008 */
[----:B------:R-:W3:Y:S04]  /*4d90*/  LDG.E R10, desc[UR12][R10.64] ;  /* 0x0000000c0a0a7981 */ /* 0x000ee8000c1e1900 */
[----:B------:R0:W3:Y:S01]  /*4da0*/  LDG.E R21, desc[UR12][R8.64] ;  /* 0x0000000c08157981 */ /* 0x0000e2000c1e1900 */
[----:B------:R-:W-:Y:S02]  /*4db0*/  LOP3.LUT P2, RZ, R26, 0xff, RZ, 0xc0, !PT ;  /* 0x000000ff1aff7812 */ /* 0x000fe4000784c0ff */
[----:B------:R-:W-:-:S04]  /*4dc0*/  IADD3 R17, P4, PT, R17, UR6, RZ ;  /* 0x0000000611117c10 */ /* 0x000fc8000ff9e0ff */
[----:B------:R-:W-:Y:S01]  /*4dd0*/  ISETP.LT.U32.AND P0, PT, R17, R24, PT ;  /* 0x000000181100720c */ /* 0x000fe20003f01070 */
[----:B------:R-:W-:-:S05]  /*4de0*/  IMAD.X R6, RZ, RZ, R5, P4 ;  /* 0x000000ffff067224 */ /* 0x000fca00020e0605 */
[----:B------:R-:W-:-:S04]  /*4df0*/  ISETP.LT.AND.EX P0, PT, R6, R3, PT, P0 ;  /* 0x000000030600720c */ /* 0x000fc80003f01300 */
[----:B0-----:R-:W-:Y:S02]  /*4e00*/  SEL R8, R17, R24, P0 ;  /* 0x0000001811087207 */ /* 0x001fe40000000000 */
[----:B------:R-:W-:Y:S01]  /*4e10*/  SEL R9, R6, R3, P0 ;  /* 0x0000000306097207 */ /* 0x000fe20000000000 */
[----:B------:R-:W-:Y:S01]  /*4e20*/  VIADD R2, R2, 0x200 ;  /* 0x0000020002027836 */ /* 0x000fe20000000000 */
[CC--:B--2---:R-:W-:Y:S02]  /*4e30*/  ISETP.NE.AND P5, PT, R12.reuse, R15.reuse, PT ;  /* 0x0000000f0c00720c */ /* 0x0c4fe40003fa5270 */
[----:B------:R-:W-:Y:S02]  /*4e40*/  ISETP.NE.AND P3, PT, R12, R15, P2 ;  /* 0x0000000f0c00720c */ /* 0x000fe40001765270 */
[----:B------:R-:W-:-:S04]  /*4e50*/  @!P2 SEL R26, RZ, 0x1, !P5 ;  /* 0x00000001ff1aa807 */ /* 0x000fc80006800000 */
[----:B------:R-:W-:Y:S02]  /*4e60*/  SEL R26, R26, 0x1, !P3 ;  /* 0x000000011a1a7807 */ /* 0x000fe40005800000 */
[----:B------:R-:W-:Y:S02]  /*4e70*/  IADD3 R19, P5, PT, R19, UR6, RZ ;  /* 0x0000000613137c10 */ /* 0x000fe4000ffbe0ff */
[----:B------:R-:W-:-:S03]  /*4e80*/  LOP3.LUT P4, RZ, R26, 0xff, RZ, 0xc0, !PT ;  /* 0x000000ff1aff7812 */ /* 0x000fc6000788c0ff */
[----:B------:R-:W-:Y:S02]  /*4e90*/  @!P3 SEL R8, R17, R24, !P2 ;  /* 0x000000181108b207 */ /* 0x000fe40005000000 */
[----:B------:R-:W-:Y:S02]  /*4ea0*/  @!P3 SEL R9, R6, R3, !P2 ;  /* 0x000000030609b207 */ /* 0x000fe40005000000 */
[CC--:B---3--:R-:W-:Y:S01]  /*4eb0*/  ISETP.NE.AND P3, PT, R10.reuse, R21.reuse, P4 ;  /* 0x000000150a00720c */ /* 0x0c8fe20002765270 */
[----:B------:R-:W-:Y:S01]  /*4ec0*/  IMAD.X R6, RZ, RZ, R5, P5 ;  /* 0x000000ffff067224 */ /* 0x000fe200028e0605 */
        /* <DEDUP_REMOVED lines=9> */
.L_x_319:
[----:B------:R-:W-:Y:S05]  /*4f60*/  BSYNC.RECONVERGENT B2 ;  /* 0x0000000000027941 */ /* 0x000fea0003800200 */
.L_x_318:
[----:B------:R-:W-:Y:S05]  /*4f70*/  @P1 BRA `(.L_x_311) ;  /* 0x0000000000581947 */ /* 0x000fea0003800000 */
[----:B------:R-:W0:Y:S01]  /*4f80*/  LDC.64 R8, c[0x0][0x380] ;  /* 0x0000e000ff087b82 */ /* 0x000e220000000a00 */
[----:B------:R-:W-:-:S07]  /*4f90*/  IMAD.IADD R13, R2, 0x1, R7 ;  /* 0x00000001020d7824 */ /* 0x000fce00078e0207 */
[----:B------:R-:W1:Y:S01]  /*4fa0*/  LDC.64 R10, c[0x0][0x388] ;  /* 0x0000e200ff0a7b82 */ /* 0x000e620000000a00 */
[----:B0-----:R-:W-:-:S06]  /*4fb0*/  IMAD.WIDE.U32 R6, R13, 0x4, R8 ;  /* 0x000000040d067825 */ /* 0x001fcc00078e0008 */
[----:B------:R-:W2:Y:S01]  /*4fc0*/  LDG.E R6, desc[UR12][R6.64] ;  /* 0x0000000c06067981 */ /* 0x000ea2000c1e1900 */
[----:B-1----:R-:W-:-:S06]  /*4fd0*/  IMAD.WIDE.U32 R8, R13, 0x4, R10 ;  /* 0x000000040d087825 */ /* 0x002fcc00078e000a */
[----:B------:R-:W2:Y:S01]  /*4fe0*/  LDG.E R9, desc[UR12][R8.64] ;  /* 0x0000000c08097981 */ /* 0x000ea2000c1e1900 */
[----:B------:R-:W-:Y:S02]  /*4ff0*/  LOP3.LUT P3, RZ, R26, 0xff, RZ, 0xc0, !PT ;  /* 0x000000ff1aff7812 */ /* 0x000fe4000786c0ff */
[----:B------:R-:W-:-:S05]  /*5000*/  IADD3 R13, P0, PT, R13, UR6, RZ ;  /* 0x000000060d0d7c10 */ /* 0x000fca000ff1e0ff */
[----:B------:R-:W-:Y:S01]  /*5010*/  IMAD.X R10, RZ, RZ, R5, P0 ;  /* 0x000000ffff0a7224 */ /* 0x000fe200000e0605 */
[----:B------:R-:W-:-:S04]  /*5020*/  ISETP.LT.U32.AND P0, PT, R13, R24, PT ;  /* 0x000000180d00720c */ /* 0x000fc80003f01070 */
[----:B------:R-:W-:-:S04]  /*5030*/  ISETP.LT.AND.EX P0, PT, R10, R3, PT, P0 ;  /* 0x000000030a00720c */ /* 0x000fc80003f01300 */
[----:B------:R-:W-:Y:S02]  /*5040*/  SEL R2, R13, R24, P0 ;  /* 0x000000180d027207 */ /* 0x000fe40000000000 */
[----:B------:R-:W-:Y:S02]  /*5050*/  SEL R5, R10, R3, P0 ;  /* 0x000000030a057207 */ /* 0x000fe40000000000 */
[CC--:B--2---:R-:W-:Y:S02]  /*5060*/  ISETP.NE.AND P2, PT, R6.reuse, R9.reuse, P3 ;  /* 0x000000090600720c */ /* 0x0c4fe40001f45270 */
[----:B------:R-:W-:-:S04]  /*5070*/  ISETP.NE.AND P1, PT, R6, R9, PT ;  /* 0x000000090600720c */ /* 0x000fc80003f25270 */
[----:B------:R-:W-:-:S07]  /*5080*/  @!P3 SEL R26, RZ, 0x1, !P1 ;  /* 0x00000001ff1ab807 */ /* 0x000fce0004800000 */
[----:B------:R-:W-:Y:S02]  /*5090*/  @!P2 SEL R2, R13, R24, !P3 ;  /* 0x000000180d02a207 */ /* 0x000fe40005800000 */
[----:B------:R-:W-:Y:S02]  /*50a0*/  @!P2 SEL R5, R10, R3, !P3 ;  /* 0x000000030a05a207 */ /* 0x000fe40005800000 */
[----:B------:R-:W-:Y:S01]  /*50b0*/  SEL R26, R26, 0x1, !P2 ;  /* 0x000000011a1a7807 */ /* 0x000fe20005000000 */
[----:B------:R-:W-:Y:S02]  /*50c0*/  IMAD.MOV.U32 R24, RZ, RZ, R2 ;  /* 0x000000ffff187224 */ /* 0x000fe400078e0002 */
[----:B------:R-:W-:-:S07]  /*50d0*/  IMAD.MOV.U32 R3, RZ, RZ, R5 ;  /* 0x000000ffff037224 */ /* 0x000fce00078e0005 */
.L_x_311:
[----:B01----:R-:W-:Y:S05]  /*50e0*/  BSYNC.RECONVERGENT B1 ;  /* 0x0000000000017941 */ /* 0x003fea0003800200 */
.L_x_308:
[----:B------:R-:W0:Y:S01]  /*50f0*/  S2R R8, SR_LANEID ;  /* 0x0000000000087919 */ /* 0x000e220000000000 */
[----:B------:R-:W-:Y:S01]  /*5100*/  LOP3.LUT R5, R26, 0xff, RZ, 0xc0, !PT ;  /* 0x000000ff1a057812 */ /* 0x000fe200078ec0ff */
[----:B------:R-:W-:Y:S01]  /*5110*/  BSSY.RECONVERGENT B1, `(.L_x_320) ;  /* 0x0000016000017945 */ /* 0x000fe20003800200 */
[----:B------:R1:W2:Y:S04]  /*5120*/  SHFL.DOWN PT, R7, R24, 0x1, 0x1f ;  /* 0x08201f0018077f89 */ /* 0x0002a800000e0000 */
[----:B------:R1:W3:Y:S04]  /*5130*/  SHFL.DOWN PT, R6, R3, 0x1, 0x1f ;  /* 0x08201f0003067f89 */ /* 0x0002e800000e0000 */
[----:B------:R-:W4:Y:S01]  /*5140*/  SHFL.DOWN PT, R5, R5, 0x1, 0x1f ;  /* 0x08201f0005057f89 */ /* 0x000f2200000e0000 */
        /* <DEDUP_REMOVED lines=18> */
.L_x_321:
[----:B------:R-:W-:Y:S05]  /*5270*/  BSYNC.RECONVERGENT B1 ;  /* 0x0000000000017941 */ /* 0x000fea0003800200 */
.L_x_320:
        /* <DEDUP_REMOVED lines=23> */
.L_x_323:
[----:B------:R-:W-:Y:S05]  /*53f0*/  BSYNC.RECONVERGENT B1 ;  /* 0x0000000000017941 */ /* 0x000fea0003800200 */
.L_x_322:
        /* <DEDUP_REMOVED lines=20> */
.L_x_325:
[----:B------:R-:W-:Y:S05]  /*5540*/  BSYNC.RECONVERGENT B1 ;  /* 0x0000000000017941 */ /* 0x000fea0003800200 */
.L_x_324:
        /* <DEDUP_REMOVED lines=20> */
.L_x_327:
[----:B------:R-:W-:Y:S05]  /*5690*/  BSYNC.RECONVERGENT B1 ;  /* 0x0000000000017941 */ /* 0x000fea0003800200 */
.L_x_326:
        /* <DEDUP_REMOVED lines=20> */
.L_x_329:
[----:B------:R-:W-:Y:S05]  /*57e0*/  BSYNC.RECONVERGENT B1 ;  /* 0x0000000000017941 */ /* 0x000fea0003800200 */
.L_x_328:
        /* <DEDUP_REMOVED lines=11> */
.L_x_331:
[----:B------:R-:W-:Y:S05]  /*58a0*/  BSYNC.RECONVERGENT B1 ;  /* 0x0000000000017941 */ /* 0x000fea0003800200 */
.L_x_330:
        /* <DEDUP_REMOVED lines=82> */
[----:B------:R-:W-:-:S07]  /*5dd0*/  SEL R3, R3, R7, !P2 ;  /* 0x0000000703037207 */ /* 0x000fce0005000000 */
.L_x_289:
[----:B------:R-:W-:Y:S05]  /*5de0*/  BSYNC.RECONVERGENT B0 ;  /* 0x0000000000007941 */ /* 0x000fea0003800200 */
.L_x_264:
[----:B------:R-:W-:Y:S05]  /*5df0*/  @P1 EXIT ;  /* 0x000000000000194d */ /* 0x000fea0003800000 */
[----:B012---:R-:W0:Y:S01]  /*5e00*/  LDC.64 R4, c[0x0][0x3a8] ;  /* 0x0000ea00ff047b82 */ /* 0x007e220000000a00 */
[----:B------:R-:W-:Y:S02]  /*5e10*/  IMAD.MOV.U32 R25, RZ, RZ, R3 ;  /* 0x000000ffff197224 */ /* 0x000fe400078e0003 */
[----:B0-----:R-:W-:-:S05]  /*5e20*/  IMAD.WIDE.U32 R4, R0, 0x10, R4 ;  /* 0x0000001000047825 */ /* 0x001fca00078e0004 */
[----:B------:R-:W-:Y:S04]  /*5e30*/  STG.E.64 desc[UR12][R4.64+0x8], R24 ;  /* 0x0000081804007986 */ /* 0x000fe8000c101b0c */
[----:B------:R-:W-:Y:S01]  /*5e40*/  STG.E.U8 desc[UR12][R4.64], R26 ;  /* 0x0000001a04007986 */ /* 0x000fe2000c10110c */
[----:B------:R-:W-:Y:S05]  /*5e50*/  EXIT ;  /* 0x000000000000794d */ /* 0x000fea0003800000 */
.L_x_332:
        /* <DEDUP_REMOVED lines=10> */
.L_x_673:


//--------------------- .text._ZN3cub18CUB_300001_SM_10006detail6reduce28DeviceReduceSingleTileKernelINS2_10policy_hubIN4cuda3std3__45tupleIJblEEEjN6thrust24THRUST_300001_SM_1000_NS8cuda_cub9__find_if7functorIS9_EEE10Policy1000ENSB_12zip_iteratorINS8_IJNSD_26transform_input_iterator_tIbNSC_6detail35transform_pair_of_input_iterators_tIbNSB_6detail15normal_iteratorINSB_10device_ptrIjEEEESQ_NS7_8equal_toIjEEEENS7_10__not_fn_tINS7_10__identityEEEEENSB_17counting_iteratorIlNSB_11use_defaultESZ_SZ_EEEEEEEPS9_jSF_S9_S9_SV_EEvT0_T1_T2_T3_T4_T6_ --------------------------
	.section	.text._ZN3cub18CUB_300001_SM_10006detail6reduce28DeviceReduceSingleTileKernelINS2_10policy_hubIN4cuda3std3__45tupleIJblEEEjN6thrust24THRUST_300001_SM_1000_NS8cuda_cub9__find_if7functorIS9_EEE10Policy1000ENSB_12zip_iteratorINS8_IJNSD_26transform_input_iterator_tIbNSC_6detail35transform_pair_of_input_iterators_tIbNSB_6detail15normal_iteratorINSB_10device_ptrIjEEEESQ_NS7_8equal_toIjEEEENS7_10__not_fn_tINS7_10__identityEEEEENSB_17counting_iteratorIlNSB_11use_defaultESZ_SZ_EEEEEEEPS9_jSF_S9_S9_SV_EEvT0_T1_T2_T3_T4_T6_,"ax",@progbits
	.align	128
        .global         _ZN3cub18CUB_300001_SM_10006detail6reduce28DeviceReduceSingleTileKernelINS2_10policy_hubIN4cuda3std3__45tupleIJblEEEjN6thrust24THRUST_300001_SM_1000_NS8cuda_cub9__find_if7functorIS9_EEE10Policy1000ENSB_12zip_iteratorINS8_IJNSD_26transform_input_iterator_tIbNSC_6detail35transform_pair_of_input_iterators_tIbNSB_6detail15normal_iteratorINSB_10device_ptrIjEEEESQ_NS7_8equal_toIjEEEENS7_10__not_fn_tINS7_10__identityEEEEENSB_17counting_iteratorIlNSB_11use_defaultESZ_SZ_EEEEEEEPS9_jSF_S9_S9_SV_EEvT0_T1_T2_T3_T4_T6_
        .type           _ZN3cub18CUB_300001_SM_10006detail6reduce28DeviceReduceSingleTileKernelINS2_10policy_hubIN4cuda3std3__45tupleIJblEEEjN6thrust24THRUST_300001_SM_1000_NS8cuda_cub9__find_if7functorIS9_EEE10Policy1000ENSB_12zip_iteratorINS8_IJNSD_26transform_input_iterator_tIbNSC_6detail35transform_pair_of_input_iterators_tIbNSB_6detail15normal_iteratorINSB_10device_ptrIjEEEESQ_NS7_8equal_toIjEEEENS7_10__not_fn_tINS7_10__identityEEEEENSB_17counting_iteratorIlNSB_11use_defaultESZ_SZ_EEEEEEEPS9_jSF_S9_S9_SV_EEvT0_T1_T2_T3_T4_T6_,@function
        .size           _ZN3cub18CUB_300001_SM_10006detail6reduce28DeviceReduceSingleTileKernelINS2_10policy_hubIN4cuda3std3__45tupleIJblEEEjN6thrust24THRUST_300001_SM_1000_NS8cuda_cub9__find_if7functorIS9_EEE10Policy1000ENSB_12zip_iteratorINS8_IJNSD_26transform_input_iterator_tIbNSC_6detail35transform_pair_of_input_iterators_tIbNSB_6detail15normal_iteratorINSB_10device_ptrIjEEEESQ_NS7_8equal_toIjEEEENS7_10__not_fn_tINS7_10__identityEEEEENSB_17counting_iteratorIlNSB_11use_defaultESZ_SZ_EEEEEEEPS9_jSF_S9_S9_SV_EEvT0_T1_T2_T3_T4_T6_,(.L_x_674 - _ZN3cub18CUB_300001_SM_10006detail6reduce28DeviceReduceSingleTileKernelINS2_10policy_hubIN4cuda3std3__45tupleIJblEEEjN6thrust24THRUST_300001_SM_1000_NS8cuda_cub9__find_if7functorIS9_EEE10Policy1000ENSB_12zip_iteratorINS8_IJNSD_26transform_input_iterator_tIbNSC_6detail35transform_pair_of_input_iterators_tIbNSB_6detail15normal_iteratorINSB_10device_ptrIjEEEESQ_NS7_8equal_toIjEEEENS7_10__not_fn_tINS7_10__identityEEEEENSB_17counting_iteratorIlNSB_11use_defaultESZ_SZ_EEEEEEEPS9_jSF_S9_S9_SV_EEvT0_T1_T2_T3_T4_T6_)
        .other          _ZN3cub18CUB_300001_SM_10006detail6reduce28DeviceReduceSingleTileKernelINS2_10policy_hubIN4cuda3std3__45tupleIJblEEEjN6thrust24THRUST_300001_SM_1000_NS8cuda_cub9__find_if7functorIS9_EEE10Policy1000ENSB_12zip_iteratorINS8_IJNSD_26transform_input_iterator_tIbNSC_6detail35transform_pair_of_input_iterators_tIbNSB_6detail15normal_iteratorINSB_10device_ptrIjEEEESQ_NS7_8equal_toIjEEEENS7_10__not_fn_tINS7_10__identityEEEEENSB_17counting_iteratorIlNSB_11use_defaultESZ_SZ_EEEEEEEPS9_jSF_S9_S9_SV_EEvT0_T1_T2_T3_T4_T6_,@"STO_CUDA_ENTRY STV_DEFAULT"
_ZN3cub18CUB_300001_SM_10006detail6reduce28DeviceReduceSingleTileKernelINS2_10policy_hubIN4cuda3std3__45tupleIJblEEEjN6thrust24THRUST_300001_SM_1000_NS8cuda_cub9__find_if7functorIS9_EEE10Policy1000ENSB_12zip_iteratorINS8_IJNSD_26transform_input_iterator_tIbNSC_6detail35transform_pair_of_input_iterators_tIbNSB_6detail15normal_iteratorINSB_10device_ptrIjEEEESQ_NS7_8equal_toIjEEEENS7_10__not_fn_tINS7_10__identityEEEEENSB_17counting_iteratorIlNSB_11use_defaultESZ_SZ_EEEEEEEPS9_jSF_S9_S9_SV_EEvT0_T1_T2_T3_T4_T6_:
.text._ZN3cub18CUB_300001_SM_10006detail6reduce28DeviceReduceSingleTileKernelINS2_10policy_hubIN4cuda3std3__45tupleIJblEEEjN6thrust24THRUST_300001_SM_1000_NS8cuda_cub9__find_if7functorIS9_EEE10Policy1000ENSB_12zip_iteratorINS8_IJNSD_26transform_input_iterator_tIbNSC_6detail35transform_pair_of_input_iterators_tIbNSB_6detail15normal_iteratorINSB_10device_ptrIjEEEESQ_NS7_8equal_toIjEEEENS7_10__not_fn_tINS7_10__identityEEEEENSB_17counting_iteratorIlNSB_11use_defaultESZ_SZ_EEEEEEEPS9_jSF_S9_S9_SV_EEvT0_T1_T2_T3_T4_T6_:
        /* <DEDUP_REMOVED lines=14> */
.L_x_333:
[----:B------:R-:W-:Y:S01]  /*00e0*/  UISETP.GT.U32.AND UP0, UPT, UR4, 0x3ff, UPT ;  /* 0x000003ff0400788c */ /* 0x000fe2000bf04070 */
[----:B------:R-:W-:Y:S08]  /*00f0*/  BSSY.RECONVERGENT B0, `(.L_x_334) ;  /* 0x0000589000007945 */ /* 0x000ff00003800200 */
[----:B------:R-:W-:Y:S05]  /*0100*/  BRA.U UP0, `(.L_x_335) ;  /* 0x00000031000c7547 */ /* 0x000fea000b800000 */
[----:B------:R-:W0:Y:S01]  /*0110*/  S2R R11, SR_TID.X ;  /* 0x00000000000b7919 */ /* 0x000e220000002100 */
[----:B------:R-:W2:Y:S08]  /*0120*/  LDC.64 R2, c[0x0][0x380] ;  /* 0x0000e000ff027b82 */ /* 0x000eb00000000a00 */
[----:B------:R-:W3:Y:S01]  /*0130*/  LDC.64 R4, c[0x0][0x388] ;  /* 0x0000e200ff047b82 */ /* 0x000ee20000000a00 */
[----:B------:R-:W-:Y:S01]  /*0140*/  IMAD.MOV.U32 R20, RZ, RZ, RZ ;  /* 0x000000ffff147224 */ /* 0x000fe200078e00ff */
        /* <DEDUP_REMOVED lines=10> */
[----:B------:R-:W-:Y:S01]  /*01f0*/  BSSY.RECONVERGENT B1, `(.L_x_336) ;  /* 0x0000121000017945 */ /* 0x000fe20003800200 */
[----:B------:R-:W-:-:S03]  /*0200*/  IMAD.MOV.U32 R27, RZ, RZ, RZ ;  /* 0x000000ffff1b7224 */ /* 0x000fc600078e00ff */
[----:B------:R-:W-:Y:S02]  /*0210*/  ISETP.GE.U32.AND P2, PT, R13, UR4, PT ;  /* 0x000000040d007c0c */ /* 0x000fe4000bf46070 */
        /* <DEDUP_REMOVED lines=18> */
.L_x_340:
        /* <DEDUP_REMOVED lines=18> */
[----:B------:R-:W-:Y:S01]  /*0460*/  LOP3.LUT P5, RZ, R28, 0xff, RZ, 0xc0, !PT ;  /* 0x000000ff1cff7812 */ /* 0x000fe200078ac0ff */
[----:B------:R-:W-:Y:S01]  /*0470*/  VIADD R14, R14, 0x8 ;  /* 0x000000080e0e7836 */ /* 0x000fe20000000000 */
[C---:B------:R-:W-:Y:S01]  /*0480*/  IADD3 R19, P3, PT, R13.reuse, UR6, RZ ;  /* 0x000000060d137c10 */ /* 0x040fe2000ff7e0ff */
[----:B------:R-:W-:Y:S01]  /*0490*/  VIADD R13, R13, 0x800 ;  /* 0x000008000d0d7836 */ /* 0x000fe20000000000 */
[----:B--2---:R-:W-:-:S02]  /*04a0*/  ISETP.NE.AND P0, PT, R22, R31, PT ;  /* 0x0000001f1600720c */ /* 0x004fc40003f05270 */
[----:B------:R-:W-:Y:S01]  /*04b0*/  ISETP.NE.AND P2, PT, R22, R31, P5 ;  /* 0x0000001f1600720c */ /* 0x000fe20002f45270 */
[----:B------:R-:W-:-:S06]  /*04c0*/  IMAD.X R22, RZ, RZ, UR7, P3 ;  /* 0x00000007ff167e24 */ /* 0x000fcc00098e06ff */
        /* <DEDUP_REMOVED lines=8> */
[----:B------:R-:W-:Y:S02]  /*0550*/  @!P2 SEL R9, R19, R20, !P5 ;  /* 0x000000141309a207 */ /* 0x000fe40006800000 */
[CC--:B------:R-:W-:Y:S02]  /*0560*/  SEL R20, R22.reuse, R27.reuse, P0 ;  /* 0x0000001b16147207 */ /* 0x0c0fe40000000000 */
        /* <DEDUP_REMOVED lines=11> */
[CC--:B------:R-:W-:Y:S02]  /*0620*/  SEL R8, R7.reuse, R20.reuse, P0 ;  /* 0x0000001407087207 */ /* 0x0c0fe40000000000 */
        /* <DEDUP_REMOVED lines=10> */
[CC--:B------:R-:W-:Y:S02]  /*06d0*/  ISETP.LT.AND.EX P0, PT, R7.reuse, R8.reuse, PT, P0 ;  /* 0x000000080700720c */ /* 0x0c0fe40003f01300 */
[----:B------:R-:W-:Y:S02]  /*06e0*/  @!P3 SEL R28, RZ, 0x1, !P6 ;  /* 0x00000001ff1cb807 */ /* 0x000fe40007000000 */
[-C--:B------:R-:W-:Y:S02]  /*06f0*/  SEL R9, R6, R27.reuse, P0 ;  /* 0x0000001b06097207 */ /* 0x080fe40000000000 */
        /* <DEDUP_REMOVED lines=27> */
[----:B------:R-:W-:Y:S02]  /*08b0*/  @!P3 SEL R28, RZ, 0x1, !P0 ;  /* 0x00000001ff1cb807 */ /* 0x000fe40004000000 */
[----:B------:R-:W-:-:S02]  /*08c0*/  IADD3 R6, P6, PT, R19, 0x500, RZ ;  /* 0x0000050013067810 */ /* 0x000fc40007fde0ff */
[----:B------:R-:W-:Y:S02]  /*08d0*/  SEL R28, R28, 0x1, !P4 ;  /* 0x000000011c1c7807 */ /* 0x000fe40006000000 */
[----:B------:R-:W-:Y:S01]  /*08e0*/  @!P5 SEL R26, R7, R8, !P2 ;  /* 0x00000008071ad207 */ /* 0x000fe20005000000 */
[----:B------:R-:W-:Y:S01]  /*08f0*/  IMAD.X R7, RZ, RZ, R22, P6 ;  /* 0x000000ffff077224 */ /* 0x000fe200030e0616 */
[----:B------:R-:W-:Y:S02]  /*0900*/  ISETP.LT.U32.AND P0, PT, R6, R9, PT ;  /* 0x000000090600720c */ /* 0x000fe40003f01070 */
[----:B------:R-:W-:Y:S02]  /*0910*/  LOP3.LUT P2, RZ, R28, 0xff, RZ, 0xc0, !PT ;  /* 0x000000ff1cff7812 */ /* 0x000fe4000784c0ff */
[----:B------:R-:W-:-:S04]  /*0920*/  ISETP.LT.AND.EX P0, PT, R7, R26, PT, P0 ;  /* 0x0000001a0700720c */ /* 0x000fc80003f01300 */
[CC--:B------:R-:W-:Y:S02]  /*0930*/  SEL R21, R6.reuse, R9.reuse, P0 ;  /* 0x0000000906157207 */ /* 0x0c0fe40000000000 */
[CC--:B------:R-:W-:Y:S02]  /*0940*/  SEL R20, R7.reuse, R26.reuse, P0 ;  /* 0x0000001a07147207 */ /* 0x0c0fe40000000000 */
[----:B------:R-:W-:Y:S02]  /*0950*/  @!P4 SEL R21, R6, R9, !P3 ;  /* 0x000000090615c207 */ /* 0x000fe40005800000 */
[----:B------:R-:W-:Y:S02]  /*0960*/  @!P4 SEL R20, R7, R26, !P3 ;  /* 0x0000001a0714c207 */ /* 0x000fe40005800000 */
[----:B------:R-:W-:Y:S02]  /*0970*/  IADD3 R8, P0, PT, R19, 0x600, RZ ;  /* 0x0000060013087810 */ /* 0x000fe40007f1e0ff */
[----:B------:R-:W-:-:S02]  /*0980*/  ISETP.NE.AND P3, PT, R17, R18, PT ;  /* 0x000000121100720c */ /* 0x000fc40003f65270 */
[----:B------:R-:W-:Y:S01]  /*0990*/  ISETP.NE.AND P4, PT, R17, R18, P2 ;  /* 0x000000121100720c */ /* 0x000fe20001785270 */
[----:B------:R-:W-:Y:S01]  /*09a0*/  IMAD.X R9, RZ, RZ, R22, P0 ;  /* 0x000000ffff097224 */ /* 0x000fe200000e0616 */
[----:B------:R-:W-:Y:S02]  /*09b0*/  @!P2 SEL R28, RZ, 0x1, !P3 ;  /* 0x00000001ff1ca807 */ /* 0x000fe40005800000 */
[----:B------:R-:W-:Y:S02]  /*09c0*/  ISETP.LT.U32.AND P0, PT, R8, R21, PT ;  /* 0x000000150800720c */ /* 0x000fe40003f01070 */
[----:B------:R-:W-:Y:S02]  /*09d0*/  SEL R28, R28, 0x1, !P4 ;  /* 0x000000011c1c7807 */ /* 0x000fe40006000000 */
[----:B------:R-:W-:Y:S02]  /*09e0*/  IADD3 R19, P5, PT, R19, 0x700, RZ ;  /* 0x0000070013137810 */ /* 0x000fe40007fbe0ff */
[----:B------:R-:W-:-:S02]  /*09f0*/  ISETP.LT.AND.EX P0, PT, R9, R20, PT, P0 ;  /* 0x000000140900720c */ /* 0x000fc40003f01300 */
[----:B------:R-:W-:Y:S01]  /*0a00*/  LOP3.LUT P3, RZ, R28, 0xff, RZ, 0xc0, !PT ;  /* 0x000000ff1cff7812 */ /* 0x000fe2000786c0ff */
[----:B------:R-:W-:Y:S01]  /*0a10*/  IMAD.X R22, RZ, RZ, R22, P5 ;  /* 0x000000ffff167224 */ /* 0x000fe200028e0616 */
[-C--:B------:R-:W-:Y:S02]  /*0a20*/  SEL R6, R8, R21.reuse, P0 ;  /* 0x0000001508067207 */ /* 0x080fe40000000000 */
[CC--:B------:R-:W-:Y:S02]  /*0a30*/  SEL R7, R9.reuse, R20.reuse, P0 ;  /* 0x0000001409077207 */ /* 0x0c0fe40000000000 */
[----:B------:R-:W-:Y:S02]  /*0a40*/  ISETP.NE.AND P5, PT, R14, RZ, PT ;  /* 0x000000ff0e00720c */ /* 0x000fe40003fa5270 */
[----:B------:R-:W-:Y:S02]  /*0a50*/  @!P4 SEL R6, R8, R21, !P2 ;  /* 0x000000150806c207 */ /* 0x000fe40005000000 */
[----:B------:R-:W-:-:S02]  /*0a60*/  @!P4 SEL R7, R9, R20, !P2 ;  /* 0x000000140907c207 */ /* 0x000fc40005000000 */
[----:B------:R-:W-:Y:S02]  /*0a70*/  ISETP.NE.AND P4, PT, R15, R16, P3 ;  /* 0x000000100f00720c */ /* 0x000fe40001f85270 */
        /* <DEDUP_REMOVED lines=8> */
[----:B------:R-:W-:Y:S01]  /*0b00*/  @!P4 SEL R27, R22, R7, !P3 ;  /* 0x00000007161bc207 */ /* 0x000fe20005800000 */
[----:B------:R-:W-:Y:S06]  /*0b10*/  @P5 BRA `(.L_x_340) ;  /* 0xfffffff800085947 */ /* 0x000fec000383ffff */
.L_x_339:
[----:B------:R-:W-:Y:S05]  /*0b20*/  BSYNC.RECONVERGENT B2 ;  /* 0x0000000000027941 */ /* 0x000fea0003800200 */
.L_x_338:
        /* <DEDUP_REMOVED lines=16> */
[----:B------:R0:W5:Y:S04]  /*0c30*/  LDG.E R14, desc[UR8][R2.64+0xc00] ;  /* 0x000c0008020e7981 */ /* 0x000168000c1e1900 */
[----:B------:R1:W5:Y:S01]  /*0c40*/  LDG.E R17, desc[UR8][R4.64+0xc00] ;  /* 0x000c000804117981 */ /* 0x000362000c1e1900 */
[----:B------:R-:W-:-:S02]  /*0c50*/  LOP3.LUT P3, RZ, R28, 0xff, RZ, 0xc0, !PT ;  /* 0x000000ff1cff7812 */ /* 0x000fc4000786c0ff */
[----:B--2---:R-:W-:-:S05]  /*0c60*/  IADD3 R19, P2, PT, R13, UR10, RZ ;  /* 0x0000000a0d137c10 */ /* 0x004fca000ff5e0ff */
[----:B------:R-:W-:Y:S02]  /*0c70*/  IMAD.X R16, RZ, RZ, UR11, P2 ;  /* 0x0000000bff107e24 */ /* 0x000fe400090e06ff */
[----:B0-----:R-:W-:-:S05]  /*0c80*/  VIADD R2, R13, 0x100 ;  /* 0x000001000d027836 */ /* 0x001fca0000000000 */
[----:B------:R-:W-:-:S05]  /*0c90*/  IADD3 R3, P5, PT, R2, UR10, RZ ;  /* 0x0000000a02037c10 */ /* 0x000fca000ffbe0ff */
[----:B-1----:R-:W-:Y:S02]  /*0ca0*/  IMAD.X R4, RZ, RZ, UR11, P5 ;  /* 0x0000000bff047e24 */ /* 0x002fe4000a8e06ff */
[----:B------:R-:W-:Y:S01]  /*0cb0*/  VIADD R2, R13, 0x200 ;  /* 0x000002000d027836 */ /* 0x000fe20000000000 */
[CC--:B----4-:R-:W-:Y:S02]  /*0cc0*/  ISETP.NE.AND P0, PT, R6.reuse, R7.reuse, PT ;  /* 0x000000070600720c */ /* 0x0d0fe40003f05270 */
[----:B------:R-:W-:Y:S02]  /*0cd0*/  ISETP.NE.AND P4, PT, R6, R7, P3 ;  /* 0x000000070600720c */ /* 0x000fe40001f85270 */
[----:B------:R-:W-:-:S04]  /*0ce0*/  @!P3 SEL R28, RZ, 0x1, !P0 ;  /* 0x00000001ff1cb807 */ /* 0x000fc80004000000 */
[----:B------:R-:W-:Y:S02]  /*0cf0*/  SEL R28, R28, 0x1, !P4 ;  /* 0x000000011c1c7807 */ /* 0x000fe40006000000 */
[----:B------:R-:W-:Y:S02]  /*0d00*/  ISETP.LT.U32.AND P0, PT, R19, R20, PT ;  /* 0x000000141300720c */ /* 0x000fe40003f01070 */
[----:B------:R-:W-:Y:S02]  /*0d10*/  LOP3.LUT P2, RZ, R28, 0xff, RZ, 0xc0, !PT ;  /* 0x000000ff1cff7812 */ /* 0x000fe4000784c0ff */
[----:B------:R-:W-:-:S04]  /*0d20*/  ISETP.LT.AND.EX P0, PT, R16, R27, PT, P0 ;  /* 0x0000001b1000720c */ /* 0x000fc80003f01300 */
[CC--:B------:R-:W-:Y:S02]  /*0d30*/  SEL R6, R19.reuse, R20.reuse, P0 ;  /* 0x0000001413067207 */ /* 0x0c0fe40000000000 */
[----:B------:R-:W-:Y:S02]  /*0d40*/  SEL R5, R16, R27, P0 ;  /* 0x0000001b10057207 */ /* 0x000fe40000000000 */
[----:B---3--:R-:W-:Y:S02]  /*0d50*/  ISETP.NE.AND P0, PT, R8, R9, PT ;  /* 0x000000090800720c */ /* 0x008fe40003f05270 */
[----:B------:R-:W-:Y:S02]  /*0d60*/  @!P4 SEL R6, R19, R20, !P3 ;  /* 0x000000141306c207 */ /* 0x000fe40005800000 */
[----:B------:R-:W-:Y:S02]  /*0d70*/  @!P4 SEL R5, R16, R27, !P3 ;  /* 0x0000001b1005c207 */ /* 0x000fe40005800000 */
[----:B------:R-:W-:-:S02]  /*0d80*/  ISETP.NE.AND P4, PT, R8, R9, P2 ;  /* 0x000000090800720c */ /* 0x000fc40001785270 */
[----:B------:R-:W-:-:S04]  /*0d90*/  @!P2 SEL R28, RZ, 0x1, !P0 ;  /* 0x00000001ff1ca807 */ /* 0x000fc80004000000 */
        /* <DEDUP_REMOVED lines=27> */
[-C--:B------:R-:W-:Y:S02]  /*0f50*/  ISETP.LT.AND.EX P0, PT, R3, R4.reuse, PT, P0 ;  /* 0x000000040300720c */ /* 0x080fe40003f01300 */
[----:B------:R-:W-:Y:S01]  /*0f60*/  @!P2 SEL R28, RZ, 0x1, !P3 ;  /* 0x00000001ff1ca807 */ /* 0x000fe20005800000 */
[----:B------:R-:W-:Y:S01]  /*0f70*/  VIADD R13, R13, 0x400 ;  /* 0x000004000d0d7836 */ /* 0x000fe20000000000 */
[----:B------:R-:W-:Y:S02]  /*0f80*/  SEL R20, R2, R5, P0 ;  /* 0x0000000502147207 */ /* 0x000fe40000000000 */
[----:B------:R-:W-:Y:S02]  /*0f90*/  SEL R27, R3, R4, P0 ;  /* 0x00000004031b7207 */ /* 0x000fe40000000000 */
[----:B------:R-:W-:-:S02]  /*0fa0*/  SEL R28, R28, 0x1, !P4 ;  /* 0x000000011c1c7807 */ /* 0x000fc40006000000 */
[----:B------:R-:W-:Y:S02]  /*0fb0*/  @!P4 SEL R20, R2, R5, !P2 ;  /* 0x000000050214c207 */ /* 0x000fe40005000000 */
[----:B------:R-:W-:-:S07]  /*0fc0*/  @!P4 SEL R27, R3, R4, !P2 ;  /* 0x00000004031bc207 */ /* 0x000fce0005000000 */
.L_x_342:
[----:B------:R-:W-:Y:S05]  /*0fd0*/  BSYNC.RECONVERGENT B2 ;  /* 0x0000000000027941 */ /* 0x000fea0003800200 */
.L_x_341:
        /* <DEDUP_REMOVED lines=42> */
.L_x_344:
[----:B------:R-:W-:Y:S05]  /*1280*/  BSYNC.RECONVERGENT B2 ;  /* 0x0000000000027941 */ /* 0x000fea0003800200 */
.L_x_343:
        /* <DEDUP_REMOVED lines=23> */
.L_x_337:
[----:B------:R-:W-:Y:S05]  /*1400*/  BSYNC.RECONVERGENT B1 ;  /* 0x0000000000017941 */ /* 0x000fea0003800200 */
.L_x_336:
[----:B------:R-:W-:-:S09]  /*1410*/  UISETP.GE.U32.AND UP0, UPT, UR4, 0x100, UPT ;  /* 0x000001000400788c */ /* 0x000fd2000bf06070 */
        /* <DEDUP_REMOVED lines=25> */
.L_x_347:
[----:B------:R-:W-:Y:S05]  /*15b0*/  BSYNC.RECONVERGENT B1 ;  /* 0x0000000000017941 */ /* 0x000fea0003800200 */
.L_x_346:
        /* <DEDUP_REMOVED lines=23> */
.L_x_349:
[----:B------:R-:W-:Y:S05]  /*1730*/  BSYNC.RECONVERGENT B1 ;  /* 0x0000000000017941 */ /* 0x000fea0003800200 */
.L_x_348:
        /* <DEDUP_REMOVED lines=20> */
.L_x_351:
[----:B------:R-:W-:Y:S05]  /*1880*/  BSYNC.RECONVERGENT B1 ;  /* 0x0000000000017941 */ /* 0x000fea0003800200 */
.L_x_350:
        /* <DEDUP_REMOVED lines=20> */
.L_x_353:
[----:B------:R-:W-:Y:S05]  /*19d0*/  BSYNC.RECONVERGENT B1 ;  /* 0x0000000000017941 */ /* 0x000fea0003800200 */
.L_x_352:
        /* <DEDUP_REMOVED lines=20> */
.L_x_355:
[----:B------:R-:W-:Y:S05]  /*1b20*/  BSYNC.RECONVERGENT B1 ;  /* 0x0000000000017941 */ /* 0x000fea0003800200 */
.L_x_354:
[----:B------:R-:W-:Y:S04]  /*1b30*/  BSSY.RECONVERGENT B1, `(.L_x_356) ;  /* 0x000000b000017945 */ /* 0x000fe80003800200 */
[----:B------:R-:W-:Y:S05]  /*1b40*/  @P1 BRA `(.L_x_357) ;  /* 0x0000000000241947 */ /* 0x000fea0003800000 */
[----:B--2---:R-:W2:Y:S01]  /*1b50*/  S2R R4, SR_CgaCtaId ;  /* 0x0000000000047919 */ /* 0x004ea20000008800 */
[----:B0-----:R-:W-:Y:S01]  /*1b60*/  MOV R3, 0x400 ;  /* 0x0000040000037802 */ /* 0x001fe20000000f00 */
[----:B------:R-:W-:Y:S01]  /*1b70*/  IMAD.MOV.U32 R21, RZ, RZ, R27 ;  /* 0x000000ffff157224 */ /* 0x000fe200078e001b */
[----:B------:R-:W-:-:S04]  /*1b80*/  SHF.R.U32.HI R2, RZ, 0x1, R11 ;  /* 0x00000001ff027819 */ /* 0x000fc8000001160b */
[----:B------:R-:W-:Y:S02]  /*1b90*/  LOP3.LUT R2, R2, 0x1f0, RZ, 0xc0, !PT ;  /* 0x000001f002027812 */ /* 0x000fe400078ec0ff */
[----:B--2---:R-:W-:-:S05]  /*1ba0*/  LEA R3, R4, R3, 0x18 ;  /* 0x0000000304037211 */ /* 0x004fca00078ec0ff */
[----:B------:R-:W-:-:S05]  /*1bb0*/  IMAD.IADD R3, R2, 0x1, R3 ;  /* 0x0000000102037824 */ /* 0x000fca00078e0203 */
[----:B------:R0:W-:Y:S04]  /*1bc0*/  STS.64 [R3+0x10], R20 ;  /* 0x0000101403007388 */ /* 0x0001e80000000a00 */
[----:B------:R0:W-:Y:S02]  /*1bd0*/  STS.U8 [R3+0x8], R28 ;  /* 0x0000081c03007388 */ /* 0x0001e40000000000 */
.L_x_357:
[----:B------:R-:W-:Y:S05]  /*1be0*/  BSYNC.RECONVERGENT B1 ;  /* 0x0000000000017941 */ /* 0x000fea0003800200 */
.L_x_356:
        /* <DEDUP_REMOVED lines=15> */
[----:B-----5:R-:W-:-:S04]  /*1ce0*/  ISETP.NE.AND P2, PT, R10, RZ, PT ;  /* 0x000000ff0a00720c */ /* 0x020fc80003f45270 */
[----:B------:R-:W-:Y:S02]  /*1cf0*/  @P4 SEL R10, R28, 0x1, !P2 ;  /* 0x000000011c0a4807 */ /* 0x000fe40005000000 */
[-C--:B--2---:R-:W-:Y:S01]  /*1d00*/  ISETP.LT.U32.AND P0, PT, R4, R20.reuse, PT ;  /* 0x000000140400720c */ /* 0x084fe20003f01070 */
[----:B------:R-:W-:Y:S01]  /*1d10*/  LDS.U8 R28, [UR5+0x78] ;  /* 0x00007805ff1c7984 */ /* 0x000fe20008000000 */
[----:B------:R-:W-:Y:S02]  /*1d20*/  LOP3.LUT P3, RZ, R10, 0xff, RZ, 0xc0, !PT ;  /* 0x000000ff0aff7812 */ /* 0x000fe4000786c0ff */
[----:B------:R-:W-:Y:S02]  /*1d30*/  ISETP.LT.AND.EX P0, PT, R5, R27, PT, P0 ;  /* 0x0000001b0500720c */ /* 0x000fe40003f01300 */
[----:B----4-:R-:W-:Y:S02]  /*1d40*/  ISETP.NE.AND P5, PT, R12, RZ, PT ;  /* 0x000000ff0c00720c */ /* 0x010fe40003fa5270 */
[----:B-1-3--:R-:W-:-:S02]  /*1d50*/  @P2 SEL R20, R4, R20, P0 ;  /* 0x0000001404142207 */ /* 0x00afc40000000000 */
[C---:B------:R-:W-:Y:S02]  /*1d60*/  @P2 SEL R27, R5.reuse, R27, P0 ;  /* 0x0000001b051b2207 */ /* 0x040fe40000000000 */
[----:B------:R-:W-:Y:S02]  /*1d70*/  SEL R11, R4, R20, !P4 ;  /* 0x00000014040b7207 */ /* 0x000fe40006000000 */
[----:B------:R-:W-:Y:S02]  /*1d80*/  SEL R13, R5, R27, !P4 ;  /* 0x0000001b050d7207 */ /* 0x000fe40006000000 */
[----:B------:R-:W-:Y:S01]  /*1d90*/  ISETP.LT.U32.AND P0, PT, R6, R11, PT ;  /* 0x0000000b0600720c */ /* 0x000fe20003f01070 */
[----:B------:R-:W-:Y:S01]  /*1da0*/  LDS.64 R4, [UR5+0x60] ;  /* 0x00006005ff047984 */ /* 0x000fe20008000a00 */
[----:B------:R-:W-:Y:S02]  /*1db0*/  @P3 SEL R12, R10, 0x1, !P5 ;  /* 0x000000010a0c3807 */ /* 0x000fe40006800000 */
[----:B------:R-:W-:Y:S01]  /*1dc0*/  ISETP.LT.AND.EX P0, PT, R7, R13, PT, P0 ;  /* 0x0000000d0700720c */ /* 0x000fe20003f01300 */
[----:B------:R-:W1:Y:S01]  /*1dd0*/  LDS.U8 R10, [UR5+0x58] ;  /* 0x00005805ff0a7984 */ /* 0x000e620008000000 */
[----:B------:R-:W-:-:S02]  /*1de0*/  LOP3.LUT P2, RZ, R12, 0xff, RZ, 0xc0, !PT ;  /* 0x000000ff0cff7812 */ /* 0x000fc4000784c0ff */
[----:B------:R-:W-:Y:S02]  /*1df0*/  @P5 SEL R11, R6, R11, P0 ;  /* 0x0000000b060b5207 */ /* 0x000fe40000000000 */
[----:B------:R-:W-:Y:S02]  /*1e00*/  ISETP.NE.AND P4, PT, R14, RZ, PT ;  /* 0x000000ff0e00720c */ /* 0x000fe40003f85270 */
[C---:B------:R-:W-:Y:S02]  /*1e10*/  @P5 SEL R13, R7.reuse, R13, P0 ;  /* 0x0000000d070d5207 */ /* 0x040fe40000000000 */
[----:B------:R-:W-:Y:S02]  /*1e20*/  SEL R11, R6, R11, !P3 ;  /* 0x0000000b060b7207 */ /* 0x000fe40005800000 */
[----:B------:R-:W-:Y:S02]  /*1e30*/  SEL R13, R7, R13, !P3 ;  /* 0x0000000d070d7207 */ /* 0x000fe40005800000 */
[----:B------:R-:W-:Y:S01]  /*1e40*/  ISETP.LT.U32.AND P0, PT, R8, R11, PT ;  /* 0x0000000b0800720c */ /* 0x000fe20003f01070 */
[----:B------:R-:W-:Y:S01]  /*1e50*/  LDS.64 R6, [UR5+0x70] ;  /* 0x00007005ff067984 */ /* 0x000fe20008000a00 */
[----:B------:R-:W-:-:S02]  /*1e60*/  @P2 SEL R14, R12, 0x1, !P4 ;  /* 0x000000010c0e2807 */ /* 0x000fc40006000000 */
[----:B------:R-:W-:Y:S01]  /*1e70*/  ISETP.LT.AND.EX P0, PT, R9, R13, PT, P0 ;  /* 0x0000000d0900720c */ /* 0x000fe20003f01300 */
[----:B------:R-:W2:Y:S01]  /*1e80*/  LDS.U8 R12, [UR5+0x68] ;  /* 0x00006805ff0c7984 */ /* 0x000ea20008000000 */
[----:B------:R-:W-:Y:S02]  /*1e90*/  ISETP.NE.AND P3, PT, R15, RZ, PT ;  /* 0x000000ff0f00720c */ /* 0x000fe40003f65270 */
[----:B------:R-:W-:Y:S02]  /*1ea0*/  @P4 SEL R11, R8, R11, P0 ;  /* 0x0000000b080b4207 */ /* 0x000fe40000000000 */
[----:B------:R-:W-:Y:S02]  /*1eb0*/  LOP3.LUT P5, RZ, R14, 0xff, RZ, 0xc0, !PT ;  /* 0x000000ff0eff7812 */ /* 0x000fe400078ac0ff */
[----:B------:R-:W-:Y:S02]  /*1ec0*/  @P4 SEL R13, R9, R13, P0 ;  /* 0x0000000d090d4207 */ /* 0x000fe40000000000 */
[----:B------:R-:W-:-:S02]  /*1ed0*/  SEL R11, R8, R11, !P2 ;  /* 0x0000000b080b7207 */ /* 0x000fc40005000000 */
[----:B------:R-:W-:Y:S02]  /*1ee0*/  SEL R13, R9, R13, !P2 ;  /* 0x0000000d090d7207 */ /* 0x000fe40005000000 */
[----:B0-----:R-:W-:Y:S01]  /*1ef0*/  ISETP.LT.U32.AND P0, PT, R2, R11, PT ;  /* 0x0000000b0200720c */ /* 0x001fe20003f01070 */
[----:B------:R-:W0:Y:S03]  /*1f00*/  LDS.64 R8, [UR5+0x80] ;  /* 0x00008005ff087984 */ /* 0x000e260008000a00 */
[----:B------:R-:W-:Y:S02]  /*1f10*/  ISETP.LT.AND.EX P0, PT, R3, R13, PT, P0 ;  /* 0x0000000d0300720c */ /* 0x000fe40003f01300 */
[----:B------:R-:W-:Y:S02]  /*1f20*/  @P5 SEL R15, R14, 0x1, !P3 ;  /* 0x000000010e0f5807 */ /* 0x000fe40005800000 */
[----:B------:R-:W-:-:S02]  /*1f30*/  @P3 SEL R11, R2, R11, P0 ;  /* 0x0000000b020b3207 */ /* 0x000fc40000000000 */
[----:B-1----:R-:W-:Y:S02]  /*1f40*/  ISETP.NE.AND P2, PT, R10, RZ, PT ;  /* 0x000000ff0a00720c */ /* 0x002fe40003f45270 */
[----:B------:R-:W-:Y:S02]  /*1f50*/  @P3 SEL R13, R3, R13, P0 ;  /* 0x0000000d030d3207 */ /* 0x000fe40000000000 */
[----:B------:R-:W-:Y:S02]  /*1f60*/  SEL R11, R2, R11, !P5 ;  /* 0x0000000b020b7207 */ /* 0x000fe40006800000 */
[----:B------:R-:W-:Y:S02]  /*1f70*/  LOP3.LUT P4, RZ, R15, 0xff, RZ, 0xc0, !PT ;  /* 0x000000ff0fff7812 */ /* 0x000fe4000788c0ff */
[----:B------:R-:W-:Y:S02]  /*1f80*/  SEL R13, R3, R13, !P5 ;  /* 0x0000000d030d7207 */ /* 0x000fe40006800000 */
[----:B------:R-:W-:-:S04]  /*1f90*/  ISETP.LT.U32.AND P0, PT, R4, R11, PT ;  /* 0x0000000b0400720c */ /* 0x000fc80003f01070 */
[----:B------:R-:W-:Y:S02]  /*1fa0*/  ISETP.LT.AND.EX P0, PT, R5, R13, PT, P0 ;  /* 0x0000000d0500720c */ /* 0x000fe40003f01300 */
[----:B--2---:R-:W-:Y:S02]  /*1fb0*/  ISETP.NE.AND P3, PT, R12, RZ, PT ;  /* 0x000000ff0c00720c */ /* 0x004fe40003f65270 */
[C---:B------:R-:W-:Y:S02]  /*1fc0*/  @P2 SEL R11, R4.reuse, R11, P0 ;  /* 0x0000000b040b2207 */ /* 0x040fe40000000000 */
[----:B------:R-:W-:Y:S02]  /*1fd0*/  @P4 SEL R10, R15, 0x1, !P2 ;  /* 0x000000010f0a4807 */ /* 0x000fe40005000000 */
[----:B------:R-:W-:Y:S02]  /*1fe0*/  @P2 SEL R13, R5, R13, P0 ;  /* 0x0000000d050d2207 */ /* 0x000fe40000000000 */
[----:B------:R-:W-:-:S02]  /*1ff0*/  SEL R3, R4, R11, !P4 ;  /* 0x0000000b04037207 */ /* 0x000fc40006000000 */
[----:B------:R-:W-:Y:S02]  /*2000*/  LOP3.LUT P5, RZ, R10, 0xff, RZ, 0xc0, !PT ;  /* 0x000000ff0aff7812 */ /* 0x000fe400078ac0ff */
[----:B------:R-:W-:Y:S02]  /*2010*/  SEL R5, R5, R13, !P4 ;  /* 0x0000000d05057207 */ /* 0x000fe40006000000 */
[----:B------:R-:W-:Y:S02]  /*2020*/  ISETP.LT.U32.AND P0, PT, R6, R3, PT ;  /* 0x000000030600720c */ /* 0x000fe40003f01070 */
        /* <DEDUP_REMOVED lines=16> */
.L_x_345:
        /* <DEDUP_REMOVED lines=36> */
.L_x_360:
[----:B------:R-:W-:Y:S05]  /*2370*/  BSYNC.RECONVERGENT B1 ;  /* 0x0000000000017941 */ /* 0x000fea0003800200 */
.L_x_359:
        /* <DEDUP_REMOVED lines=21> */
.L_x_362:
[----:B------:R-:W-:Y:S05]  /*24d0*/  BSYNC.RECONVERGENT B1 ;  /* 0x0000000000017941 */ /* 0x000fea0003800200 */
.L_x_361:
        /* <DEDUP_REMOVED lines=20> */
.L_x_364:
[----:B------:R-:W-:Y:S05]  /*2620*/  BSYNC.RECONVERGENT B1 ;  /* 0x0000000000017941 */ /* 0x000fea0003800200 */
.L_x_363:
        /* <DEDUP_REMOVED lines=20> */
.L_x_366:
[----:B------:R-:W-:Y:S05]  /*2770*/  BSYNC.RECONVERGENT B1 ;  /* 0x0000000000017941 */ /* 0x000fea0003800200 */
.L_x_365:
        /* <DEDUP_REMOVED lines=20> */
.L_x_368:
[----:B------:R-:W-:Y:S05]  /*28c0*/  BSYNC.RECONVERGENT B1 ;  /* 0x0000000000017941 */ /* 0x000fea0003800200 */
.L_x_367:
[----:B------:R-:W-:Y:S04]  /*28d0*/  BSSY.RECONVERGENT B1, `(.L_x_369) ;  /* 0x000000b000017945 */ /* 0x000fe80003800200 */
[----:B------:R-:W-:Y:S05]  /*28e0*/  @P1 BRA `(.L_x_370) ;  /* 0x0000000000241947 */ /* 0x000fea0003800000 */
[----:B0-----:R-:W0:Y:S01]  /*28f0*/  S2R R4, SR_CgaCtaId ;  /* 0x0000000000047919 */ /* 0x001e220000008800 */
[----:B------:R-:W-:Y:S01]  /*2900*/  MOV R3, 0x400 ;  /* 0x0000040000037802 */ /* 0x000fe20000000f00 */
[----:B------:R-:W-:Y:S01]  /*2910*/  IMAD.MOV.U32 R21, RZ, RZ, R27 ;  /* 0x000000ffff157224 */ /* 0x000fe200078e001b */
[----:B--234-:R-:W-:-:S04]  /*2920*/  SHF.R.U32.HI R2, RZ, 0x1, R11 ;  /* 0x00000001ff027819 */ /* 0x01cfc8000001160b */
[----:B------:R-:W-:Y:S02]  /*2930*/  LOP3.LUT R2, R2, 0x1f0, RZ, 0xc0, !PT ;  /* 0x000001f002027812 */ /* 0x000fe400078ec0ff */
[----:B0-----:R-:W-:-:S05]  /*2940*/  LEA R3, R4, R3, 0x18 ;  /* 0x0000000304037211 */ /* 0x001fca00078ec0ff */
[----:B------:R-:W-:-:S05]  /*2950*/  IMAD.IADD R3, R2, 0x1, R3 ;  /* 0x0000000102037824 */ /* 0x000fca00078e0203 */
[----:B------:R0:W-:Y:S04]  /*2960*/  STS.64 [R3+0x10], R20 ;  /* 0x0000101403007388 */ /* 0x0001e80000000a00 */
[----:B------:R0:W-:Y:S02]  /*2970*/  STS.U8 [R3+0x8], R28 ;  /* 0x0000081c03007388 */ /* 0x0001e40000000000 */
.L_x_370:
[----:B------:R-:W-:Y:S05]  /*2980*/  BSYNC.RECONVERGENT B1 ;  /* 0x0000000000017941 */ /* 0x000fea0003800200 */
.L_x_369:
[----:B------:R-:W-:Y:S01]  /*2990*/  BAR.SYNC.DEFER_BLOCKING 0x0 ;  /* 0x0000000000007b1d */ /* 0x000fe20000010000 */
[----:B------:R-:W-:-:S13]  /*29a0*/  ISETP.NE.AND P1, PT, R11, RZ, PT ;  /* 0x000000ff0b00720c */ /* 0x000fda0003f25270 */
[----:B------:R-:W-:Y:S05]  /*29b0*/  @P1 BRA `(.L_x_358) ;  /* 0x0000002c00f01947 */ /* 0x000fea0003800000 */
[----:B------:R-:W-:Y:S02]  /*29c0*/  UISETP.GE.U32.AND UP0, UPT, UR4, 0x21, UPT ;  /* 0x000000210400788c */ /* 0x000fe4000bf06070 */
[----:B------:R-:W-:Y:S02]  /*29d0*/  UISETP.GE.U32.AND UP1, UPT, UR4, 0x41, UPT ;  /* 0x000000410400788c */ /* 0x000fe4000bf26070 */
[----:B------:R-:W-:Y:S02]  /*29e0*/  UISETP.GE.U32.AND UP2, UPT, UR4, 0x61, UPT ;  /* 0x000000610400788c */ /* 0x000fe4000bf46070 */
[----:B------:R-:W-:Y:S02]  /*29f0*/  UISETP.GE.U32.AND UP3, UPT, UR4, 0x81, UPT ;  /* 0x000000810400788c */ /* 0x000fe4000bf66070 */
[----:B------:R-:W-:Y:S02]  /*2a00*/  UISETP.GE.U32.AND UP4, UPT, UR4, 0xa1, UPT ;  /* 0x000000a10400788c */ /* 0x000fe4000bf86070 */
[----:B------:R-:W-:-:S02]  /*2a10*/  UISETP.GE.U32.AND UP5, UPT, UR4, 0xc1, UPT ;  /* 0x000000c10400788c */ /* 0x000fc4000bfa6070 */
[----:B------:R-:W-:Y:S01]  /*2a20*/  UISETP.GE.U32.AND UP6, UPT, UR4, 0xe1, UPT ;  /* 0x000000e10400788c */ /* 0x000fe2000bfc6070 */
        /* <DEDUP_REMOVED lines=16> */
.L_x_371:
        /* <DEDUP_REMOVED lines=16> */
.L_x_372:
        /* <DEDUP_REMOVED lines=16> */
.L_x_373:
        /* <DEDUP_REMOVED lines=16> */
.L_x_374:
        /* <DEDUP_REMOVED lines=16> */
.L_x_375:
        /* <DEDUP_REMOVED lines=16> */
.L_x_376:
        /* <DEDUP_REMOVED lines=17> */
.L_x_335:
        /* <DEDUP_REMOVED lines=15> */
[----:B------:R-:W-:Y:S01]  /*3230*/  UIADD3 UR5, UPT, UPT, UR4, -0x400, URZ ;  /* 0xfffffc0004057890 */ /* 0x000fe2000fffe0ff */
[----:B------:R-:W-:-:S03]  /*3240*/  IMAD.MOV.U32 R22, RZ, RZ, 0x400 ;  /* 0x00000400ff167424 */ /* 0x000fc600078e00ff */
[----:B------:R-:W-:Y:S01]  /*3250*/  UISETP.GE.U32.AND UP0, UPT, UR5, 0x400, UPT ;  /* 0x000004000500788c */ /* 0x000fe2000bf06070 */
[----:B---3--:R-:W-:Y:S01]  /*3260*/  ISETP.NE.AND P0, PT, R6, R7, PT ;  /* 0x000000070600720c */ /* 0x008fe20003f05270 */
[----:B------:R-:W-:-:S03]  /*3270*/  VIADD R6, R21, 0x200 ;  /* 0x0000020015067836 */ /* 0x000fc60000000000 */
[----:B------:R-:W-:Y:S02]  /*3280*/  SEL R20, R21, R20, P0 ;  /* 0x0000001415147207 */ /* 0x000fe40000000000 */
[----:B--2---:R-:W-:Y:S02]  /*3290*/  IADD3 R15, P1, PT, R6, UR6, RZ ;  /* 0x00000006060f7c10 */ /* 0x004fe4000ff3e0ff */
[----:B------:R-:W-:Y:S02]  /*32a0*/  IADD3 R20, P3, PT, R20, UR6, RZ ;  /* 0x0000000614147c10 */ /* 0x000fe4000ff7e0ff */
[----:B----4-:R-:W-:Y:S01]  /*32b0*/  ISETP.NE.AND P2, PT, R10, R11, PT ;  /* 0x0000000b0a00720c */ /* 0x010fe20003f45270 */
[----:B------:R-:W-:Y:S01]  /*32c0*/  IMAD.X R6, RZ, RZ, UR7, P1 ;  /* 0x00000007ff067e24 */ /* 0x000fe200088e06ff */
[C---:B------:R-:W-:Y:S01]  /*32d0*/  ISETP.LT.U32.AND P1, PT, R15.reuse, R20, PT ;  /* 0x000000140f00720c */ /* 0x040fe20003f21070 */
[----:B------:R-:W-:Y:S01]  /*32e0*/  IMAD.X R27, RZ, RZ, UR7, P3 ;  /* 0x00000007ff1b7e24 */ /* 0x000fe200098e06ff */
[----:B------:R-:W-:-:S02]  /*32f0*/  IADD3 R7, P3, PT, R15, 0x100, RZ ;  /* 0x000001000f077810 */ /* 0x000fc40007f7e0ff */
[----:B-----5:R-:W-:Y:S02]  /*3300*/  ISETP.NE.OR P0, PT, R8, R9, P0 ;  /* 0x000000090800720c */ /* 0x020fe40000705670 */
[----:B------:R-:W-:-:S05]  /*3310*/  ISETP.LT.AND.EX P1, PT, R6, R27, PT, P1 ;  /* 0x0000001b0600720c */ /* 0x000fca0003f21310 */
        /* <DEDUP_REMOVED lines=8> */
[----:B------:R-:W-:Y:S02]  /*33a0*/  ISETP.LT.AND.EX P1, PT, R6, R27, PT, P1 ;  /* 0x0000001b0600720c */ /* 0x000fe40003f21310 */
[----:B------:R-:W-:Y:S02]  /*33b0*/  ISETP.NE.OR P3, PT, R12, R13, P0 ;  /* 0x0000000d0c00720c */ /* 0x000fe40000765670 */
[----:B------:R-:W-:Y:S02]  /*33c0*/  @P2 SEL R20, R7, R20, P1 ;  /* 0x0000001407142207 */ /* 0x000fe40000800000 */
[----:B------:R-:W-:Y:S02]  /*33d0*/  @P2 SEL R27, R6, R27, P1 ;  /* 0x0000001b061b2207 */ /* 0x000fe40000800000 */
[----:B------:R-:W-:-:S02]  /*33e0*/  SEL R28, RZ, 0x1, !P3 ;  /* 0x00000001ff1c7807 */ /* 0x000fc40005800000 */
[----:B------:R-:W-:Y:S02]  /*33f0*/  SEL R20, R20, R7, P0 ;  /* 0x0000000714147207 */ /* 0x000fe40000000000 */
[----:B------:R-:W-:Y:S01]  /*3400*/  SEL R27, R27, R6, P0 ;  /* 0x000000061b1b7207 */ /* 0x000fe20000000000 */
[----:B------:R-:W-:Y:S06]  /*3410*/  BRA.U !UP0, `(.L_x_377) ;  /* 0x0000000508107547 */ /* 0x000fec000b800000 */
[----:B------:R-:W-:Y:S01]  /*3420*/  IMAD.MOV.U32 R22, RZ, RZ, 0x400 ;  /* 0x00000400ff167424 */ /* 0x000fe200078e00ff */
[----:B------:R-:W0:Y:S01]  /*3430*/  LDCU UR4, c[0x0][0x3b0] ;  /* 0x00007600ff0477ac */ /* 0x000e220008000800 */
[----:B------:R-:W2:Y:S01]  /*3440*/  LDCU.64 UR6, c[0x0][0x3a0] ;  /* 0x00007400ff0677ac */ /* 0x000ea20008000a00 */
[----:B------:R-:W-:-:S04]  /*3450*/  NOP ;  /* 0x0000000000007918 */ /* 0x000fc80000000000 */
.L_x_379:
[----:B------:R-:W-:-:S04]  /*3460*/  IMAD.WIDE.U32 R6, R22, 0x4, R2 ;  /* 0x0000000416067825 */ /* 0x000fc800078e0002 */
[----:B------:R-:W-:Y:S01]  /*3470*/  IMAD.WIDE.U32 R8, R22, 0x4, R4 ;  /* 0x0000000416087825 */ /* 0x000fe200078e0004 */
        /* <DEDUP_REMOVED lines=8> */
[----:B------:R-:W-:-:S02]  /*3500*/  LOP3.LUT P2, RZ, R28, 0xff, RZ, 0xc0, !PT ;  /* 0x000000ff1cff7812 */ /* 0x000fc4000784c0ff */
[----:B---3--:R-:W-:Y:S02]  /*3510*/  ISETP.NE.AND P3, PT, R10, R11, PT ;  /* 0x0000000b0a00720c */ /* 0x008fe40003f65270 */
[----:B--2---:R-:W-:Y:S02]  /*3520*/  IADD3 R10, P1, P4, R21, UR6, R22 ;  /* 0x00000006150a7c10 */ /* 0x004fe4000fc3e016 */
[----:B-1----:R-:W-:Y:S02]  /*3530*/  SEL R6, RZ, 0x1, !P3 ;  /* 0x00000001ff067807 */ /* 0x002fe40005800000 */
[C---:B------:R-:W-:Y:S02]  /*3540*/  ISETP.LT.U32.AND P0, PT, R10.reuse, R20, PT ;  /* 0x000000140a00720c */ /* 0x040fe40003f01070 */
[----:B------:R-:W-:Y:S02]  /*3550*/  IADD3.X R11, PT, PT, RZ, UR7, RZ, P1, P4 ;  /* 0x00000007ff0b7c10 */ /* 0x000fe40008fe84ff */
[----:B------:R-:W-:-:S02]  /*3560*/  IADD3 R7, P4, PT, R10, 0x100, RZ ;  /* 0x000001000a077810 */ /* 0x000fc40007f9e0ff */
[C---:B------:R-:W-:Y:S02]  /*3570*/  ISETP.LT.AND.EX P0, PT, R11.reuse, R27, PT, P0 ;  /* 0x0000001b0b00720c */ /* 0x040fe40003f01300 */
[----:B----4-:R-:W-:Y:S01]  /*3580*/  ISETP.NE.AND P1, PT, R12, R13, PT ;  /* 0x0000000d0c00720c */ /* 0x010fe20003f25270 */
[----:B0-----:R-:W-:Y:S01]  /*3590*/  IMAD.X R8, RZ, RZ, R11, P4 ;  /* 0x000000ffff087224 */ /* 0x001fe200020e060b */
[C---:B------:R-:W-:Y:S02]  /*35a0*/  @P3 SEL R20, R10.reuse, R20, P0 ;  /* 0x000000140a143207 */ /* 0x040fe40000000000 */
[----:B------:R-:W-:Y:S02]  /*35b0*/  @P3 SEL R27, R11, R27, P0 ;  /* 0x0000001b0b1b3207 */ /* 0x000fe40000000000 */
[----:B------:R-:W-:Y:S02]  /*35c0*/  SEL R20, R10, R20, !P2 ;  /* 0x000000140a147207 */ /* 0x000fe40005000000 */
[----:B------:R-:W-:-:S02]  /*35d0*/  @P2 SEL R6, R28, 0x1, !P3 ;  /* 0x000000011c062807 */ /* 0x000fc40005800000 */
[----:B------:R-:W-:Y:S02]  /*35e0*/  SEL R27, R11, R27, !P2 ;  /* 0x0000001b0b1b7207 */ /* 0x000fe40005000000 */
[CC--:B------:R-:W-:Y:S02]  /*35f0*/  ISETP.LT.U32.AND P0, PT, R7.reuse, R20.reuse, PT ;  /* 0x000000140700720c */ /* 0x0c0fe40003f01070 */
[----:B------:R-:W-:Y:S02]  /*3600*/  LOP3.LUT P3, RZ, R6, 0xff, RZ, 0xc0, !PT ;  /* 0x000000ff06ff7812 */ /* 0x000fe4000786c0ff */
[----:B------:R-:W-:Y:S02]  /*3610*/  ISETP.LT.AND.EX P0, PT, R8, R27, PT, P0 ;  /* 0x0000001b0800720c */ /* 0x000fe40003f01300 */
[----:B-----5:R-:W-:Y:S02]  /*3620*/  ISETP.NE.AND P2, PT, R14, R15, PT ;  /* 0x0000000f0e00720c */ /* 0x020fe40003f45270 */
[----:B------:R-:W-:-:S02]  /*3630*/  @P1 SEL R20, R7, R20, P0 ;  /* 0x0000001407141207 */ /* 0x000fc40000000000 */
[----:B------:R-:W-:Y:S02]  /*3640*/  @P1 SEL R27, R8, R27, P0 ;  /* 0x0000001b081b1207 */ /* 0x000fe40000000000 */
[----:B------:R-:W-:Y:S02]  /*3650*/  IADD3 R9, P0, PT, R10, 0x200, RZ ;  /* 0x000002000a097810 */ /* 0x000fe40007f1e0ff */
[----:B------:R-:W-:Y:S02]  /*3660*/  SEL R20, R7, R20, !P3 ;  /* 0x0000001407147207 */ /* 0x000fe40005800000 */
[----:B------:R-:W-:Y:S02]  /*3670*/  SEL R12, RZ, 0x1, !P1 ;  /* 0x00000001ff0c7807 */ /* 0x000fe40004800000 */
[----:B------:R-:W-:Y:S01]  /*3680*/  @P3 SEL R12, R6, 0x1, !P1 ;  /* 0x00000001060c3807 */ /* 0x000fe20004800000 */
[----:B------:R-:W-:Y:S01]  /*3690*/  IMAD.X R6, RZ, RZ, R11, P0 ;  /* 0x000000ffff067224 */ /* 0x000fe200000e060b */
[----:B------:R-:W-:-:S02]  /*36a0*/  SEL R27, R8, R27, !P3 ;  /* 0x0000001b081b7207 */ /* 0x000fc40005800000 */
[CC--:B------:R-:W-:Y:S02]  /*36b0*/  ISETP.LT.U32.AND P0, PT, R9.reuse, R20.reuse, PT ;  /* 0x000000140900720c */ /* 0x0c0fe40003f01070 */
[----:B------:R-:W-:Y:S02]  /*36c0*/  LOP3.LUT P4, RZ, R12, 0xff, RZ, 0xc0, !PT ;  /* 0x000000ff0cff7812 */ /* 0x000fe4000788c0ff */
[CC--:B------:R-:W-:Y:S02]  /*36d0*/  ISETP.LT.AND.EX P0, PT, R6.reuse, R27.reuse, PT, P0 ;  /* 0x0000001b0600720c */ /* 0x0c0fe40003f01300 */
[----:B------:R-:W-:Y:S02]  /*36e0*/  SEL R8, RZ, 0x1, !P2 ;  /* 0x00000001ff087807 */ /* 0x000fe40005000000 */
[----:B------:R-:W-:Y:S02]  /*36f0*/  @P2 SEL R20, R9, R20, P0 ;  /* 0x0000001409142207 */ /* 0x000fe40000000000 */
[----:B------:R-:W-:-:S02]  /*3700*/  @P2 SEL R27, R6, R27, P0 ;  /* 0x0000001b061b2207 */ /* 0x000fc40000000000 */
[----:B------:R-:W-:Y:S02]  /*3710*/  SEL R20, R9, R20, !P4 ;  /* 0x0000001409147207 */ /* 0x000fe40006000000 */
[----:B------:R-:W-:Y:S02]  /*3720*/  IADD3 R9, PT, PT, -R22, UR4, RZ ;  /* 0x0000000416097c10 */ /* 0x000fe4000fffe1ff */
[----:B------:R-:W-:Y:S02]  /*3730*/  IADD3 R7, P0, PT, R10, 0x300, RZ ;  /* 0x000003000a077810 */ /* 0x000fe40007f1e0ff */
[----:B------:R-:W-:Y:S02]  /*3740*/  ISETP.NE.AND P1, PT, R16, R17, PT ;  /* 0x000000111000720c */ /* 0x000fe40003f25270 */
[----:B------:R-:W-:Y:S02]  /*3750*/  @P4 SEL R8, R12, 0x1, !P2 ;  /* 0x000000010c084807 */ /* 0x000fe40005000000 */
[----:B------:R-:W-:-:S02]  /*3760*/  ISETP.GE.U32.AND P3, PT, R9, 0x400, PT ;  /* 0x000004000900780c */ /* 0x000fc40003f66070 */
[----:B------:R-:W-:Y:S01]  /*3770*/  SEL R27, R6, R27, !P4 ;  /* 0x0000001b061b7207 */ /* 0x000fe20006000000 */
[----:B------:R-:W-:Y:S01]  /*3780*/  IMAD.X R6, RZ, RZ, R11, P0 ;  /* 0x000000ffff067224 */ /* 0x000fe200000e060b */
[----:B------:R-:W-:Y:S02]  /*3790*/  LOP3.LUT P2, RZ, R8, 0xff, RZ, 0xc0, !PT ;  /* 0x000000ff08ff7812 */ /* 0x000fe4000784c0ff */
[----:B------:R-:W-:Y:S02]  /*37a0*/  ISETP.LT.U32.AND P0, PT, R7, R20, PT ;  /* 0x000000140700720c */ /* 0x000fe40003f01070 */
[----:B------:R-:W-:Y:S02]  /*37b0*/  SEL R28, RZ, 0x1, !P1 ;  /* 0x00000001ff1c7807 */ /* 0x000fe40004800000 */
[----:B------:R-:W-:-:S04]  /*37c0*/  ISETP.LT.AND.EX P0, PT, R6, R27, PT, P0 ;  /* 0x0000001b0600720c */ /* 0x000fc80003f01300 */
[C---:B------:R-:W-:Y:S02]  /*37d0*/  @P1 SEL R20, R7.reuse, R20, P0 ;  /* 0x0000001407141207 */ /* 0x040fe40000000000 */
[----:B------:R-:W-:Y:S02]  /*37e0*/  @P1 SEL R27, R6, R27, P0 ;  /* 0x0000001b061b1207 */ /* 0x000fe40000000000 */
[----:B------:R-:W-:Y:S02]  /*37f0*/  @P2 SEL R28, R8, 0x1, !P1 ;  /* 0x00000001081c2807 */ /* 0x000fe40004800000 */
[----:B------:R-:W-:Y:S02]  /*3800*/  SEL R20, R7, R20, !P2 ;  /* 0x0000001407147207 */ /* 0x000fe40005000000 */
[----:B------:R-:W-:Y:S01]  /*3810*/  SEL R27, R6, R27, !P2 ;  /* 0x0000001b061b7207 */ /* 0x000fe20005000000 */
[----:B------:R-:W-:Y:S06]  /*3820*/  @!P3 BRA `(.L_x_378) ;  /* 0x000000140018b947 */ /* 0x000fec0003800000 */
[----:B------:R-:W-:-:S05]  /*3830*/  VIADD R22, R22, 0x400 ;  /* 0x0000040016167836 */ /* 0x000fca0000000000 */
[----:B------:R-:W-:-:S13]  /*3840*/  ISETP.GT.U32.AND P0, PT, R22, UR5, PT ;  /* 0x0000000516007c0c */ /* 0x000fda000bf04070 */
[----:B------:R-:W-:Y:S05]  /*3850*/  @!P0 BRA `(.L_x_379) ;  /* 0xfffffffc00008947 */ /* 0x000fea000383ffff */
.L_x_377:
[----:B------:R-:W-:Y:S01]  /*3860*/  IADD3 R2, PT, PT, -R22, UR4, RZ ;  /* 0x0000000416027c10 */ /* 0x000fe2000fffe1ff */
[----:B------:R-:W-:Y:S03]  /*3870*/  BSSY.RECONVERGENT B1, `(.L_x_378) ;  /* 0x0000141000017945 */ /* 0x000fe60003800200 */
[----:B------:R-:W-:-:S04]  /*3880*/  ISETP.GE.AND P0, PT, R21, R2, PT ;  /* 0x000000021500720c */ /* 0x000fc80003f06270 */
[----:B------:R-:W-:-:S13]  /*3890*/  ISETP.GE.U32.OR P0, PT, R22, UR4, P0 ;  /* 0x0000000416007c0c */ /* 0x000fda0008706470 */
[----:B------:R-:W-:Y:S05]  /*38a0*/  @P0 BRA `(.L_x_380) ;  /* 0x0000001000f40947 */ /* 0x000fea0003800000 */
[----:B------:R-:W-:Y:S01]  /*38b0*/  LOP3.LUT R23, RZ, R21, RZ, 0x33, !PT ;  /* 0x00000015ff177212 */ /* 0x000fe200078e33ff */
[----:B------:R-:W-:Y:S01]  /*38c0*/  BSSY.RECONVERGENT B2, `(.L_x_381) ;  /* 0x00000a5000027945 */ /* 0x000fe20003800200 */
[----:B------:R-:W-:Y:S02]  /*38d0*/  IMAD.MOV.U32 R3, RZ, RZ, R21 ;  /* 0x000000ffff037224 */ /* 0x000fe400078e0015 */
[----:B------:R-:W-:-:S04]  /*38e0*/  IADD3 R23, PT, PT, -R22, UR4, R23 ;  /* 0x0000000416177c10 */ /* 0x000fc8000fffe117 */
[C---:B------:R-:W-:Y:S02]  /*38f0*/  ISETP.GE.U32.AND P0, PT, R23.reuse, 0x700, PT ;  /* 0x000007001700780c */ /* 0x040fe40003f06070 */
[----:B------:R-:W-:-:S04]  /*3900*/  LEA.HI R24, R23, 0x1, RZ, 0x18 ;  /* 0x0000000117187811 */ /* 0x000fc800078fc0ff */
[----:B------:R-:W-:-:S07]  /*3910*/  LOP3.LUT R34, R24, 0x7, RZ, 0xc0, !PT ;  /* 0x0000000718227812 */ /* 0x000fce00078ec0ff */
[----:B------:R-:W-:Y:S05]  /*3920*/  @!P0 BRA `(.L_x_382) ;  /* 0x0000000800788947 */ /* 0x000fea0003800000 */
[----:B------:R-:W0:Y:S01]  /*3930*/  LDC.64 R4, c[0x0][0x380] ;  /* 0x0000e000ff047b82 */ /* 0x000e220000000a00 */
[----:B------:R-:W-:Y:S01]  /*3940*/  LOP3.LUT R29, R24, 0x1fffff8, RZ, 0xc0, !PT ;  /* 0x01fffff8181d7812 */ /* 0x000fe200078ec0ff */
[----:B------:R-:W-:Y:S01]  /*3950*/  BSSY.RECONVERGENT B3, `(.L_x_383) ;  /* 0x000009a000037945 */ /* 0x000fe20003800200 */
[C---:B------:R-:W-:Y:S01]  /*3960*/  LOP3.LUT R26, R21.reuse, 0x400, RZ, 0xfc, !PT ;  /* 0x00000400151a7812 */ /* 0x040fe200078efcff */
[----:B------:R-:W-:Y:S02]  /*3970*/  IMAD.IADD R25, R21, 0x1, R22 ;  /* 0x0000000115197824 */ /* 0x000fe400078e0216 */
[----:B------:R-:W-:Y:S02]  /*3980*/  IMAD.MOV R29, RZ, RZ, -R29 ;  /* 0x000000ffff1d7224 */ /* 0x000fe400078e0a1d */
[----:B------:R-:W2:Y:S05]  /*3990*/  LDC.64 R2, c[0x0][0x388] ;  /* 0x0000e200ff027b82 */ /* 0x000eaa0000000a00 */
.L_x_384:
[----:B0-----:R-:W-:-:S04]  /*39a0*/  IMAD.WIDE.U32 R6, R25, 0x4, R4 ;  /* 0x0000000419067825 */ /* 0x001fc800078e0004 */
[C---:B--2---:R-:W-:Y:S01]  /*39b0*/  IMAD.WIDE.U32 R8, R25.reuse, 0x4, R2 ;  /* 0x0000000419087825 */ /* 0x044fe200078e0002 */
[----:B------:R0:W2:Y:S04]  /*39c0*/  LDG.E R32, desc[UR8][R6.64] ;  /* 0x0000000806207981 */ /* 0x0000a8000c1e1900 */
[----:B------:R3:W2:Y:S01]  /*39d0*/  LDG.E R37, desc[UR8][R8.64] ;  /* 0x0000000808257981 */ /* 0x0006a2000c1e1900 */
[----:B------:R-:W-:-:S04]  /*39e0*/  VIADD R33, R25, 0x100 ;  /* 0x0000010019217836 */ /* 0x000fc80000000000 */
[----:B------:R-:W-:-:S04]  /*39f0*/  IMAD.WIDE.U32 R10, R33, 0x4, R4 ;  /* 0x00000004210a7825 */ /* 0x000fc800078e0004 */
[----:B------:R-:W-:Y:S01]  /*3a00*/  IMAD.WIDE.U32 R12, R33, 0x4, R2 ;  /* 0x00000004210c7825 */ /* 0x000fe200078e0002 */
[----:B------:R4:W5:Y:S04]  /*3a10*/  LDG.E R31, desc[UR8][R10.64] ;  /* 0x000000080a1f7981 */ /* 0x000968000c1e1900 */
[----:B------:R1:W5:Y:S01]  /*3a20*/  LDG.E R18, desc[UR8][R12.64] ;  /* 0x000000080c127981 */ /* 0x000362000c1e1900 */
[----:B------:R-:W-:-:S04]  /*3a30*/  VIADD R35, R25, 0x200 ;  /* 0x0000020019237836 */ /* 0x000fc80000000000 */
[----:B------:R-:W-:-:S04]  /*3a40*/  IMAD.WIDE.U32 R16, R35, 0x4, R4 ;  /* 0x0000000423107825 */ /* 0x000fc800078e0004 */
[----:B------:R-:W-:Y:S01]  /*3a50*/  IMAD.WIDE.U32 R14, R35, 0x4, R2 ;  /* 0x00000004230e7825 */ /* 0x000fe200078e0002 */
[----:B------:R-:W5:Y:S04]  /*3a60*/  LDG.E R30, desc[UR8][R16.64] ;  /* 0x00000008101e7981 */ /* 0x000f68000c1e1900 */
[----:B------:R1:W5:Y:S01]  /*3a70*/  LDG.E R39, desc[UR8][R14.64] ;  /* 0x000000080e277981 */ /* 0x000362000c1e1900 */
[----:B------:R-:W-:-:S04]  /*3a80*/  VIADD R19, R25, 0x300 ;  /* 0x0000030019137836 */ /* 0x000fc80000000000 */
[----:B0-----:R-:W-:-:S04]  /*3a90*/  IMAD.WIDE.U32 R6, R19, 0x4, R4 ;  /* 0x0000000413067825 */ /* 0x001fc800078e0004 */
[----:B---3--:R-:W-:Y:S01]  /*3aa0*/  IMAD.WIDE.U32 R8, R19, 0x4, R2 ;  /* 0x0000000413087825 */ /* 0x008fe200078e0002 */
[----:B------:R0:W3:Y:S04]  /*3ab0*/  LDG.E R36, desc[UR8][R6.64] ;  /* 0x0000000806247981 */ /* 0x0000e8000c1e1900 */
[----:B------:R0:W3:Y:S01]  /*3ac0*/  LDG.E R43, desc[UR8][R8.64] ;  /* 0x00000008082b7981 */ /* 0x0000e2000c1e1900 */
[----:B------:R-:W-:-:S04]  /*3ad0*/  VIADD R41, R25, 0x400 ;  /* 0x0000040019297836 */ /* 0x000fc80000000000 */
[----:B----4-:R-:W-:-:S04]  /*3ae0*/  IMAD.WIDE.U32 R10, R41, 0x4, R4 ;  /* 0x00000004290a7825 */ /* 0x010fc800078e0004 */
[----:B-1----:R-:W-:Y:S01]  /*3af0*/  IMAD.WIDE.U32 R12, R41, 0x4, R2 ;  /* 0x00000004290c7825 */ /* 0x002fe200078e0002 */
[----:B------:R1:W4:Y:S04]  /*3b00*/  LDG.E R38, desc[UR8][R10.64] ;  /* 0x000000080a267981 */ /* 0x000328000c1e1900 */
[----:B------:R1:W4:Y:S01]  /*3b10*/  LDG.E R45, desc[UR8][R12.64] ;  /* 0x000000080c2d7981 */ /* 0x000322000c1e1900 */
[----:B------:R-:W-:-:S04]  /*3b20*/  VIADD R40, R25, 0x500 ;  /* 0x0000050019287836 */ /* 0x000fc80000000000 */
[----:B------:R-:W-:-:S04]  /*3b30*/  IMAD.WIDE.U32 R14, R40, 0x4, R4 ;  /* 0x00000004280e7825 */ /* 0x000fc800078e0004 */
[----:B------:R-:W-:Y:S02]  /*3b40*/  IMAD.WIDE.U32 R16, R40, 0x4, R2 ;  /* 0x0000000428107825 */ /* 0x000fe400078e0002 */
[----:B------:R1:W4:Y:S04]  /*3b50*/  LDG.E R14, desc[UR8][R14.64] ;  /* 0x000000080e0e7981 */ /* 0x000328000c1e1900 */
[----:B------:R-:W4:Y:S01]  /*3b60*/  LDG.E R17, desc[UR8][R16.64] ;  /* 0x0000000810117981 */ /* 0x000f22000c1e1900 */
[----:B------:R-:W-:-:S04]  /*3b70*/  VIADD R42, R25, 0x600 ;  /* 0x00000600192a7836 */ /* 0x000fc80000000000 */
[----:B0-----:R-:W-:-:S04]  /*3b80*/  IMAD.WIDE.U32 R6, R42, 0x4, R4 ;  /* 0x000000042a067825 */ /* 0x001fc800078e0004 */
[----:B------:R-:W-:Y:S02]  /*3b90*/  IMAD.WIDE.U32 R8, R42, 0x4, R2 ;  /* 0x000000042a087825 */ /* 0x000fe400078e0002 */
[----:B------:R-:W4:Y:S04]  /*3ba0*/  LDG.E R6, desc[UR8][R6.64] ;  /* 0x0000000806067981 */ /* 0x000f28000c1e1900 */
[----:B------:R0:W4:Y:S01]  /*3bb0*/  LDG.E R9, desc[UR8][R8.64] ;  /* 0x0000000808097981 */ /* 0x000122000c1e1900 */
[----:B------:R-:W-:-:S04]  /*3bc0*/  VIADD R44, R25, 0x700 ;  /* 0x00000700192c7836 */ /* 0x000fc80000000000 */
[----:B-1----:R-:W-:-:S04]  /*3bd0*/  IMAD.WIDE.U32 R10, R44, 0x4, R4 ;  /* 0x000000042c0a7825 */ /* 0x002fc800078e0004 */
[----:B------:R-:W-:Y:S02]  /*3be0*/  IMAD.WIDE.U32 R12, R44, 0x4, R2 ;  /* 0x000000042c0c7825 */ /* 0x000fe400078e0002 */
[----:B------:R1:W4:Y:S04]  /*3bf0*/  LDG.E R10, desc[UR8][R10.64] ;  /* 0x000000080a0a7981 */ /* 0x000328000c1e1900 */
[----:B------:R1:W4:Y:S01]  /*3c00*/  LDG.E R13, desc[UR8][R12.64] ;  /* 0x000000080c0d7981 */ /* 0x000322000c1e1900 */
[----:B------:R-:W-:Y:S01]  /*3c10*/  LOP3.LUT P3, RZ, R28, 0xff, RZ, 0xc0, !PT ;  /* 0x000000ff1cff7812 */ /* 0x000fe2000786c0ff */
[----:B------:R-:W-:Y:S01]  /*3c20*/  VIADD R29, R29, 0x8 ;  /* 0x000000081d1d7836 */ /* 0x000fe20000000000 */
[----:B------:R-:W-:Y:S01]  /*3c30*/  IADD3 R15, P2, PT, R25, UR6, RZ ;  /* 0x00000006190f7c10 */ /* 0x000fe2000ff5e0ff */
[----:B------:R-:W-:-:S02]  /*3c40*/  VIADD R26, R26, 0x800 ;  /* 0x000008001a1a7836 */ /* 0x000fc40000000000 */
[----:B------:R-:W-:Y:S02]  /*3c50*/  VIADD R25, R25, 0x800 ;  /* 0x0000080019197836 */ /* 0x000fe40000000000 */
[----:B0-----:R-:W-:Y:S01]  /*3c60*/  IMAD.X R8, RZ, RZ, UR7, P2 ;  /* 0x00000007ff087e24 */ /* 0x001fe200090e06ff */
[CC--:B--2---:R-:W-:Y:S02]  /*3c70*/  ISETP.NE.AND P0, PT, R32.reuse, R37.reuse, PT ;  /* 0x000000252000720c */ /* 0x0c4fe40003f05270 */
[----:B------:R-:W-:-:S03]  /*3c80*/  ISETP.NE.AND P1, PT, R32, R37, P3 ;  /* 0x000000252000720c */ /* 0x000fc60001f25270 */
[----:B------:R-:W-:Y:S02]  /*3c90*/  @!P3 SEL R28, RZ, 0x1, !P0 ;  /* 0x00000001ff1cb807 */ /* 0x000fe40004000000 */
[----:B------:R-:W-:Y:S02]  /*3ca0*/  ISETP.LT.U32.AND P0, PT, R15, R20, PT ;  /* 0x000000140f00720c */ /* 0x000fe40003f01070 */
[----:B------:R-:W-:Y:S02]  /*3cb0*/  SEL R7, R28, 0x1, !P1 ;  /* 0x000000011c077807 */ /* 0x000fe40004800000 */
[----:B------:R-:W-:Y:S02]  /*3cc0*/  ISETP.LT.AND.EX P0, PT, R8, R27, PT, P0 ;  /* 0x0000001b0800720c */ /* 0x000fe40003f01300 */
[----:B------:R-:W-:Y:S02]  /*3cd0*/  LOP3.LUT P2, RZ, R7, 0xff, RZ, 0xc0, !PT ;  /* 0x000000ff07ff7812 */ /* 0x000fe4000784c0ff */
[----:B-----5:R-:W-:-:S02]  /*3ce0*/  ISETP.NE.AND P5, PT, R31, R18, PT ;  /* 0x000000121f00720c */ /* 0x020fc40003fa5270 */
[----:B------:R-:W-:Y:S02]  /*3cf0*/  ISETP.NE.AND P4, PT, R31, R18, P2 ;  /* 0x000000121f00720c */ /* 0x000fe40001785270 */
[CC--:B------:R-:W-:Y:S02]  /*3d00*/  SEL R16, R15.reuse, R20.reuse, P0 ;  /* 0x000000140f107207 */ /* 0x0c0fe40000000000 */
[CC--:B-1----:R-:W-:Y:S02]  /*3d10*/  SEL R11, R8.reuse, R27.reuse, P0 ;  /* 0x0000001b080b7207 */ /* 0x0c2fe40000000000 */
[----:B------:R-:W-:Y:S02]  /*3d20*/  @!P1 SEL R16, R15, R20, !P3 ;  /* 0x000000140f109207 */ /* 0x000fe40005800000 */
[----:B------:R-:W-:Y:S02]  /*3d30*/  @!P1 SEL R11, R8, R27, !P3 ;  /* 0x0000001b080b9207 */ /* 0x000fe40005800000 */
[----:B------:R-:W-:-:S02]  /*3d40*/  @!P2 SEL R7, RZ, 0x1, !P5 ;  /* 0x00000001ff07a807 */ /* 0x000fc40006800000 */
[----:B------:R-:W-:Y:S02]  /*3d50*/  IADD3 R33, P0, PT, R33, UR6, RZ ;  /* 0x0000000621217c10 */ /* 0x000fe4000ff1e0ff */
[----:B------:R-:W-:Y:S02]  /*3d60*/  SEL R7, R7, 0x1, !P4 ;  /* 0x0000000107077807 */ /* 0x000fe40006000000 */
[CC--:B------:R-:W-:Y:S01]  /*3d70*/  ISETP.NE.AND P5, PT, R30.reuse, R39.reuse, PT ;  /* 0x000000271e00720c */ /* 0x0c0fe20003fa5270 */
[----:B------:R-:W-:Y:S01]  /*3d80*/  IMAD.X R8, RZ, RZ, UR7, P0 ;  /* 0x00000007ff087e24 */ /* 0x000fe200080e06ff */
        /* <DEDUP_REMOVED lines=11> */
[----:B------:R-:W-:Y:S02]  /*3e40*/  IADD3 R35, P0, PT, R35, UR6, RZ ;  /* 0x0000000623237c10 */ /* 0x000fe4000ff1e0ff */
[CC--:B---3--:R-:W-:Y:S02]  /*3e50*/  ISETP.NE.AND P5, PT, R36.reuse, R43.reuse, PT ;  /* 0x0000002b2400720c */ /* 0x0c8fe40003fa5270 */
[----:B------:R-:W-:Y:S01]  /*3e60*/  ISETP.NE.AND P4, PT, R36, R43, P2 ;  /* 0x0000002b2400720c */ /* 0x000fe20001785270 */
[----:B------:R-:W-:Y:S01]  /*3e70*/  IMAD.X R8, RZ, RZ, UR7, P0 ;  /* 0x00000007ff087e24 */ /* 0x000fe200080e06ff */
[----:B------:R-:W-:-:S04]  /*3e80*/  ISETP.LT.U32.AND P0, PT, R35, R12, PT ;  /* 0x0000000c2300720c */ /* 0x000fc80003f01070 */
[CC--:B------:R-:W-:Y:S02]  /*3e90*/  ISETP.LT.AND.EX P0, PT, R8.reuse, R15.reuse, PT, P0 ;  /* 0x0000000f0800720c */ /* 0x0c0fe40003f01300 */
[----:B------:R-:W-:Y:S02]  /*3ea0*/  @!P2 SEL R7, RZ, 0x1, !P5 ;  /* 0x00000001ff07a807 */ /* 0x000fe40006800000 */
[-C--:B------:R-:W-:Y:S02]  /*3eb0*/  SEL R16, R35, R12.reuse, P0 ;  /* 0x0000000c23107207 */ /* 0x080fe40000000000 */
[----:B------:R-:W-:Y:S02]  /*3ec0*/  SEL R7, R7, 0x1, !P4 ;  /* 0x0000000107077807 */ /* 0x000fe40006000000 */
[----:B------:R-:W-:Y:S02]  /*3ed0*/  SEL R11, R8, R15, P0 ;  /* 0x0000000f080b7207 */ /* 0x000fe40000000000 */
[----:B------:R-:W-:-:S02]  /*3ee0*/  @!P3 SEL R16, R35, R12, !P1 ;  /* 0x0000000c2310b207 */ /* 0x000fc40004800000 */
[----:B------:R-:W-:Y:S02]  /*3ef0*/  @!P3 SEL R11, R8, R15, !P1 ;  /* 0x0000000f080bb207 */ /* 0x000fe40004800000 */
[----:B------:R-:W-:Y:S02]  /*3f00*/  IADD3 R19, P0, PT, R19, UR6, RZ ;  /* 0x0000000613137c10 */ /* 0x000fe4000ff1e0ff */
[----:B------:R-:W-:Y:S02]  /*3f10*/  LOP3.LUT P1, RZ, R7, 0xff, RZ, 0xc0, !PT ;  /* 0x000000ff07ff7812 */ /* 0x000fe4000782c0ff */
[CC--:B----4-:R-:W-:Y:S01]  /*3f20*/  ISETP.NE.AND P5, PT, R38.reuse, R45.reuse, PT ;  /* 0x0000002d2600720c */ /* 0x0d0fe20003fa5270 */
[----:B------:R-:W-:Y:S01]  /*3f30*/  IMAD.X R8, RZ, RZ, UR7, P0 ;  /* 0x00000007ff087e24 */ /* 0x000fe200080e06ff */
[----:B------:R-:W-:Y:S02]  /*3f40*/  ISETP.LT.U32.AND P0, PT, R19, R16, PT ;  /* 0x000000101300720c */ /* 0x000fe40003f01070 */
[----:B------:R-:W-:-:S02]  /*3f50*/  ISETP.NE.AND P3, PT, R38, R45, P1 ;  /* 0x0000002d2600720c */ /* 0x000fc40000f65270 */
[----:B------:R-:W-:-:S04]  /*3f60*/  ISETP.LT.AND.EX P0, PT, R8, R11, PT, P0 ;  /* 0x0000000b0800720c */ /* 0x000fc80003f01300 */
[-C--:B------:R-:W-:Y:S02]  /*3f70*/  SEL R12, R19, R16.reuse, P0 ;  /* 0x00000010130c7207 */ /* 0x080fe40000000000 */
[----:B------:R-:W-:Y:S02]  /*3f80*/  @!P1 SEL R7, RZ, 0x1, !P5 ;  /* 0x00000001ff079807 */ /* 0x000fe40006800000 */
[----:B------:R-:W-:Y:S02]  /*3f90*/  SEL R15, R8, R11, P0 ;  /* 0x0000000b080f7207 */ /* 0x000fe40000000000 */
[----:B------:R-:W-:Y:S02]  /*3fa0*/  IADD3 R41, P0, PT, R41, UR6, RZ ;  /* 0x0000000629297c10 */ /* 0x000fe4000ff1e0ff */
[----:B------:R-:W-:Y:S02]  /*3fb0*/  @!P4 SEL R12, R19, R16, !P2 ;  /* 0x00000010130cc207 */ /* 0x000fe40005000000 */
[----:B------:R-:W-:-:S02]  /*3fc0*/  SEL R7, R7, 0x1, !P3 ;  /* 0x0000000107077807 */ /* 0x000fc40005800000 */
[----:B------:R-:W-:Y:S01]  /*3fd0*/  @!P4 SEL R15, R8, R11, !P2 ;  /* 0x0000000b080fc207 */ /* 0x000fe20005000000 */
[----:B------:R-:W-:Y:S01]  /*3fe0*/  IMAD.X R8, RZ, RZ, UR7, P0 ;  /* 0x00000007ff087e24 */ /* 0x000fe200080e06ff */
[-C--:B------:R-:W-:Y:S02]  /*3ff0*/  ISETP.LT.U32.AND P0, PT, R41, R12.reuse, PT ;  /* 0x0000000c2900720c */ /* 0x080fe40003f01070 */
[----:B------:R-:W-:Y:S02]  /*4000*/  LOP3.LUT P2, RZ, R7, 0xff, RZ, 0xc0, !PT ;  /* 0x000000ff07ff7812 */ /* 0x000fe4000784c0ff */
[----:B------:R-:W-:Y:S02]  /*4010*/  ISETP.LT.AND.EX P0, PT, R8, R15, PT, P0 ;  /* 0x0000000f0800720c */ /* 0x000fe40003f01300 */
[----:B------:R-:W-:Y:S02]  /*4020*/  IADD3 R40, P4, PT, R40, UR6, RZ ;  /* 0x0000000628287c10 */ /* 0x000fe4000ff9e0ff */
[----:B------:R-:W-:-:S02]  /*4030*/  SEL R11, R41, R12, P0 ;  /* 0x0000000c290b7207 */ /* 0x000fc40000000000 */
[----:B------:R-:W-:Y:S02]  /*4040*/  SEL R19, R8, R15, P0 ;  /* 0x0000000f08137207 */ /* 0x000fe40000000000 */
[----:B------:R-:W-:Y:S02]  /*4050*/  ISETP.NE.AND P0, PT, R14, R17, PT ;  /* 0x000000110e00720c */ /* 0x000fe40003f05270 */
[----:B------:R-:W-:Y:S02]  /*4060*/  @!P3 SEL R11, R41, R12, !P1 ;  /* 0x0000000c290bb207 */ /* 0x000fe40004800000 */
[----:B------:R-:W-:Y:S01]  /*4070*/  @!P3 SEL R19, R8, R15, !P1 ;  /* 0x0000000f0813b207 */ /* 0x000fe20004800000 */
[----:B------:R-:W-:Y:S01]  /*4080*/  IMAD.X R8, RZ, RZ, UR7, P4 ;  /* 0x00000007ff087e24 */ /* 0x000fe2000a0e06ff */
[----:B------:R-:W-:Y:S02]  /*4090*/  ISETP.NE.AND P3, PT, R14, R17, P2 ;  /* 0x000000110e00720c */ /* 0x000fe40001765270 */
[----:B------:R-:W-:-:S02]  /*40a0*/  @!P2 SEL R7, RZ, 0x1, !P0 ;  /* 0x00000001ff07a807 */ /* 0x000fc40004000000 */
[----:B------:R-:W-:Y:S02]  /*40b0*/  ISETP.LT.U32.AND P0, PT, R40, R11, PT ;  /* 0x0000000b2800720c */ /* 0x000fe40003f01070 */
[----:B------:R-:W-:Y:S02]  /*40c0*/  SEL R7, R7, 0x1, !P3 ;  /* 0x0000000107077807 */ /* 0x000fe40005800000 */
[----:B------:R-:W-:Y:S02]  /*40d0*/  ISETP.LT.AND.EX P0, PT, R8, R19, PT, P0 ;  /* 0x000000130800720c */ /* 0x000fe40003f01300 */
[----:B------:R-:W-:Y:S02]  /*40e0*/  LOP3.LUT P1, RZ, R7, 0xff, RZ, 0xc0, !PT ;  /* 0x000000ff07ff7812 */ /* 0x000fe4000782c0ff */
[----:B------:R-:W-:Y:S02]  /*40f0*/  SEL R15, R40, R11, P0 ;  /* 0x0000000b280f7207 */ /* 0x000fe40000000000 */
[----:B------:R-:W-:-:S02]  /*4100*/  SEL R17, R8, R19, P0 ;  /* 0x0000001308117207 */ /* 0x000fc40000000000 */
[----:B------:R-:W-:Y:S02]  /*4110*/  IADD3 R42, P0, PT, R42, UR6, RZ ;  /* 0x000000062a2a7c10 */ /* 0x000fe4000ff1e0ff */
[----:B------:R-:W-:Y:S02]  /*4120*/  @!P3 SEL R15, R40, R11, !P2 ;  /* 0x0000000b280fb207 */ /* 0x000fe40005000000 */
[----:B------:R-:W-:Y:S02]  /*4130*/  @!P3 SEL R17, R8, R19, !P2 ;  /* 0x000000130811b207 */ /* 0x000fe40005000000 */
[CC--:B------:R-:W-:Y:S02]  /*4140*/  ISETP.NE.AND P2, PT, R6.reuse, R9.reuse, PT ;  /* 0x000000090600720c */ /* 0x0c0fe40003f45270 */
[----:B------:R-:W-:Y:S01]  /*4150*/  ISETP.NE.AND P3, PT, R6, R9, P1 ;  /* 0x000000090600720c */ /* 0x000fe20000f65270 */
[----:B------:R-:W-:Y:S01]  /*4160*/  IMAD.X R6, RZ, RZ, UR7, P0 ;  /* 0x00000007ff067e24 */ /* 0x000fe200080e06ff */
[----:B------:R-:W-:-:S02]  /*4170*/  ISETP.LT.U32.AND P0, PT, R42, R15, PT ;  /* 0x0000000f2a00720c */ /* 0x000fc40003f01070 */
[----:B------:R-:W-:Y:S02]  /*4180*/  @!P1 SEL R7, RZ, 0x1, !P2 ;  /* 0x00000001ff079807 */ /* 0x000fe40005000000 */
[----:B------:R-:W-:Y:S02]  /*4190*/  ISETP.LT.AND.EX P0, PT, R6, R17, PT, P0 ;  /* 0x000000110600720c */ /* 0x000fe40003f01300 */
[----:B------:R-:W-:Y:S02]  /*41a0*/  SEL R7, R7, 0x1, !P3 ;  /* 0x0000000107077807 */ /* 0x000fe40005800000 */
[----:B------:R-:W-:Y:S02]  /*41b0*/  SEL R9, R42, R15, P0 ;  /* 0x0000000f2a097207 */ /* 0x000fe40000000000 */
[----:B------:R-:W-:Y:S02]  /*41c0*/  SEL R11, R6, R17, P0 ;  /* 0x00000011060b7207 */ /* 0x000fe40000000000 */
[----:B------:R-:W-:-:S02]  /*41d0*/  IADD3 R44, P0, PT, R44, UR6, RZ ;  /* 0x000000062c2c7c10 */ /* 0x000fc4000ff1e0ff */
[----:B------:R-:W-:Y:S02]  /*41e0*/  @!P3 SEL R9, R42, R15, !P1 ;  /* 0x0000000f2a09b207 */ /* 0x000fe40004800000 */
[----:B------:R-:W-:Y:S01]  /*41f0*/  @!P3 SEL R11, R6, R17, !P1 ;  /* 0x00000011060bb207 */ /* 0x000fe20004800000 */
[----:B------:R-:W-:Y:S01]  /*4200*/  IMAD.X R6, RZ, RZ, UR7, P0 ;  /* 0x00000007ff067e24 */ /* 0x000fe200080e06ff */
[----:B------:R-:W-:Y:S02]  /*4210*/  ISETP.LT.U32.AND P0, PT, R44, R9, PT ;  /* 0x000000092c00720c */ /* 0x000fe40003f01070 */
[----:B------:R-:W-:Y:S02]  /*4220*/  LOP3.LUT P2, RZ, R7, 0xff, RZ, 0xc0, !PT ;  /* 0x000000ff07ff7812 */ /* 0x000fe4000784c0ff */
[----:B------:R-:W-:Y:S02]  /*4230*/  ISETP.LT.AND.EX P0, PT, R6, R11, PT, P0 ;  /* 0x0000000b0600720c */ /* 0x000fe40003f01300 */
[----:B------:R-:W-:-:S02]  /*4240*/  ISETP.NE.AND P3, PT, R10, R13, P2 ;  /* 0x0000000d0a00720c */ /* 0x000fc40001765270 */
[----:B------:R-:W-:Y:S02]  /*4250*/  SEL R20, R44, R9, P0 ;  /* 0x000000092c147207 */ /* 0x000fe40000000000 */
[----:B------:R-:W-:Y:S02]  /*4260*/  SEL R27, R6, R11, P0 ;  /* 0x0000000b061b7207 */ /* 0x000fe40000000000 */
[----:B------:R-:W-:Y:S02]  /*4270*/  ISETP.NE.AND P0, PT, R29, RZ, PT ;  /* 0x000000ff1d00720c */ /* 0x000fe40003f05270 */
[----:B------:R-:W-:-:S04]  /*4280*/  ISETP.NE.AND P1, PT, R10, R13, PT ;  /* 0x0000000d0a00720c */ /* 0x000fc80003f25270 */
[----:B------:R-:W-:Y:S02]  /*4290*/  @!P2 SEL R7, RZ, 0x1, !P1 ;  /* 0x00000001ff07a807 */ /* 0x000fe40004800000 */
[----:B------:R-:W-:Y:S02]  /*42a0*/  @!P3 SEL R20, R44, R9, !P2 ;  /* 0x000000092c14b207 */ /* 0x000fe40005000000 */
[----:B------:R-:W-:Y:S02]  /*42b0*/  SEL R7, R7, 0x1, !P3 ;  /* 0x0000000107077807 */ /* 0x000fe40005800000 */
[----:B------:R-:W-:Y:S02]  /*42c0*/  @!P3 SEL R27, R6, R11, !P2 ;  /* 0x0000000b061bb207 */ /* 0x000fe40005000000 */
[----:B------:R-:W-:Y:S01]  /*42d0*/  PRMT R28, R7, 0x7610, R28 ;  /* 0x00007610071c7816 */ /* 0x000fe2000000001c */
[----:B------:R-:W-:Y:S06]  /*42e0*/  @P0 BRA `(.L_x_384) ;  /* 0xfffffff400ac0947 */ /* 0x000fec000383ffff */
[----:B------:R-:W-:Y:S05]  /*42f0*/  BSYNC.RECONVERGENT B3 ;  /* 0x0000000000037941 */ /* 0x000fea0003800200 */
.L_x_383:
[----:B------:R-:W-:-:S07]  /*4300*/  VIADD R3, R26, 0xfffffc00 ;  /* 0xfffffc001a037836 */ /* 0x000fce0000000000 */
.L_x_382:
[----:B------:R-:W-:Y:S05]  /*4310*/  BSYNC.RECONVERGENT B2 ;  /* 0x0000000000027941 */ /* 0x000fea0003800200 */
.L_x_381:
        /* <DEDUP_REMOVED lines=8> */
[----:B------:R-:W2:Y:S01]  /*43a0*/  LDC.64 R4, c[0x0][0x388] ;  /* 0x0000e200ff047b82 */ /* 0x000ea20000000a00 */
[----:B0-----:R-:W-:-:S06]  /*43b0*/  IMAD.WIDE.U32 R8, R25, 0x4, R6 ;  /* 0x0000000419087825 */ /* 0x001fcc00078e0006 */
[----:B------:R0:W3:Y:S01]  /*43c0*/  LDG.E R8, desc[UR8][R8.64] ;  /* 0x0000000808087981 */ /* 0x0000e2000c1e1900 */
[----:B--2---:R-:W-:-:S06]  /*43d0*/  IMAD.WIDE.U32 R10, R25, 0x4, R4 ;  /* 0x00000004190a7825 */ /* 0x004fcc00078e0004 */
[----:B------:R-:W3:Y:S01]  /*43e0*/  LDG.E R11, desc[UR8][R10.64] ;  /* 0x000000080a0b7981 */ /* 0x000ee2000c1e1900 */
[----:B------:R-:W-:-:S04]  /*43f0*/  VIADD R29, R25, 0x100 ;  /* 0x00000100191d7836 */ /* 0x000fc80000000000 */
[----:B------:R-:W-:-:S04]  /*4400*/  IMAD.WIDE.U32 R12, R29, 0x4, R6 ;  /* 0x000000041d0c7825 */ /* 0x000fc800078e0006 */
[----:B------:R-:W-:Y:S02]  /*4410*/  IMAD.WIDE.U32 R14, R29, 0x4, R4 ;  /* 0x000000041d0e7825 */ /* 0x000fe400078e0004 */
[----:B------:R-:W2:Y:S04]  /*4420*/  LDG.E R12, desc[UR8][R12.64] ;  /* 0x000000080c0c7981 */ /* 0x000ea8000c1e1900 */
[----:B------:R-:W2:Y:S01]  /*4430*/  LDG.E R15, desc[UR8][R14.64] ;  /* 0x000000080e0f7981 */ /* 0x000ea2000c1e1900 */
[----:B------:R-:W-:-:S04]  /*4440*/  VIADD R31, R25, 0x200 ;  /* 0x00000200191f7836 */ /* 0x000fc80000000000 */
[----:B------:R-:W-:-:S04]  /*4450*/  IMAD.WIDE.U32 R16, R31, 0x4, R6 ;  /* 0x000000041f107825 */ /* 0x000fc800078e0006 */
[----:B------:R-:W-:Y:S02]  /*4460*/  IMAD.WIDE.U32 R18, R31, 0x4, R4 ;  /* 0x000000041f127825 */ /* 0x000fe400078e0004 */
[----:B------:R-:W4:Y:S04]  /*4470*/  LDG.E R16, desc[UR8][R16.64] ;  /* 0x0000000810107981 */ /* 0x000f28000c1e1900 */
[----:B------:R-:W4:Y:S01]  /*4480*/  LDG.E R19, desc[UR8][R18.64] ;  /* 0x0000000812137981 */ /* 0x000f22000c1e1900 */
[----:B0-----:R-:W-:-:S04]  /*4490*/  VIADD R9, R25, 0x300 ;  /* 0x0000030019097836 */ /* 0x001fc80000000000 */
[----:B------:R-:W-:-:S04]  /*44a0*/  IMAD.WIDE.U32 R6, R9, 0x4, R6 ;  /* 0x0000000409067825 */ /* 0x000fc800078e0006 */
[----:B------:R-:W-:Y:S02]  /*44b0*/  IMAD.WIDE.U32 R4, R9, 0x4, R4 ;  /* 0x0000000409047825 */ /* 0x000fe400078e0004 */
[----:B------:R-:W5:Y:S04]  /*44c0*/  LDG.E R6, desc[UR8][R6.64] ;  /* 0x0000000806067981 */ /* 0x000f68000c1e1900 */
[----:B------:R0:W5:Y:S01]  /*44d0*/  LDG.E R5, desc[UR8][R4.64] ;  /* 0x0000000804057981 */ /* 0x000162000c1e1900 */
[----:B------:R-:W-:Y:S02]  /*44e0*/  LOP3.LUT P3, RZ, R28, 0xff, RZ, 0xc0, !PT ;  /* 0x000000ff1cff7812 */ /* 0x000fe4000786c0ff */
[----:B------:R-:W-:-:S05]  /*44f0*/  IADD3 R25, P2, PT, R25, UR6, RZ ;  /* 0x0000000619197c10 */ /* 0x000fca000ff5e0ff */
[----:B------:R-:W-:Y:S01]  /*4500*/  IMAD.X R2, RZ, RZ, UR7, P2 ;  /* 0x00000007ff027e24 */ /* 0x000fe200090e06ff */
        /* <DEDUP_REMOVED lines=9> */
[CC--:B0-----:R-:W-:Y:S02]  /*45a0*/  SEL R4, R25.reuse, R20.reuse, P0 ;  /* 0x0000001419047207 */ /* 0x0c1fe40000000000 */
[----:B------:R-:W-:Y:S02]  /*45b0*/  SEL R7, R2, R27, P0 ;  /* 0x0000001b02077207 */ /* 0x000fe40000000000 */
        /* <DEDUP_REMOVED lines=28> */
[----:B-----5:R-:W-:Y:S01]  /*4780*/  ISETP.NE.AND P4, PT, R6, R5, P2 ;  /* 0x000000050600720c */ /* 0x020fe20001785270 */
[----:B------:R-:W-:Y:S01]  /*4790*/  IMAD.X R2, RZ, RZ, UR7, P5 ;  /* 0x00000007ff027e24 */ /* 0x000fe2000a8e06ff */
        /* <DEDUP_REMOVED lines=9> */
.L_x_386:
[----:B------:R-:W-:Y:S05]  /*4830*/  BSYNC.RECONVERGENT B2 ;  /* 0x0000000000027941 */ /* 0x000fea0003800200 */
.L_x_385:
[----:B------:R-:W-:Y:S05]  /*4840*/  @!P1 BRA `(.L_x_380) ;  /* 0x00000004000c9947 */ /* 0x000fea0003800000 */
[----:B------:R-:W-:Y:S01]  /*4850*/  ISETP.NE.AND P0, PT, R24, 0x1, PT ;  /* 0x000000011800780c */ /* 0x000fe20003f05270 */
[----:B------:R-:W-:Y:S01]  /*4860*/  BSSY.RECONVERGENT B2, `(.L_x_387) ;  /* 0x000002a000027945 */ /* 0x000fe20003800200 */
[----:B------:R-:W-:-:S11]  /*4870*/  LOP3.LUT P1, RZ, R23, 0x100, RZ, 0xc0, !PT ;  /* 0x0000010017ff7812 */ /* 0x000fd6000782c0ff */
[----:B------:R-:W-:Y:S05]  /*4880*/  @!P0 BRA `(.L_x_388) ;  /* 0x00000000009c8947 */ /* 0x000fea0003800000 */
[----:B------:R-:W0:Y:S01]  /*4890*/  LDC.64 R4, c[0x0][0x380] ;  /* 0x0000e000ff047b82 */ /* 0x000e220000000a00 */
[----:B------:R-:W-:-:S07]  /*48a0*/  IMAD.IADD R13, R3, 0x1, R22 ;  /* 0x00000001030d7824 */ /* 0x000fce00078e0216 */
        /* <DEDUP_REMOVED lines=11> */
[----:B------:R-:W-:-:S04]  /*4960*/  IADD3 R13, P4, PT, R13, UR6, RZ ;  /* 0x000000060d0d7c10 */ /* 0x000fc8000ff9e0ff */
        /* <DEDUP_REMOVED lines=25> */
.L_x_388:
[----:B------:R-:W-:Y:S05]  /*4b00*/  BSYNC.RECONVERGENT B2 ;  /* 0x0000000000027941 */ /* 0x000fea0003800200 */
.L_x_387:
[----:B------:R-:W-:Y:S05]  /*4b10*/  @P1 BRA `(.L_x_380) ;  /* 0x0000000000581947 */ /* 0x000fea0003800000 */
[----:B------:R-:W0:Y:S01]  /*4b20*/  LDC.64 R4, c[0x0][0x380] ;  /* 0x0000e000ff047b82 */ /* 0x000e220000000a00 */
[----:B------:R-:W-:-:S07]  /*4b30*/  IMAD.IADD R9, R3, 0x1, R22 ;  /* 0x0000000103097824 */ /* 0x000fce00078e0216 */
[----:B------:R-:W2:Y:S01]  /*4b40*/  LDC.64 R6, c[0x0][0x388] ;  /* 0x0000e200ff067b82 */ /* 0x000ea20000000a00 */
[----:B0-----:R-:W-:-:S06]  /*4b50*/  IMAD.WIDE.U32 R2, R9, 0x4, R4 ;  /* 0x0000000409027825 */ /* 0x001fcc00078e0004 */
[----:B------:R-:W3:Y:S01]  /*4b60*/  LDG.E R2, desc[UR8][R2.64] ;  /* 0x0000000802027981 */ /* 0x000ee2000c1e1900 */
[----:B--2---:R-:W-:-:S06]  /*4b70*/  IMAD.WIDE.U32 R4, R9, 0x4, R6 ;  /* 0x0000000409047825 */ /* 0x004fcc00078e0006 */
[----:B------:R-:W3:Y:S01]  /*4b80*/  LDG.E R5, desc[UR8][R4.64] ;  /* 0x0000000804057981 */ /* 0x000ee2000c1e1900 */
[----:B------:R-:W-:Y:S02]  /*4b90*/  LOP3.LUT P3, RZ, R28, 0xff, RZ, 0xc0, !PT ;  /* 0x000000ff1cff7812 */ /* 0x000fe4000786c0ff */
[----:B------:R-:W-:-:S04]  /*4ba0*/  IADD3 R9, P1, PT, R9, UR6, RZ ;  /* 0x0000000609097c10 */ /* 0x000fc8000ff3e0ff */
[----:B------:R-:W-:Y:S01]  /*4bb0*/  ISETP.LT.U32.AND P0, PT, R9, R20, PT ;  /* 0x000000140900720c */ /* 0x000fe20003f01070 */
[----:B------:R-:W-:-:S05]  /*4bc0*/  IMAD.X R8, RZ, RZ, UR7, P1 ;  /* 0x00000007ff087e24 */ /* 0x000fca00088e06ff */
        /* <DEDUP_REMOVED lines=11> */
.L_x_380:
[----:B------:R-:W-:Y:S05]  /*4c80*/  BSYNC.RECONVERGENT B1 ;  /* 0x0000000000017941 */ /* 0x000fea0003800200 */
.L_x_378:
        /* <DEDUP_REMOVED lines=24> */
.L_x_390:
[----:B------:R-:W-:Y:S05]  /*4e10*/  BSYNC.RECONVERGENT B1 ;  /* 0x0000000000017941 */ /* 0x000fea0003800200 */
.L_x_389:
        /* <DEDUP_REMOVED lines=23> */
.L_x_392:
[----:B------:R-:W-:Y:S05]  /*4f90*/  BSYNC.RECONVERGENT B1 ;  /* 0x0000000000017941 */ /* 0x000fea0003800200 */
.L_x_391:
        /* <DEDUP_REMOVED lines=20> */
.L_x_394:
[----:B------:R-:W-:Y:S05]  /*50e0*/  BSYNC.RECONVERGENT B1 ;  /* 0x0000000000017941 */ /* 0x000fea0003800200 */
.L_x_393:
        /* <DEDUP_REMOVED lines=20> */
.L_x_396:
[----:B------:R-:W-:Y:S05]  /*5230*/  BSYNC.RECONVERGENT B1 ;  /* 0x0000000000017941 */ /* 0x000fea0003800200 */
.L_x_395:
        /* <DEDUP_REMOVED lines=20> */
.L_x_398:
[----:B------:R-:W-:Y:S05]  /*5380*/  BSYNC.RECONVERGENT B1 ;  /* 0x0000000000017941 */ /* 0x000fea0003800200 */
.L_x_397:
        /* <DEDUP_REMOVED lines=11> */
.L_x_400:
[----:B------:R-:W-:Y:S05]  /*5440*/  BSYNC.RECONVERGENT B1 ;  /* 0x0000000000017941 */ /* 0x000fea0003800200 */
.L_x_399:
        /* <DEDUP_REMOVED lines=83> */
.L_x_358:
[----:B------:R-:W-:Y:S05]  /*5980*/  BSYNC.RECONVERGENT B0 ;  /* 0x0000000000007941 */ /* 0x000fea0003800200 */
.L_x_334:
        /* <DEDUP_REMOVED lines=16> */
.L_x_401:
        /* <DEDUP_REMOVED lines=15> */
.L_x_674:


//--------------------- .text._ZN3cub18CUB_300001_SM_10006detail10radix_sort29DeviceRadixSortOnesweepKernelINS1_5radix10policy_hubIjNS0_8NullTypeEyE10Policy1000ELNS0_9SortOrderE0EjS6_yiiNS1_21identity_decomposer_tEEEvPT5_SC_PT3_PKSD_PT1_PKSH_PT2_PKSL_T4_iiT6_ --------------------------
	.section	.text._ZN3cub18CUB_300001_SM_10006detail10radix_sort29DeviceRadixSortOnesweepKernelINS1_5radix10policy_hubIjNS0_8NullTypeEyE10Policy1000ELNS0_9SortOrderE0EjS6_yiiNS1_21identity_decomposer_tEEEvPT5_SC_PT3_PKSD_PT1_PKSH_PT2_PKSL_T4_iiT6_,"ax",@progbits
	.align	128
        .global         _ZN3cub18CUB_300001_SM_10006detail10radix_sort29DeviceRadixSortOnesweepKernelINS1_5radix10policy_hubIjNS0_8NullTypeEyE10Policy1000ELNS0_9SortOrderE0EjS6_yiiNS1_21identity_decomposer_tEEEvPT5_SC_PT3_PKSD_PT1_PKSH_PT2_PKSL_T4_iiT6_
        .type           _ZN3cub18CUB_300001_SM_10006detail10radix_sort29DeviceRadixSortOnesweepKernelINS1_5radix10policy_hubIjNS0_8NullTypeEyE10Policy1000ELNS0_9SortOrderE0EjS6_yiiNS1_21identity_decomposer_tEEEvPT5_SC_PT3_PKSD_PT1_PKSH_PT2_PKSL_T4_iiT6_,@function
        .size           _ZN3cub18CUB_300001_SM_10006detail10radix_sort29DeviceRadixSortOnesweepKernelINS1_5radix10policy_hubIjNS0_8NullTypeEyE10Policy1000ELNS0_9SortOrderE0EjS6_yiiNS1_21identity_decomposer_tEEEvPT5_SC_PT3_PKSD_PT1_PKSH_PT2_PKSL_T4_iiT6_,(.L_x_675 - _ZN3cub18CUB_300001_SM_10006detail10radix_sort29DeviceRadixSortOnesweepKernelINS1_5radix10policy_hubIjNS0_8NullTypeEyE10Policy1000ELNS0_9SortOrderE0EjS6_yiiNS1_21identity_decomposer_tEEEvPT5_SC_PT3_PKSD_PT1_PKSH_PT2_PKSL_T4_iiT6_)
        .other          _ZN3cub18CUB_300001_SM_10006detail10radix_sort29DeviceRadixSortOnesweepKernelINS1_5radix10policy_hubIjNS0_8NullTypeEyE10Policy1000ELNS0_9SortOrderE0EjS6_yiiNS1_21identity_decomposer_tEEEvPT5_SC_PT3_PKSD_PT1_PKSH_PT2_PKSL_T4_iiT6_,@"STO_CUDA_ENTRY STV_DEFAULT"
_ZN3cub18CUB_300001_SM_10006detail10radix_sort29DeviceRadixSortOnesweepKernelINS1_5radix10policy_hubIjNS0_8NullTypeEyE10Policy1000ELNS0_9SortOrderE0EjS6_yiiNS1_21identity_decomposer_tEEEvPT5_SC_PT3_PKSD_PT1_PKSH_PT2_PKSL_T4_iiT6_:
.text._ZN3cub18CUB_300001_SM_10006detail10radix_sort29DeviceRadixSortOnesweepKernelINS1_5radix10policy_hubIjNS0_8NullTypeEyE10Policy1000ELNS0_9SortOrderE0EjS6_yiiNS1_21identity_decomposer_tEEEvPT5_SC_PT3_PKSD_PT1_PKSH_PT2_PKSL_T4_iiT6_:
[----:B------:R-:W0:Y:S01]  /*0000*/  LDC R1, c[0x0][0x37c] ;  /* 0x0000df00ff017b82 */ /* 0x000e220000000800 */
[----:B------:R-:W1:Y:S01]  /*0010*/  S2R R39, SR_TID.X ;  /* 0x0000000000277919 */ /* 0x000e620000002100 */
[----:B------:R-:W-:Y:S01]  /*0020*/  MOV R73, 0x400 ;  /* 0x0000040000497802 */ /* 0x000fe20000000f00 */
[----:B------:R-:W2:Y:S01]  /*0030*/  LDCU.64 UR6, c[0x0][0x358] ;  /* 0x00006b00ff0677ac */ /* 0x000ea20008000a00 */
[----:B------:R-:W-:Y:S01]  /*0040*/  BSSY.RECONVERGENT B0, `(.L_x_402) ;  /* 0x000000d000007945 */ /* 0x000fe20003800200 */
[----:B------:R-:W3:Y:S01]  /*0050*/  S2R R0, SR_CgaCtaId ;  /* 0x0000000000007919 */ /* 0x000ee20000008800 */
[----:B0-----:R-:W-:Y:S01]  /*0060*/  VIADD R1, R1, 0xfffffff0 ;  /* 0xfffffff001017836 */ /* 0x001fe20000000000 */
[----:B-1----:R-:W-:Y:S02]  /*0070*/  ISETP.NE.AND P0, PT, R39, RZ, PT ;  /* 0x000000ff2700720c */ /* 0x002fe40003f05270 */
[----:B---3--:R-:W-:-:S11]  /*0080*/  LEA R73, R0, R73, 0x18 ;  /* 0x0000004900497211 */ /* 0x008fd600078ec0ff */
[----:B--2---:R-:W-:Y:S05]  /*0090*/  @P0 BRA `(.L_x_403) ;  /* 0x00000000001c0947 */ /* 0x004fea0003800000 */
[----:B------:R-:W0:Y:S01]  /*00a0*/  LDC.64 R2, c[0x0][0x388] ;  /* 0x0000e200ff027b82 */ /* 0x000e220000000a00 */
[----:B------:R-:W-:-:S05]  /*00b0*/  IMAD.MOV.U32 R5, RZ, RZ, 0x1 ;  /* 0x00000001ff057424 */ /* 0x000fca00078e00ff */
[----:B0-----:R-:W2:Y:S02]  /*00c0*/  ATOMG.E.ADD.STRONG.GPU PT, R2, desc[UR6][R2.64], R5 ;  /* 0x80000005020279a8 */ /* 0x001ea400081ef106 */
[----:B------:R-:W0:Y:S01]  /*00d0*/  S2UR UR5, SR_CgaCtaId ;  /* 0x00000000000579c3 */ /* 0x000e220000008800 */
[----:B------:R-:W-:Y:S02]  /*00e0*/  UMOV UR4, 0x400 ;  /* 0x0000040000047882 */ /* 0x000fe40000000000 */
[----:B0-----:R-:W-:-:S09]  /*00f0*/  ULEA UR4, UR5, UR4, 0x18 ;  /* 0x0000000405047291 */ /* 0x001fd2000f8ec0ff */
[----:B--2---:R0:W-:Y:S03]  /*0100*/  STS [UR4+0x7200], R2 ;  /* 0x00720002ff007988 */ /* 0x0041e60008000804 */
.L_x_403:
[----:B------:R-:W-:Y:S05]  /*0110*/  BSYNC.RECONVERGENT B0 ;  /* 0x0000000000007941 */ /* 0x000fea0003800200 */
.L_x_402:
[----:B------:R-:W-:Y:S06]  /*0120*/  BAR.SYNC.DEFER_BLOCKING 0x0 ;  /* 0x0000000000007b1d */ /* 0x000fec0000010000 */
[----:B------:R-:W1:Y:S01]  /*0130*/  LDCU UR4, c[0x0][0x3c0] ;  /* 0x00007800ff0477ac */ /* 0x000e620008000800 */
[----:B------:R-:W2:Y:S01]  /*0140*/  S2R R9, SR_LANEID ;  /* 0x0000000000097919 */ /* 0x000ea20000000000 */
[----:B------:R-:W0:Y:S02]  /*0150*/  LDS R72, [R73+0x7200] ;  /* 0x0072000049487984 */ /* 0x000e240000000800 */
[----:B0-----:R-:W-:-:S04]  /*0160*/  IMAD R2, R72, 0x1c80, RZ ;  /* 0x00001c8048027824 */ /* 0x001fc800078e02ff */
[----:B------:R-:W-:Y:S01]  /*0170*/  VIADD R0, R2, 0x1c80 ;  /* 0x00001c8002007836 */ /* 0x000fe20000000000 */
[----:B------:R-:W-:-:S04]  /*0180*/  SHF.R.S32.HI R6, RZ, 0x1f, R2 ;  /* 0x0000001fff067819 */ /* 0x000fc80000011402 */
[----:B-1----:R-:W-:Y:S02]  /*0190*/  ISETP.GT.AND P0, PT, R0, UR4, PT ;  /* 0x0000000400007c0c */ /* 0x002fe4000bf04270 */
[----:B------:R-:W-:-:S11]  /*01a0*/  SHF.R.U32.HI R0, RZ, 0x5, R39 ;  /* 0x00000005ff007819 */ /* 0x000fd60000011627 */
[----:B--2---:R-:W-:Y:S05]  /*01b0*/  @P0 BRA `(.L_x_404) ;  /* 0x0000000000700947 */ /* 0x004fea0003800000 */
[----:B------:R-:W0:Y:S01]  /*01c0*/  LDCU.64 UR4, c[0x0][0x3a8] ;  /* 0x00007500ff0477ac */ /* 0x000e220008000a00 */
[C---:B------:R-:W-:Y:S02]  /*01d0*/  LOP3.LUT R3, R39.reuse, 0x1f, RZ, 0xc0, !PT ;  /* 0x0000001f27037812 */ /* 0x040fe400078ec0ff */
[----:B------:R-:W-:-:S05]  /*01e0*/  LOP3.LUT R4, R39, 0x3e0, RZ, 0xc0, !PT ;  /* 0x000003e027047812 */ /* 0x000fca00078ec0ff */
[----:B------:R-:W-:-:S05]  /*01f0*/  IMAD R3, R4, 0x13, R3 ;  /* 0x0000001304037824 */ /* 0x000fca00078e0203 */
[----:B------:R-:W-:-:S05]  /*0200*/  IADD3 R3, P0, PT, R2, R3, RZ ;  /* 0x0000000302037210 */ /* 0x000fca0007f1e0ff */
[----:B------:R-:W-:Y:S01]  /*0210*/  IMAD.X R6, RZ, RZ, R6, P0 ;  /* 0x000000ffff067224 */ /* 0x000fe200000e0606 */
[----:B0-----:R-:W-:-:S04]  /*0220*/  LEA R2, P0, R3, UR4, 0x2 ;  /* 0x0000000403027c11 */ /* 0x001fc8000f8010ff */
[----:B------:R-:W-:-:S05]  /*0230*/  LEA.HI.X R3, R3, UR5, R6, 0x2, P0 ;  /* 0x0000000503037c11 */ /* 0x000fca00080f1406 */
[----:B------:R0:W5:Y:S04]  /*0240*/  LDG.E R71, desc[UR6][R2.64] ;  /* 0x0000000602477981 */ /* 0x000168000c1e1900 */
        /* <DEDUP_REMOVED lines=17> */
[----:B------:R0:W5:Y:S01]  /*0360*/  LDG.E R53, desc[UR6][R2.64+0x900] ;  /* 0x0009000602357981 */ /* 0x000162000c1e1900 */
[----:B------:R-:W-:Y:S05]  /*0370*/  BRA `(.L_x_405) ;  /* 0x0000000400507947 */ /* 0x000fea0003800000 */
.L_x_404:
[----:B------:R-:W0:Y:S01]  /*0380*/  LDCU.64 UR8, c[0x0][0x3a8] ;  /* 0x00007500ff0877ac */ /* 0x000e220008000a00 */
[C---:B------:R-:W-:Y:S01]  /*0390*/  LOP3.LUT R3, R39.reuse, 0x1f, RZ, 0xc0, !PT ;  /* 0x0000001f27037812 */ /* 0x040fe200078ec0ff */
[----:B------:R-:W-:Y:S01]  /*03a0*/  IMAD.MOV.U32 R71, RZ, RZ, -0x1 ;  /* 0xffffffffff477424 */ /* 0x000fe200078e00ff */
[----:B------:R-:W-:Y:S01]  /*03b0*/  LOP3.LUT R4, R39, 0x3e0, RZ, 0xc0, !PT ;  /* 0x000003e027047812 */ /* 0x000fe200078ec0ff */
[----:B------:R-:W-:Y:S02]  /*03c0*/  IMAD.MOV.U32 R69, RZ, RZ, -0x1 ;  /* 0xffffffffff457424 */ /* 0x000fe400078e00ff */
[----:B------:R-:W-:Y:S02]  /*03d0*/  IMAD.MOV.U32 R70, RZ, RZ, -0x1 ;  /* 0xffffffffff467424 */ /* 0x000fe400078e00ff */
[----:B------:R-:W-:Y:S01]  /*03e0*/  IMAD R11, R4, 0x13, R3 ;  /* 0x00000013040b7824 */ /* 0x000fe200078e0203 */
[----:B------:R-:W-:-:S03]  /*03f0*/  IADD3 R4, PT, PT, -R2, UR4, RZ ;  /* 0x0000000402047c10 */ /* 0x000fc6000fffe1ff */
[C---:B------:R-:W-:Y:S01]  /*0400*/  VIADD R3, R11.reuse, 0x20 ;  /* 0x000000200b037836 */ /* 0x040fe20000000000 */
[----:B------:R-:W-:Y:S01]  /*0410*/  IADD3 R8, P0, PT, R2, R11, RZ ;  /* 0x0000000b02087210 */ /* 0x000fe20007f1e0ff */
[C---:B------:R-:W-:Y:S01]  /*0420*/  VIADD R5, R11.reuse, 0x40 ;  /* 0x000000400b057836 */ /* 0x040fe20000000000 */
[CC--:B------:R-:W-:Y:S01]  /*0430*/  ISETP.GE.AND P1, PT, R11.reuse, R4.reuse, PT ;  /* 0x000000040b00720c */ /* 0x0c0fe20003f26270 */
[----:B------:R-:W-:Y:S01]  /*0440*/  VIADD R7, R11, 0x60 ;  /* 0x000000600b077836 */ /* 0x000fe20000000000 */
[-C--:B------:R-:W-:Y:S01]  /*0450*/  ISETP.GE.AND P2, PT, R3, R4.reuse, PT ;  /* 0x000000040300720c */ /* 0x080fe20003f46270 */
[----:B------:R-:W-:Y:S01]  /*0460*/  VIADD R3, R11, 0x80 ;  /* 0x000000800b037836 */ /* 0x000fe20000000000 */
[-C--:B------:R-:W-:Y:S01]  /*0470*/  ISETP.GE.AND P3, PT, R5, R4.reuse, PT ;  /* 0x000000040500720c */ /* 0x080fe20003f66270 */
[----:B------:R-:W-:Y:S01]  /*0480*/  VIADD R5, R11, 0xa0 ;  /* 0x000000a00b057836 */ /* 0x000fe20000000000 */
[-C--:B------:R-:W-:Y:S01]  /*0490*/  ISETP.GE.AND P4, PT, R7, R4.reuse, PT ;  /* 0x000000040700720c */ /* 0x080fe20003f86270 */
[----:B------:R-:W-:Y:S01]  /*04a0*/  IMAD.X R13, RZ, RZ, R6, P0 ;  /* 0x000000ffff0d7224 */ /* 0x000fe200000e0606 */
[----:B0-----:R-:W-:Y:S01]  /*04b0*/  LEA R2, P0, R8, UR8, 0x2 ;  /* 0x0000000808027c11 */ /* 0x001fe2000f8010ff */
[----:B------:R-:W-:Y:S01]  /*04c0*/  VIADD R7, R11, 0xc0 ;  /* 0x000000c00b077836 */ /* 0x000fe20000000000 */
[----:B------:R-:W-:-:S02]  /*04d0*/  ISETP.GE.AND P5, PT, R3, R4, PT ;  /* 0x000000040300720c */ /* 0x000fc40003fa6270 */
[-C--:B------:R-:W-:Y:S01]  /*04e0*/  ISETP.GE.AND P6, PT, R5, R4.reuse, PT ;  /* 0x000000040500720c */ /* 0x080fe20003fc6270 */
[----:B------:R-:W-:Y:S01]  /*04f0*/  VIADD R5, R11, 0xe0 ;  /* 0x000000e00b057836 */ /* 0x000fe20000000000 */
[----:B------:R-:W-:Y:S01]  /*0500*/  LEA.HI.X R3, R8, UR9, R13, 0x2, P0 ;  /* 0x0000000908037c11 */ /* 0x000fe200080f140d */
[----:B------:R-:W-:Y:S01]  /*0510*/  IMAD.MOV.U32 R68, RZ, RZ, -0x1 ;  /* 0xffffffffff447424 */ /* 0x000fe200078e00ff */
[-C--:B------:R-:W-:Y:S01]  /*0520*/  ISETP.GE.AND P0, PT, R7, R4.reuse, PT ;  /* 0x000000040700720c */ /* 0x080fe20003f06270 */
[----:B------:R-:W-:Y:S02]  /*0530*/  VIADD R7, R11, 0x100 ;  /* 0x000001000b077836 */ /* 0x000fe40000000000 */
[----:B------:R1:W5:Y:S01]  /*0540*/  @!P1 LDG.E R71, desc[UR6][R2.64] ;  /* 0x0000000602479981 */ /* 0x000362000c1e1900 */
[-C--:B------:R-:W-:Y:S01]  /*0550*/  ISETP.GE.AND P1, PT, R5, R4.reuse, PT ;  /* 0x000000040500720c */ /* 0x080fe20003f26270 */
[----:B------:R-:W-:Y:S02]  /*0560*/  VIADD R5, R11, 0x120 ;  /* 0x000001200b057836 */ /* 0x000fe40000000000 */
[----:B------:R1:W5:Y:S03]  /*0570*/  @!P3 LDG.E R69, desc[UR6][R2.64+0x100] ;  /* 0x000100060245b981 */ /* 0x000366000c1e1900 */
[----:B------:R-:W-:Y:S01]  /*0580*/  ISETP.GE.AND P3, PT, R5, R4, PT ;  /* 0x000000040500720c */ /* 0x000fe20003f66270 */
[----:B------:R-:W-:Y:S01]  /*0590*/  VIADD R5, R11, 0x140 ;  /* 0x000001400b057836 */ /* 0x000fe20000000000 */
[----:B------:R1:W5:Y:S01]  /*05a0*/  @!P4 LDG.E R68, desc[UR6][R2.64+0x180] ;  /* 0x000180060244c981 */ /* 0x000362000c1e1900 */
[----:B------:R-:W-:-:S03]  /*05b0*/  IMAD.MOV.U32 R66, RZ, RZ, -0x1 ;  /* 0xffffffffff427424 */ /* 0x000fc600078e00ff */
[-C--:B------:R-:W-:Y:S01]  /*05c0*/  ISETP.GE.AND P4, PT, R5, R4.reuse, PT ;  /* 0x000000040500720c */ /* 0x080fe20003f86270 */
[----:B------:R-:W-:Y:S01]  /*05d0*/  VIADD R5, R11, 0x180 ;  /* 0x000001800b057836 */ /* 0x000fe20000000000 */
[----:B------:R1:W5:Y:S01]  /*05e0*/  @!P2 LDG.E R70, desc[UR6][R2.64+0x80] ;  /* 0x000080060246a981 */ /* 0x000362000c1e1900 */
[-C--:B------:R-:W-:Y:S01]  /*05f0*/  ISETP.GE.AND P2, PT, R7, R4.reuse, PT ;  /* 0x000000040700720c */ /* 0x080fe20003f46270 */
[----:B------:R-:W-:Y:S02]  /*0600*/  IMAD.MOV.U32 R65, RZ, RZ, -0x1 ;  /* 0xffffffffff417424 */ /* 0x000fe400078e00ff */
[----:B------:R1:W5:Y:S01]  /*0610*/  @!P6 LDG.E R66, desc[UR6][R2.64+0x280] ;  /* 0x000280060242e981 */ /* 0x000362000c1e1900 */
[-C--:B------:R-:W-:Y:S01]  /*0620*/  ISETP.GE.AND P6, PT, R5, R4.reuse, PT ;  /* 0x000000040500720c */ /* 0x080fe20003fc6270 */
[C---:B------:R-:W-:Y:S02]  /*0630*/  VIADD R5, R11.reuse, 0x1a0 ;  /* 0x000001a00b057836 */ /* 0x040fe40000000000 */
[----:B------:R-:W-:Y:S01]  /*0640*/  IMAD.MOV.U32 R67, RZ, RZ, -0x1 ;  /* 0xffffffffff437424 */ /* 0x000fe200078e00ff */
[----:B------:R1:W5:Y:S01]  /*0650*/  @!P0 LDG.E R65, desc[UR6][R2.64+0x300] ;  /* 0x0003000602418981 */ /* 0x000362000c1e1900 */
[----:B------:R-:W-:Y:S01]  /*0660*/  VIADD R7, R11, 0x160 ;  /* 0x000001600b077836 */ /* 0x000fe20000000000 */
[----:B------:R-:W-:Y:S01]  /*0670*/  ISETP.GE.AND P0, PT, R5, R4, PT ;  /* 0x000000040500720c */ /* 0x000fe20003f06270 */
[----:B------:R-:W-:-:S02]  /*0680*/  IMAD.MOV.U32 R63, RZ, RZ, -0x1 ;  /* 0xffffffffff3f7424 */ /* 0x000fc400078e00ff */
[----:B------:R-:W-:Y:S01]  /*0690*/  VIADD R5, R11, 0x1e0 ;  /* 0x000001e00b057836 */ /* 0x000fe20000000000 */
[----:B------:R1:W5:Y:S01]  /*06a0*/  @!P5 LDG.E R67, desc[UR6][R2.64+0x200] ;  /* 0x000200060243d981 */ /* 0x000362000c1e1900 */
[-C--:B------:R-:W-:Y:S01]  /*06b0*/  ISETP.GE.AND P5, PT, R7, R4.reuse, PT ;  /* 0x000000040700720c */ /* 0x080fe20003fa6270 */
[----:B------:R-:W-:Y:S02]  /*06c0*/  IMAD.MOV.U32 R64, RZ, RZ, -0x1 ;  /* 0xffffffffff407424 */ /* 0x000fe400078e00ff */
[----:B------:R1:W5:Y:S01]  /*06d0*/  @!P2 LDG.E R63, desc[UR6][R2.64+0x400] ;  /* 0x00040006023fa981 */ /* 0x000362000c1e1900 */
[----:B------:R-:W-:Y:S01]  /*06e0*/  IMAD.MOV.U32 R62, RZ, RZ, -0x1 ;  /* 0xffffffffff3e7424 */ /* 0x000fe200078e00ff */
[----:B------:R-:W-:Y:S01]  /*06f0*/  ISETP.GE.AND P2, PT, R5, R4, PT ;  /* 0x000000040500720c */ /* 0x000fe20003f46270 */
[C---:B------:R-:W-:Y:S01]  /*0700*/  VIADD R7, R11.reuse, 0x1c0 ;  /* 0x000001c00b077836 */ /* 0x040fe20000000000 */
[----:B------:R1:W5:Y:S01]  /*0710*/  @!P1 LDG.E R64, desc[UR6][R2.64+0x380] ;  /* 0x0003800602409981 */ /* 0x000362000c1e1900 */
[----:B------:R-:W-:-:S02]  /*0720*/  VIADD R5, R11, 0x200 ;  /* 0x000002000b057836 */ /* 0x000fc40000000000 */
[----:B------:R-:W-:Y:S01]  /*0730*/  IMAD.MOV.U32 R61, RZ, RZ, -0x1 ;  /* 0xffffffffff3d7424 */ /* 0x000fe200078e00ff */
[----:B------:R1:W5:Y:S01]  /*0740*/  @!P3 LDG.E R62, desc[UR6][R2.64+0x480] ;  /* 0x00048006023eb981 */ /* 0x000362000c1e1900 */
[----:B------:R-:W-:Y:S01]  /*0750*/  IMAD.MOV.U32 R60, RZ, RZ, -0x1 ;  /* 0xffffffffff3c7424 */ /* 0x000fe200078e00ff */
[-C--:B------:R-:W-:Y:S01]  /*0760*/  ISETP.GE.AND P1, PT, R7, R4.reuse, PT ;  /* 0x000000040700720c */ /* 0x080fe20003f26270 */
[----:B------:R-:W-:Y:S01]  /*0770*/  VIADD R7, R11, 0x220 ;  /* 0x000002200b077836 */ /* 0x000fe20000000000 */
[-C--:B------:R-:W-:Y:S01]  /*0780*/  ISETP.GE.AND P3, PT, R5, R4.reuse, PT ;  /* 0x000000040500720c */ /* 0x080fe20003f66270 */
[----:B------:R-:W-:Y:S01]  /*0790*/  VIADD R5, R11, 0x240 ;  /* 0x000002400b057836 */ /* 0x000fe20000000000 */
[----:B------:R1:W5:Y:S02]  /*07a0*/  @!P4 LDG.E R61, desc[UR6][R2.64+0x500] ;  /* 0x00050006023dc981 */ /* 0x000364000c1e1900 */
[-C--:B------:R-:W-:Y:S02]  /*07b0*/  ISETP.GE.AND P4, PT, R7, R4.reuse, PT ;  /* 0x000000040700720c */ /* 0x080fe40003f86270 */
[----:B------:R1:W5:Y:S01]  /*07c0*/  @!P5 LDG.E R60, desc[UR6][R2.64+0x580] ;  /* 0x00058006023cd981 */ /* 0x000362000c1e1900 */
[----:B------:R-:W-:Y:S01]  /*07d0*/  ISETP.GE.AND P5, PT, R5, R4, PT ;  /* 0x000000040500720c */ /* 0x000fe20003fa6270 */
[----:B------:R-:W-:-:S02]  /*07e0*/  IMAD.MOV.U32 R59, RZ, RZ, -0x1 ;  /* 0xffffffffff3b7424 */ /* 0x000fc400078e00ff */
[----:B------:R-:W-:Y:S02]  /*07f0*/  IMAD.MOV.U32 R58, RZ, RZ, -0x1 ;  /* 0xffffffffff3a7424 */ /* 0x000fe400078e00ff */
[----:B------:R-:W-:Y:S02]  /*0800*/  IMAD.MOV.U32 R57, RZ, RZ, -0x1 ;  /* 0xffffffffff397424 */ /* 0x000fe400078e00ff */
[----:B------:R-:W-:Y:S01]  /*0810*/  IMAD.MOV.U32 R56, RZ, RZ, -0x1 ;  /* 0xffffffffff387424 */ /* 0x000fe200078e00ff */
[----:B------:R1:W5:Y:S01]  /*0820*/  @!P6 LDG.E R59, desc[UR6][R2.64+0x600] ;  /* 0x00060006023be981 */ /* 0x000362000c1e1900 */
[----:B------:R-:W-:Y:S02]  /*0830*/  IMAD.MOV.U32 R55, RZ, RZ, -0x1 ;  /* 0xffffffffff377424 */ /* 0x000fe400078e00ff */
[----:B------:R-:W-:Y:S01]  /*0840*/  IMAD.MOV.U32 R54, RZ, RZ, -0x1 ;  /* 0xffffffffff367424 */ /* 0x000fe200078e00ff */
[----:B------:R1:W5:Y:S01]  /*0850*/  @!P0 LDG.E R58, desc[UR6][R2.64+0x680] ;  /* 0x00068006023a8981 */ /* 0x000362000c1e1900 */
[----:B------:R-:W-:-:S03]  /*0860*/  IMAD.MOV.U32 R53, RZ, RZ, -0x1 ;  /* 0xffffffffff357424 */ /* 0x000fc600078e00ff */
[----:B------:R1:W5:Y:S04]  /*0870*/  @!P1 LDG.E R57, desc[UR6][R2.64+0x700] ;  /* 0x0007000602399981 */ /* 0x000368000c1e1900 */
[----:B------:R1:W5:Y:S04]  /*0880*/  @!P2 LDG.E R56, desc[UR6][R2.64+0x780] ;  /* 0x000780060238a981 */ /* 0x000368000c1e1900 */
[----:B------:R1:W5:Y:S04]  /*0890*/  @!P3 LDG.E R55, desc[UR6][R2.64+0x800] ;  /* 0x000800060237b981 */ /* 0x000368000c1e1900 */
[----:B------:R1:W5:Y:S04]  /*08a0*/  @!P4 LDG.E R54, desc[UR6][R2.64+0x880] ;  /* 0x000880060236c981 */ /* 0x000368000c1e1900 */
[----:B------:R1:W5:Y:S02]  /*08b0*/  @!P5 LDG.E R53, desc[UR6][R2.64+0x900] ;  /* 0x000900060235d981 */ /* 0x000364000c1e1900 */
.L_x_405:
[----:B01----:R-:W-:Y:S01]  /*08c0*/  VIMNMX R2, PT, PT, R9, 0xe0, !PT ;  /* 0x000000e009027848 */ /* 0x003fe20007fe0100 */
[----:B------:R-:W0:Y:S01]  /*08d0*/  LDCU UR4, c[0x0][0x3c8] ;  /* 0x00007900ff0477ac */ /* 0x000e220008000800 */
[----:B------:R-:W-:Y:S01]  /*08e0*/  BSSY.RECONVERGENT B0, `(.L_x_406) ;  /* 0x0000025000007945 */ /* 0x000fe20003800200 */
[----:B------:R-:W-:Y:S01]  /*08f0*/  IMAD.SHL.U32 R0, R0, 0x400, RZ ;  /* 0x0000040000007824 */ /* 0x000fe200078e00ff */
[--C-:B------:R-:W-:Y:S01]  /*0900*/  IADD3 R2, PT, PT, R2, 0x1f, -R9.reuse ;  /* 0x0000001f02027810 */ /* 0x100fe20007ffe809 */
[----:B------:R-:W-:Y:S01]  /*0910*/  UMOV UR5, 0xffffffff ;  /* 0xffffffff00057882 */ /* 0x000fe20000000000 */
[----:B------:R-:W-:Y:S02]  /*0920*/  IMAD.MOV.U32 R5, RZ, RZ, R9 ;  /* 0x000000ffff057224 */ /* 0x000fe400078e0009 */
[C---:B------:R-:W-:Y:S02]  /*0930*/  ISETP.GE.U32.AND P0, PT, R2.reuse, 0x1e0, PT ;  /* 0x000001e00200780c */ /* 0x040fe40003f06070 */
[----:B------:R-:W-:-:S04]  /*0940*/  LEA.HI R3, R2, 0x1, RZ, 0x1b ;  /* 0x0000000102037811 */ /* 0x000fc800078fd8ff */
[----:B------:R-:W-:-:S04]  /*0950*/  LOP3.LUT R6, R3, 0xf, RZ, 0xc0, !PT ;  /* 0x0000000f03067812 */ /* 0x000fc800078ec0ff */
[----:B------:R-:W-:Y:S01]  /*0960*/  ISETP.NE.AND P1, PT, R6, RZ, PT ;  /* 0x000000ff0600720c */ /* 0x000fe20003f25270 */
[----:B0-----:R-:W-:Y:S02]  /*0970*/  USHF.L.U32 UR4, UR5, UR4, URZ ;  /* 0x0000000405047299 */ /* 0x001fe400080006ff */
[----:B------:R-:W-:Y:S10]  /*0980*/  @!P0 BRA `(.L_x_407) ;  /* 0x0000000000688947 */ /* 0x000ff40003800000 */
[----:B------:R-:W-:Y:S01]  /*0990*/  IMAD R4, R9, 0x4, R0 ;  /* 0x0000000409047824 */ /* 0x000fe200078e0200 */
[----:B------:R-:W-:Y:S01]  /*09a0*/  LOP3.LUT R2, R3, 0xffffff0, RZ, 0xc0, !PT ;  /* 0x0ffffff003027812 */ /* 0x000fe200078ec0ff */
[----:B------:R-:W-:-:S03]  /*09b0*/  IMAD.MOV.U32 R5, RZ, RZ, R9 ;  /* 0x000000ffff057224 */ /* 0x000fc600078e0009 */
[----:B------:R-:W-:Y:S01]  /*09c0*/  IADD3 R4, PT, PT, R4, 0x400, R73 ;  /* 0x0000040004047810 */ /* 0x000fe20007ffe049 */
[----:B------:R-:W-:-:S07]  /*09d0*/  IMAD.MOV R2, RZ, RZ, -R2 ;  /* 0x000000ffff027224 */ /* 0x000fce00078e0a02 */
.L_x_408:
[----:B------:R-:W-:Y:S01]  /*09e0*/  VIADD R2, R2, 0x10 ;  /* 0x0000001002027836 */ /* 0x000fe20000000000 */
[----:B------:R-:W-:Y:S01]  /*09f0*/  STS [R4+-0x400], RZ ;  /* 0xfffc00ff04007388 */ /* 0x000fe20000000800 */
[----:B------:R-:W-:-:S03]  /*0a00*/  VIADD R5, R5, 0x200 ;  /* 0x0000020005057836 */ /* 0x000fc60000000000 */
[----:B------:R-:W-:Y:S01]  /*0a10*/  ISETP.NE.AND P0, PT, R2, RZ, PT ;  /* 0x000000ff0200720c */ /* 0x000fe20003f05270 */
[----:B------:R-:W-:Y:S04]  /*0a20*/  STS [R4+-0x380], RZ ;  /* 0xfffc80ff04007388 */ /* 0x000fe80000000800 */
[----:B------:R-:W-:Y:S04]  /*0a30*/  STS [R4+-0x300], RZ ;  /* 0xfffd00ff04007388 */ /* 0x000fe80000000800 */
[----:B------:R-:W-:Y:S04]  /*0a40*/  STS [R4+-0x280], RZ ;  /* 0xfffd80ff04007388 */ /* 0x000fe80000000800 */
[----:B------:R-:W-:Y:S04]  /*0a50*/  STS [R4+-0x200], RZ ;  /* 0xfffe00ff04007388 */ /* 0x000fe80000000800 */
[----:B------:R-:W-:Y:S04]  /*0a60*/  STS [R4+-0x180], RZ ;  /* 0xfffe80ff04007388 */ /* 0x000fe80000000800 */
[----:B------:R-:W-:Y:S04]  /*0a70*/  STS [R4+-0x100], RZ ;  /* 0xffff00ff04007388 */ /* 0x000fe80000000800 */
[----:B------:R-:W-:Y:S04]  /*0a80*/  STS [R4+-0x80], RZ ;  /* 0xffff80ff04007388 */ /* 0x000fe80000000800 */
[----:B------:R-:W-:Y:S04]  /*0a90*/  STS [R4], RZ ;  /* 0x000000ff04007388 */ /* 0x000fe80000000800 */
[----:B------:R-:W-:Y:S04]  /*0aa0*/  STS [R4+0x80], RZ ;  /* 0x000080ff04007388 */ /* 0x000fe80000000800 */
[----:B------:R-:W-:Y:S04]  /*0ab0*/  STS [R4+0x100], RZ ;  /* 0x000100ff04007388 */ /* 0x000fe80000000800 */
[----:B------:R-:W-:Y:S04]  /*0ac0*/  STS [R4+0x180], RZ ;  /* 0x000180ff04007388 */ /* 0x000fe80000000800 */
[----:B------:R-:W-:Y:S04]  /*0ad0*/  STS [R4+0x200], RZ ;  /* 0x000200ff04007388 */ /* 0x000fe80000000800 */
[----:B------:R-:W-:Y:S04]  /*0ae0*/  STS [R4+0x280], RZ ;  /* 0x000280ff04007388 */ /* 0x000fe80000000800 */
[----:B------:R-:W-:Y:S04]  /*0af0*/  STS [R4+0x300], RZ ;  /* 0x000300ff04007388 */ /* 0x000fe80000000800 */
[----:B------:R0:W-:Y:S02]  /*0b00*/  STS [R4+0x380], RZ ;  /* 0x000380ff04007388 */ /* 0x0001e40000000800 */
[----:B0-----:R-:W-:Y:S01]  /*0b10*/  VIADD R4, R4, 0x800 ;  /* 0x0000080004047836 */ /* 0x001fe20000000000 */
[----:B------:R-:W-:Y:S06]  /*0b20*/  @P0 BRA `(.L_x_408) ;  /* 0xfffffffc00ac0947 */ /* 0x000fec000383ffff */
.L_x_407:
[----:B------:R-:W-:Y:S05]  /*0b30*/  BSYNC.RECONVERGENT B0 ;  /* 0x0000000000007941 */ /* 0x000fea0003800200 */
.L_x_406:
[----:B------:R-:W-:Y:S01]  /*0b40*/  BSSY.RECONVERGENT B0, `(.L_x_409) ;  /* 0x0000026000007945 */ /* 0x000fe20003800200 */
[----:B------:R-:W-:-:S03]  /*0b50*/  IMAD.IADD R2, R73, 0x1, R0 ;  /* 0x0000000149027824 */ /* 0x000fc600078e0200 */
[----:B------:R-:W-:Y:S05]  /*0b60*/  @!P1 BRA `(.L_x_410) ;  /* 0x00000000008c9947 */ /* 0x000fea0003800000 */
[----:B------:R-:W-:Y:S01]  /*0b70*/  ISETP.GE.U32.AND P0, PT, R6, 0x8, PT ;  /* 0x000000080600780c */ /* 0x000fe20003f06070 */
[----:B------:R-:W-:Y:S01]  /*0b80*/  BSSY.RECONVERGENT B1, `(.L_x_411) ;  /* 0x000000e000017945 */ /* 0x000fe20003800200 */
[----:B------:R-:W-:-:S04]  /*0b90*/  LOP3.LUT R7, R3, 0x7, RZ, 0xc0, !PT ;  /* 0x0000000703077812 */ /* 0x000fc800078ec0ff */
[----:B------:R-:W-:-:S07]  /*0ba0*/  ISETP.NE.AND P1, PT, R7, RZ, PT ;  /* 0x000000ff0700720c */ /* 0x000fce0003f25270 */
[----:B------:R-:W-:Y:S06]  /*0bb0*/  @!P0 BRA `(.L_x_412) ;  /* 0x0000000000288947 */ /* 0x000fec0003800000 */
[C---:B------:R-:W-:Y:S02]  /*0bc0*/  IMAD R4, R5.reuse, 0x4, R2 ;  /* 0x0000000405047824 */ /* 0x040fe400078e0202 */
[----:B------:R-:W-:-:S03]  /*0bd0*/  VIADD R5, R5, 0x100 ;  /* 0x0000010005057836 */ /* 0x000fc60000000000 */
[----:B------:R0:W-:Y:S04]  /*0be0*/  STS [R4], RZ ;  /* 0x000000ff04007388 */ /* 0x0001e80000000800 */
[----:B------:R0:W-:Y:S04]  /*0bf0*/  STS [R4+0x80], RZ ;  /* 0x000080ff04007388 */ /* 0x0001e80000000800 */
[----:B------:R0:W-:Y:S04]  /*0c00*/  STS [R4+0x100], RZ ;  /* 0x000100ff04007388 */ /* 0x0001e80000000800 */
[----:B------:R0:W-:Y:S04]  /*0c10*/  STS [R4+0x180], RZ ;  /* 0x000180ff04007388 */ /* 0x0001e80000000800 */
[----:B------:R0:W-:Y:S04]  /*0c20*/  STS [R4+0x200], RZ ;  /* 0x000200ff04007388 */ /* 0x0001e80000000800 */
[----:B------:R0:W-:Y:S04]  /*0c30*/  STS [R4+0x280], RZ ;  /* 0x000280ff04007388 */ /* 0x0001e80000000800 */
[----:B------:R0:W-:Y:S04]  /*0c40*/  STS [R4+0x300], RZ ;  /* 0x000300ff04007388 */ /* 0x0001e80000000800 */
[----:B------:R0:W-:Y:S02]  /*0c50*/  STS [R4+0x380], RZ ;  /* 0x000380ff04007388 */ /* 0x0001e40000000800 */
.L_x_412:
[----:B------:R-:W-:Y:S05]  /*0c60*/  BSYNC.RECONVERGENT B1 ;  /* 0x0000000000017941 */ /* 0x000fea0003800200 */
.L_x_411:
[----:B------:R-:W-:Y:S05]  /*0c70*/  @!P1 BRA `(.L_x_410) ;  /* 0x0000000000489947 */ /* 0x000fea0003800000 */
[----:B------:R-:W-:Y:S02]  /*0c80*/  ISETP.GE.U32.AND P0, PT, R7, 0x4, PT ;  /* 0x000000040700780c */ /* 0x000fe40003f06070 */
[----:B------:R-:W-:-:S04]  /*0c90*/  LOP3.LUT R3, R3, 0x3, RZ, 0xc0, !PT ;  /* 0x0000000303037812 */ /* 0x000fc800078ec0ff */
[----:B------:R-:W-:-:S07]  /*0ca0*/  ISETP.NE.AND P1, PT, R3, RZ, PT ;  /* 0x000000ff0300720c */ /* 0x000fce0003f25270 */
[C---:B------:R-:W-:Y:S02]  /*0cb0*/  @P0 IMAD R2, R5.reuse, 0x4, R2 ;  /* 0x0000000405020824 */ /* 0x040fe400078e0202 */
[----:B------:R-:W-:-:S03]  /*0cc0*/  @P0 VIADD R5, R5, 0x80 ;  /* 0x0000008005050836 */ /* 0x000fc60000000000 */
[----:B------:R1:W-:Y:S04]  /*0cd0*/  @P0 STS [R2], RZ ;  /* 0x000000ff02000388 */ /* 0x0003e80000000800 */
[----:B------:R1:W-:Y:S04]  /*0ce0*/  @P0 STS [R2+0x80], RZ ;  /* 0x000080ff02000388 */ /* 0x0003e80000000800 */
[----:B------:R1:W-:Y:S04]  /*0cf0*/  @P0 STS [R2+0x100], RZ ;  /* 0x000100ff02000388 */ /* 0x0003e80000000800 */
[----:B------:R1:W-:Y:S01]  /*0d00*/  @P0 STS [R2+0x180], RZ ;  /* 0x000180ff02000388 */ /* 0x0003e20000000800 */
[----:B------:R-:W-:Y:S05]  /*0d10*/  @!P1 BRA `(.L_x_410) ;  /* 0x0000000000209947 */ /* 0x000fea0003800000 */
[----:B------:R-:W-:Y:S02]  /*0d20*/  IMAD R0, R5, 0x4, R0 ;  /* 0x0000000405007824 */ /* 0x000fe400078e0200 */
[----:B------:R-:W-:Y:S02]  /*0d30*/  IMAD.MOV R3, RZ, RZ, -R3 ;  /* 0x000000ffff037224 */ /* 0x000fe400078e0a03 */
[----:B------:R-:W-:-:S07]  /*0d40*/  IMAD.IADD R0, R73, 0x1, R0 ;  /* 0x0000000149007824 */ /* 0x000fce00078e0200 */
.L_x_413:
[----:B------:R-:W-:Y:S01]  /*0d50*/  VIADD R3, R3, 0x1 ;  /* 0x0000000103037836 */ /* 0x000fe20000000000 */
[----:B------:R2:W-:Y:S04]  /*0d60*/  STS [R0], RZ ;  /* 0x000000ff00007388 */ /* 0x0005e80000000800 */
[----:B------:R-:W-:Y:S01]  /*0d70*/  ISETP.NE.AND P0, PT, R3, RZ, PT ;  /* 0x000000ff0300720c */ /* 0x000fe20003f05270 */
[----:B--2---:R-:W-:-:S12]  /*0d80*/  VIADD R0, R0, 0x80 ;  /* 0x0000008000007836 */ /* 0x004fd80000000000 */
[----:B------:R-:W-:Y:S05]  /*0d90*/  @P0 BRA `(.L_x_413) ;  /* 0xfffffffc00ec0947 */ /* 0x000fea000383ffff */
.L_x_410:
[----:B------:R-:W-:Y:S05]  /*0da0*/  BSYNC.RECONVERGENT B0 ;  /* 0x0000000000007941 */ /* 0x000fea0003800200 */
.L_x_409:
[----:B------:R-:W2:Y:S01]  /*0db0*/  LDCU UR5, c[0x0][0x3c4] ;  /* 0x00007880ff0577ac */ /* 0x000ea20008000800 */
[C---:B-1----:R-:W-:Y:S01]  /*0dc0*/  IMAD.SHL.U32 R2, R39.reuse, 0x20, RZ ;  /* 0x0000002027027824 */ /* 0x042fe200078e00ff */
[C---:B------:R-:W-:Y:S01]  /*0dd0*/  ISETP.GT.U32.AND P1, PT, R39.reuse, 0xff, PT ;  /* 0x000000ff2700780c */ /* 0x040fe20003f24070 */
[----:B------:R-:W-:Y:S01]  /*0de0*/  BSSY.RECONVERGENT B0, `(.L_x_414) ;  /* 0x000007c000007945 */ /* 0x000fe20003800200 */
[----:B------:R-:W-:Y:S02]  /*0df0*/  IMAD R0, R39, 0x4, R73 ;  /* 0x0000000427007824 */ /* 0x000fe400078e0249 */
[----:B0-----:R-:W-:Y:S01]  /*0e00*/  LOP3.LUT R4, R2, 0x7c00, RZ, 0xc0, !PT ;  /* 0x00007c0002047812 */ /* 0x001fe200078ec0ff */
[----:B------:R-:W-:Y:S01]  /*0e10*/  IMAD.MOV.U32 R52, RZ, RZ, RZ ;  /* 0x000000ffff347224 */ /* 0x000fe200078e00ff */
[----:B------:R-:W-:-:S03]  /*0e20*/  P2R R2, PR, RZ, 0x2 ;  /* 0x00000002ff027803 */ /* 0x000fc60000000000 */
[----:B------:R-:W-:Y:S02]  /*0e30*/  IMAD.IADD R15, R73, 0x1, R4 ;  /* 0x00000001490f7824 */ /* 0x000fe400078e0204 */
[----:B------:R0:W-:Y:S01]  /*0e40*/  STL [R1+0x8], R2 ;  /* 0x0000080201007387 */ /* 0x0001e20000100800 */
[----:B--2--5:R-:W-:Y:S02]  /*0e50*/  SHF.R.U32.HI R51, RZ, UR5, R71 ;  /* 0x00000005ff337c19 */ /* 0x024fe40008011647 */
[----:B------:R-:W-:Y:S02]  /*0e60*/  SHF.R.U32.HI R5, RZ, UR5, R70 ;  /* 0x00000005ff057c19 */ /* 0x000fe40008011646 */
[----:B------:R-:W-:Y:S01]  /*0e70*/  SHF.R.U32.HI R45, RZ, UR5, R64 ;  /* 0x00000005ff2d7c19 */ /* 0x000fe20008011640 */
[----:B0-----:R-:W0:Y:S01]  /*0e80*/  @!P1 LDC.64 R2, c[0x0][0x380] ;  /* 0x0000e000ff029b82 */ /* 0x001e220000000a00 */
[----:B------:R-:W-:Y:S02]  /*0e90*/  SHF.R.U32.HI R50, RZ, UR5, R69 ;  /* 0x00000005ff327c19 */ /* 0x000fe40008011645 */
[----:B------:R-:W-:-:S02]  /*0ea0*/  SHF.R.U32.HI R44, RZ, UR5, R63 ;  /* 0x00000005ff2c7c19 */ /* 0x000fc4000801163f */
[----:B------:R-:W-:Y:S02]  /*0eb0*/  SHF.R.U32.HI R49, RZ, UR5, R68 ;  /* 0x00000005ff317c19 */ /* 0x000fe40008011644 */
[----:B------:R-:W-:Y:S02]  /*0ec0*/  SHF.R.U32.HI R48, RZ, UR5, R67 ;  /* 0x00000005ff307c19 */ /* 0x000fe40008011643 */
[----:B------:R-:W-:Y:S02]  /*0ed0*/  LOP3.LUT R51, R51, UR4, RZ, 0x30, !PT ;  /* 0x0000000433337c12 */ /* 0x000fe4000f8e30ff */
[----:B------:R-:W-:Y:S02]  /*0ee0*/  SHF.R.U32.HI R47, RZ, UR5, R66 ;  /* 0x00000005ff2f7c19 */ /* 0x000fe40008011642 */
[----:B------:R-:W-:Y:S01]  /*0ef0*/  LOP3.LUT R4, R5, UR4, RZ, 0x30, !PT ;  /* 0x0000000405047c12 */ /* 0x000fe2000f8e30ff */
[----:B------:R-:W-:Y:S01]  /*0f00*/  IMAD R30, R51, 0x4, R15 ;  /* 0x00000004331e7824 */ /* 0x000fe200078e020f */
[----:B------:R-:W-:Y:S01]  /*0f10*/  LOP3.LUT R45, R45, UR4, RZ, 0x30, !PT ;  /* 0x000000042d2d7c12 */ /* 0x000fe2000f8e30ff */
[----:B------:R-:W-:Y:S01]  /*0f20*/  NOP ;  /* 0x0000000000007918 */ /* 0x000fe20000000000 */
[----:B------:R-:W-:Y:S01]  /*0f30*/  SHF.R.U32.HI R46, RZ, UR5, R65 ;  /* 0x00000005ff2e7c19 */ /* 0x000fe20008011641 */
[--C-:B------:R-:W-:Y:S01]  /*0f40*/  IMAD R31, R4, 0x4, R15.reuse ;  /* 0x00000004041f7824 */ /* 0x100fe200078e020f */
[----:B------:R-:W-:Y:S01]  /*0f50*/  LOP3.LUT R50, R50, UR4, RZ, 0x30, !PT ;  /* 0x0000000432327c12 */ /* 0x000fe2000f8e30ff */
[--C-:B------:R-:W-:Y:S01]  /*0f60*/  IMAD R7, R45, 0x4, R15.reuse ;  /* 0x000000042d077824 */ /* 0x100fe200078e020f */
[----:B------:R-:W-:Y:S01]  /*0f70*/  LOP3.LUT R44, R44, UR4, RZ, 0x30, !PT ;  /* 0x000000042c2c7c12 */ /* 0x000fe2000f8e30ff */
[----:B------:R1:W-:Y:S01]  /*0f80*/  ATOMS.POPC.INC.32 RZ, [R30+URZ] ;  /* 0x000000001eff7f8c */ /* 0x0003e2000d8000ff */
[----:B------:R-:W-:Y:S01]  /*0f90*/  LOP3.LUT R49, R49, UR4, RZ, 0x30, !PT ;  /* 0x0000000431317c12 */ /* 0x000fe2000f8e30ff */
[--C-:B------:R-:W-:Y:S01]  /*0fa0*/  IMAD R29, R50, 0x4, R15.reuse ;  /* 0x00000004321d7824 */ /* 0x100fe200078e020f */
[----:B------:R-:W-:Y:S01]  /*0fb0*/  LOP3.LUT R48, R48, UR4, RZ, 0x30, !PT ;  /* 0x0000000430307c12 */ /* 0x000fe2000f8e30ff */
[--C-:B------:R-:W-:Y:S01]  /*0fc0*/  IMAD R6, R44, 0x4, R15.reuse ;  /* 0x000000042c067824 */ /* 0x100fe200078e020f */
[----:B------:R-:W-:Y:S01]  /*0fd0*/  SHF.R.U32.HI R43, RZ, UR5, R62 ;  /* 0x00000005ff2b7c19 */ /* 0x000fe2000801163e */
[--C-:B------:R-:W-:Y:S01]  /*0fe0*/  IMAD R28, R49, 0x4, R15.reuse ;  /* 0x00000004311c7824 */ /* 0x100fe200078e020f */
[----:B------:R-:W-:Y:S01]  /*0ff0*/  LOP3.LUT R47, R47, UR4, RZ, 0x30, !PT ;  /* 0x000000042f2f7c12 */ /* 0x000fe2000f8e30ff */
[----:B------:R-:W-:Y:S01]  /*1000*/  IMAD R27, R48, 0x4, R15 ;  /* 0x00000004301b7824 */ /* 0x000fe200078e020f */
[----:B------:R-:W-:Y:S01]  /*1010*/  SHF.R.U32.HI R42, RZ, UR5, R61 ;  /* 0x00000005ff2a7c19 */ /* 0x000fe2000801163d */
[----:B------:R1:W-:Y:S01]  /*1020*/  STL [R1+0x4], R7 ;  /* 0x0000040701007387 */ /* 0x0003e20000100800 */
[----:B------:R-:W-:Y:S01]  /*1030*/  LOP3.LUT R46, R46, UR4, RZ, 0x30, !PT ;  /* 0x000000042e2e7c12 */ /* 0x000fe2000f8e30ff */
[----:B------:R-:W-:Y:S01]  /*1040*/  IMAD R26, R47, 0x4, R15 ;  /* 0x000000042f1a7824 */ /* 0x000fe200078e020f */
[----:B------:R-:W-:Y:S01]  /*1050*/  SHF.R.U32.HI R41, RZ, UR5, R60 ;  /* 0x00000005ff297c19 */ /* 0x000fe2000801163c */
[----:B------:R1:W-:Y:S01]  /*1060*/  ATOMS.POPC.INC.32 RZ, [R31+URZ] ;  /* 0x000000001fff7f8c */ /* 0x0003e2000d8000ff */
[----:B------:R-:W-:Y:S01]  /*1070*/  SHF.R.U32.HI R40, RZ, UR5, R59 ;  /* 0x00000005ff287c19 */ /* 0x000fe2000801163b */
[----:B------:R-:W-:Y:S01]  /*1080*/  IMAD R25, R46, 0x4, R15 ;  /* 0x000000042e197824 */ /* 0x000fe200078e020f */
[----:B------:R-:W-:Y:S01]  /*1090*/  SHF.R.U32.HI R37, RZ, UR5, R58 ;  /* 0x00000005ff257c19 */ /* 0x000fe2000801163a */
[----:B------:R1:W-:Y:S01]  /*10a0*/  STL [R1], R6 ;  /* 0x0000000601007387 */ /* 0x0003e20000100800 */
[----:B------:R-:W-:-:S02]  /*10b0*/  LOP3.LUT R43, R43, UR4, RZ, 0x30, !PT ;  /* 0x000000042b2b7c12 */ /* 0x000fc4000f8e30ff */
[----:B------:R-:W-:Y:S01]  /*10c0*/  SHF.R.U32.HI R36, RZ, UR5, R57 ;  /* 0x00000005ff247c19 */ /* 0x000fe20008011639 */
[----:B------:R1:W-:Y:S01]  /*10d0*/  ATOMS.POPC.INC.32 RZ, [R29+URZ] ;  /* 0x000000001dff7f8c */ /* 0x0003e2000d8000ff */
[----:B------:R-:W-:Y:S01]  /*10e0*/  LOP3.LUT R42, R42, UR4, RZ, 0x30, !PT ;  /* 0x000000042a2a7c12 */ /* 0x000fe2000f8e30ff */
[--C-:B------:R-:W-:Y:S01]  /*10f0*/  IMAD R24, R43, 0x4, R15.reuse ;  /* 0x000000042b187824 */ /* 0x100fe200078e020f */
[----:B------:R-:W-:Y:S01]  /*1100*/  SHF.R.U32.HI R35, RZ, UR5, R56 ;  /* 0x00000005ff237c19 */ /* 0x000fe20008011638 */
[----:B------:R1:W-:Y:S01]  /*1110*/  ATOMS.POPC.INC.32 RZ, [R28+URZ] ;  /* 0x000000001cff7f8c */ /* 0x0003e2000d8000ff */
[----:B------:R-:W-:Y:S01]  /*1120*/  LOP3.LUT R41, R41, UR4, RZ, 0x30, !PT ;  /* 0x0000000429297c12 */ /* 0x000fe2000f8e30ff */
[----:B------:R-:W-:Y:S01]  /*1130*/  IMAD R23, R42, 0x4, R15 ;  /* 0x000000042a177824 */ /* 0x000fe200078e020f */
        /* <DEDUP_REMOVED lines=12> */
[----:B------:R-:W-:Y:S01]  /*1200*/  LOP3.LUT R35, R35, UR4, RZ, 0x30, !PT ;  /* 0x0000000423237c12 */ /* 0x000fe2000f8e30ff */
[----:B------:R1:W-:Y:S01]  /*1210*/  ATOMS.POPC.INC.32 RZ, [R7+URZ] ;  /* 0x0000000007ff7f8c */ /* 0x0003e2000d8000ff */
[----:B------:R-:W-:Y:S01]  /*1220*/  LOP3.LUT R34, R34, UR4, RZ, 0x30, !PT ;  /* 0x0000000422227c12 */ /* 0x000fe2000f8e30ff */
[--C-:B------:R-:W-:Y:S01]  /*1230*/  IMAD R19, R36, 0x4, R15.reuse ;  /* 0x0000000424137824 */ /* 0x100fe200078e020f */
[----:B------:R-:W-:Y:S01]  /*1240*/  LOP3.LUT R33, R33, UR4, RZ, 0x30, !PT ;  /* 0x0000000421217c12 */ /* 0x000fe2000f8e30ff */
[----:B------:R1:W-:Y:S01]  /*1250*/  ATOMS.POPC.INC.32 RZ, [R6+URZ] ;  /* 0x0000000006ff7f8c */ /* 0x0003e2000d8000ff */
[----:B------:R-:W-:Y:S01]  /*1260*/  LOP3.LUT R32, R32, UR4, RZ, 0x30, !PT ;  /* 0x0000000420207c12 */ /* 0x000fe2000f8e30ff */
[----:B------:R-:W-:-:S02]  /*1270*/  IMAD R18, R35, 0x4, R15 ;  /* 0x0000000423127824 */ /* 0x000fc400078e020f */
[----:B------:R1:W-:Y:S01]  /*1280*/  ATOMS.POPC.INC.32 RZ, [R24+URZ] ;  /* 0x0000000018ff7f8c */ /* 0x0003e2000d8000ff */
[--C-:B------:R-:W-:Y:S02]  /*1290*/  IMAD R17, R34, 0x4, R15.reuse ;  /* 0x0000000422117824 */ /* 0x100fe400078e020f */
[--C-:B------:R-:W-:Y:S01]  /*12a0*/  IMAD R16, R33, 0x4, R15.reuse ;  /* 0x0000000421107824 */ /* 0x100fe200078e020f */
[----:B------:R1:W-:Y:S01]  /*12b0*/  ATOMS.POPC.INC.32 RZ, [R23+URZ] ;  /* 0x0000000017ff7f8c */ /* 0x0003e2000d8000ff */
[----:B------:R-:W-:-:S03]  /*12c0*/  IMAD R15, R32, 0x4, R15 ;  /* 0x00000004200f7824 */ /* 0x000fc600078e020f */
[----:B------:R1:W-:Y:S04]  /*12d0*/  ATOMS.POPC.INC.32 RZ, [R22+URZ] ;  /* 0x0000000016ff7f8c */ /* 0x0003e8000d8000ff */
[----:B------:R1:W-:Y:S04]  /*12e0*/  ATOMS.POPC.INC.32 RZ, [R21+URZ] ;  /* 0x0000000015ff7f8c */ /* 0x0003e8000d8000ff */
[----:B------:R1:W-:Y:S04]  /*12f0*/  ATOMS.POPC.INC.32 RZ, [R20+URZ] ;  /* 0x0000000014ff7f8c */ /* 0x0003e8000d8000ff */
[----:B------:R1:W-:Y:S04]  /*1300*/  ATOMS.POPC.INC.32 RZ, [R19+URZ] ;  /* 0x0000000013ff7f8c */ /* 0x0003e8000d8000ff */
[----:B------:R1:W-:Y:S04]  /*1310*/  ATOMS.POPC.INC.32 RZ, [R18+URZ] ;  /* 0x0000000012ff7f8c */ /* 0x0003e8000d8000ff */
[----:B------:R1:W-:Y:S04]  /*1320*/  ATOMS.POPC.INC.32 RZ, [R17+URZ] ;  /* 0x0000000011ff7f8c */ /* 0x0003e8000d8000ff */
[----:B------:R1:W-:Y:S04]  /*1330*/  ATOMS.POPC.INC.32 RZ, [R16+URZ] ;  /* 0x0000000010ff7f8c */ /* 0x0003e8000d8000ff */
[----:B------:R1:W-:Y:S01]  /*1340*/  ATOMS.POPC.INC.32 RZ, [R15+URZ] ;  /* 0x000000000fff7f8c */ /* 0x0003e2000d8000ff */
[----:B------:R-:W-:Y:S06]  /*1350*/  BAR.SYNC.DEFER_BLOCKING 0x0 ;  /* 0x0000000000007b1d */ /* 0x000fec0000010000 */
[----:B0-----:R-:W-:Y:S05]  /*1360*/  @P1 BRA `(.L_x_415) ;  /* 0x00000000008c1947 */ /* 0x001fea0003800000 */
[----:B------:R-:W-:Y:S04]  /*1370*/  LDS R13, [R0] ;  /* 0x00000000000d7984 */ /* 0x000fe80000000800 */
[----:B------:R-:W0:Y:S04]  /*1380*/  LDS R14, [R0+0x400] ;  /* 0x00040000000e7984 */ /* 0x000e280000000800 */
[----:B------:R-:W2:Y:S04]  /*1390*/  LDS R52, [R0+0x800] ;  /* 0x0008000000347984 */ /* 0x000ea80000000800 */
[----:B------:R-:W3:Y:S04]  /*13a0*/  LDS R74, [R0+0xc00] ;  /* 0x000c0000004a7984 */ /* 0x000ee80000000800 */
[----:B------:R-:W4:Y:S04]  /*13b0*/  LDS R12, [R0+0x1000] ;  /* 0x00100000000c7984 */ /* 0x000f280000000800 */
[----:B------:R-:W5:Y:S04]  /*13c0*/  LDS R11, [R0+0x1400] ;  /* 0x00140000000b7984 */ /* 0x000f680000000800 */
[----:B------:R-:W5:Y:S04]  /*13d0*/  LDS R4, [R0+0x1800] ;  /* 0x0018000000047984 */ /* 0x000f680000000800 */
[----:B------:R-:W5:Y:S04]  /*13e0*/  LDS R10, [R0+0x1c00] ;  /* 0x001c0000000a7984 */ /* 0x000f680000000800 */
[----:B------:R-:W5:Y:S04]  /*13f0*/  LDS R9, [R0+0x2000] ;  /* 0x0020000000097984 */ /* 0x000f680000000800 */
[----:B------:R-:W5:Y:S04]  /*1400*/  LDS R8, [R0+0x2400] ;  /* 0x0024000000087984 */ /* 0x000f680000000800 */
[----:B-1----:R-:W1:Y:S01]  /*1410*/  LDS R6, [R0+0x2800] ;  /* 0x0028000000067984 */ /* 0x002e620000000800 */
[----:B0-----:R-:W-:-:S03]  /*1420*/  IMAD.IADD R75, R13, 0x1, R14 ;  /* 0x000000010d4b7824 */ /* 0x001fc600078e020e */
[----:B------:R0:W-:Y:S01]  /*1430*/  STS [R0+0x400], R13 ;  /* 0x0004000d00007388 */ /* 0x0001e20000000800 */
[----:B--2---:R-:W-:-:S03]  /*1440*/  IMAD.IADD R7, R75, 0x1, R52 ;  /* 0x000000014b077824 */ /* 0x004fc600078e0234 */
[----:B------:R1:W-:Y:S01]  /*1450*/  STS [R0+0x800], R75 ;  /* 0x0008004b00007388 */ /* 0x0003e20000000800 */
[----:B---3--:R-:W-:-:S03]  /*1460*/  IMAD.IADD R5, R7, 0x1, R74 ;  /* 0x0000000107057824 */ /* 0x008fc600078e024a */
[----:B------:R-:W2:Y:S01]  /*1470*/  LDS R52, [R0+0x2c00] ;  /* 0x002c000000347984 */ /* 0x000ea20000000800 */
[----:B----4-:R-:W-:-:S03]  /*1480*/  IMAD.IADD R12, R5, 0x1, R12 ;  /* 0x00000001050c7824 */ /* 0x010fc600078e020c */
[----:B------:R3:W-:Y:S01]  /*1490*/  STS [R0+0xc00], R7 ;  /* 0x000c000700007388 */ /* 0x0007e20000000800 */
[----:B-----5:R-:W-:-:S03]  /*14a0*/  IMAD.IADD R11, R12, 0x1, R11 ;  /* 0x000000010c0b7824 */ /* 0x020fc600078e020b */
[----:B------:R3:W-:Y:S01]  /*14b0*/  STS [R0+0x1000], R5 ;  /* 0x0010000500007388 */ /* 0x0007e20000000800 */
[----:B------:R-:W-:-:S03]  /*14c0*/  IMAD.IADD R77, R11, 0x1, R4 ;  /* 0x000000010b4d7824 */ /* 0x000fc600078e0204 */
[----:B------:R3:W-:Y:S01]  /*14d0*/  STS [R0+0x1400], R12 ;  /* 0x0014000c00007388 */ /* 0x0007e20000000800 */
[----:B------:R-:W-:-:S03]  /*14e0*/  IMAD.IADD R10, R77, 0x1, R10 ;  /* 0x000000014d0a7824 */ /* 0x000fc600078e020a */
[----:B------:R3:W-:Y:S01]  /*14f0*/  STS [R0+0x1800], R11 ;  /* 0x0018000b00007388 */ /* 0x0007e20000000800 */
[----:B------:R-:W-:-:S03]  /*1500*/  IMAD.IADD R9, R10, 0x1, R9 ;  /* 0x000000010a097824 */ /* 0x000fc600078e0209 */
[----:B------:R3:W-:Y:S01]  /*1510*/  STS [R0+0x1c00], R77 ;  /* 0x001c004d00007388 */ /* 0x0007e20000000800 */
[----:B0-----:R-:W-:-:S03]  /*1520*/  IMAD.IADD R13, R9, 0x1, R8 ;  /* 0x00000001090d7824 */ /* 0x001fc600078e0208 */
[----:B------:R3:W-:Y:S01]  /*1530*/  STS [R0+0x2000], R10 ;  /* 0x0020000a00007388 */ /* 0x0007e20000000800 */
[----:B-1----:R-:W-:-:S03]  /*1540*/  IMAD.IADD R75, R13, 0x1, R6 ;  /* 0x000000010d4b7824 */ /* 0x002fc600078e0206 */
[----:B------:R3:W-:Y:S04]  /*1550*/  STS [R0+0x2400], R9 ;  /* 0x0024000900007388 */ /* 0x0007e80000000800 */
[----:B------:R3:W-:Y:S04]  /*1560*/  STS [R0+0x2800], R13 ;  /* 0x0028000d00007388 */ /* 0x0007e80000000800 */
[----:B------:R3:W-:Y:S04]  /*1570*/  STS [R0], RZ ;  /* 0x000000ff00007388 */ /* 0x0007e80000000800 */
[----:B------:R3:W-:Y:S01]  /*1580*/  STS [R0+0x2c00], R75 ;  /* 0x002c004b00007388 */ /* 0x0007e20000000800 */
[----:B--2---:R-:W-:-:S07]  /*1590*/  IMAD.IADD R52, R75, 0x1, R52 ;  /* 0x000000014b347824 */ /* 0x004fce00078e0234 */
.L_x_415:
[----:B------:R-:W-:Y:S05]  /*15a0*/  BSYNC.RECONVERGENT B0 ;  /* 0x0000000000007941 */ /* 0x000fea0003800200 */
.L_x_414:
[----:B------:R-:W-:Y:S01]  /*15b0*/  ISETP.NE.AND P0, PT, R52, 0x1c80, PT ;  /* 0x00001c803400780c */ /* 0x000fe20003f05270 */
[----:B---3--:R-:W-:-:S03]  /*15c0*/  @!P1 IMAD R5, R72, 0x100, R39 ;  /* 0x0000010048059824 */ /* 0x008fc600078e0227 */
[----:B------:R-:W-:Y:S01]  /*15d0*/  ISETP.LT.U32.AND P0, PT, R39, 0x100, !P0 ;  /* 0x000001002700780c */ /* 0x000fe20004701070 */
[----:B------:R-:W-:Y:S01]  /*15e0*/  @!P1 IMAD.WIDE R2, R5, 0x4, R2 ;  /* 0x0000000405029825 */ /* 0x000fe200078e0202 */
[----:B------:R-:W-:-:S05]  /*15f0*/  @!P1 LOP3.LUT R5, R52, 0x40000000, RZ, 0xfc, !PT ;  /* 0x4000000034059812 */ /* 0x000fca00078efcff */
[----:B------:R0:W-:Y:S06]  /*1600*/  @!P1 STG.E.STRONG.SYS desc[UR6][R2.64], R5 ;  /* 0x0000000502009986 */ /* 0x0001ec000c115906 */
[----:B------:R-:W-:Y:S06]  /*1610*/  BAR.RED.OR.DEFER_BLOCKING 0x0, P0 ;  /* 0x0000000000007b1d */ /* 0x000fec0000014800 */
[----:B------:R-:W2:Y:S02]  /*1620*/  B2R.RESULT RZ, P0 ;  /* 0x0000000000ff731c */ /* 0x000ea40000004000 */
[----:B0-2---:R-:W-:Y:S05]  /*1630*/  @!P0 BRA `(.L_x_416) ;  /* 0x0000000800ac8947 */ /* 0x005fea0003800000 */
[----:B------:R-:W-:Y:S01]  /*1640*/  BSSY B1, `(.L_x_417) ;  /* 0x0000033000017945 */ /* 0x000fe20003800000 */
[----:B-1----:R-:W-:-:S03]  /*1650*/  IMAD R7, R39, 0x8, R73 ;  /* 0x0000000827077824 */ /* 0x002fc600078e0249 */
[----:B------:R-:W-:Y:S05]  /*1660*/  @P1 BRA `(.L_x_418) ;  /* 0x0000000000c01947 */ /* 0x000fea0003800000 */
[----:B------:R-:W0:Y:S02]  /*1670*/  LDCU.64 UR8, c[0x0][0x398] ;  /* 0x00007300ff0877ac */ /* 0x000e240008000a00 */
[----:B0-----:R-:W-:-:S04]  /*1680*/  LEA R4, P0, R39, UR8, 0x3 ;  /* 0x0000000827047c11 */ /* 0x001fc8000f8018ff */
[----:B------:R-:W-:-:S05]  /*1690*/  LEA.HI.X R5, R39, UR9, RZ, 0x3, P0 ;  /* 0x0000000927057c11 */ /* 0x000fca00080f1cff */
[----:B------:R-:W2:Y:S01]  /*16a0*/  LDG.E.64 R2, desc[UR6][R4.64] ;  /* 0x0000000604027981 */ /* 0x000ea2000c1e1b00 */
[----:B------:R-:W-:-:S04]  /*16b0*/  ISETP.GT.U32.AND P0, PT, R39, R51, PT ;  /* 0x000000332700720c */ /* 0x000fc80003f04070 */
[----:B------:R-:W-:-:S04]  /*16c0*/  SEL R9, RZ, 0x1c80, !P0 ;  /* 0x00001c80ff097807 */ /* 0x000fc80004000000 */
[----:B--2---:R-:W-:Y:S01]  /*16d0*/  IADD3 R2, P0, PT, R2, -R9, RZ ;  /* 0x8000000902027210 */ /* 0x004fe20007f1e0ff */
[----:B------:R-:W-:-:S03]  /*16e0*/  IMAD.MOV.U32 R9, RZ, RZ, R52 ;  /* 0x000000ffff097224 */ /* 0x000fc600078e0034 */
[----:B------:R-:W-:Y:S02]  /*16f0*/  IADD3.X R3, PT, PT, R3, -0x1, RZ, P0, !PT ;  /* 0xffffffff03037810 */ /* 0x000fe400007fe4ff */
[----:B------:R-:W-:-:S03]  /*1700*/  ISETP.GE.AND P0, PT, R72, 0x1, PT ;  /* 0x000000014800780c */ /* 0x000fc60003f06270 */
[----:B------:R0:W-:Y:S10]  /*1710*/  STS.64 [R7+0x7200], R2 ;  /* 0x0072000207007388 */ /* 0x0001f40000000a00 */
[----:B------:R-:W-:Y:S05]  /*1720*/  @!P0 BRA `(.L_x_419) ;  /* 0x00000000006c8947 */ /* 0x000fea0003800000 */
[----:B------:R-:W-:Y:S01]  /*1730*/  BSSY B0, `(.L_x_420) ;  /* 0x0000019000007945 */ /* 0x000fe20003800000 */
[----:B------:R-:W-:Y:S02]  /*1740*/  IMAD.MOV.U32 R0, RZ, RZ, -0x1 ;  /* 0xffffffffff007424 */ /* 0x000fe400078e00ff */
[----:B------:R-:W-:Y:S02]  /*1750*/  IMAD.MOV.U32 R4, RZ, RZ, R72 ;  /* 0x000000ffff047224 */ /* 0x000fe400078e0048 */
[----:B------:R-:W-:-:S07]  /*1760*/  IMAD.MOV.U32 R9, RZ, RZ, R52 ;  /* 0x000000ffff097224 */ /* 0x000fce00078e0034 */
.L_x_424:
[----:B0-----:R-:W0:Y:S01]  /*1770*/  LDC.64 R2, c[0x0][0x380] ;  /* 0x0000e000ff027b82 */ /* 0x001e220000000a00 */
[----:B------:R-:W-:Y:S01]  /*1780*/  VIADD R11, R4, 0xffffffff ;  /* 0xffffffff040b7836 */ /* 0x000fe20000000000 */
[----:B------:R-:W-:Y:S03]  /*1790*/  BSSY B2, `(.L_x_421) ;  /* 0x0000008000027945 */ /* 0x000fe60003800000 */
[----:B------:R-:W-:-:S04]  /*17a0*/  IMAD R5, R11, 0x100, R39 ;  /* 0x000001000b057824 */ /* 0x000fc800078e0227 */
[----:B0-----:R-:W-:-:S07]  /*17b0*/  IMAD.WIDE R2, R5, 0x4, R2 ;  /* 0x0000000405027825 */ /* 0x001fce00078e0202 */
.L_x_422:
[----:B------:R-:W-:Y:S05]  /*17c0*/  YIELD ;  /* 0x0000000000007946 */ /* 0x000fea0003800000 */
[----:B------:R0:W-:Y:S06]  /*17d0*/  MEMBAR.SC.CTA ;  /* 0x0000000000007992 */ /* 0x0001ec0000000000 */
[----:B0-----:R-:W2:Y:S02]  /*17e0*/  LDG.E.STRONG.SYS R5, desc[UR6][R2.64] ;  /* 0x0000000602057981 */ /* 0x001ea4000c1f5900 */
[----:B--2---:R-:W-:-:S13]  /*17f0*/  ISETP.NE.AND P0, PT, R5, RZ, PT ;  /* 0x000000ff0500720c */ /* 0x004fda0003f05270 */
[----:B------:R-:W-:Y:S05]  /*1800*/  @!P0 BRA `(.L_x_422) ;  /* 0xfffffffc00ec8947 */ /* 0x000fea000383ffff */
[----:B------:R-:W-:Y:S05]  /*1810*/  BSYNC B2 ;  /* 0x0000000000027941 */ /* 0x000fea0003800000 */
.L_x_421:
[----:B------:R-:W-:Y:S01]  /*1820*/  BSSY.RECONVERGENT B2, `(.L_x_423) ;  /* 0x0000006000027945 */ /* 0x000fe20003800200 */
[C---:B------:R-:W-:Y:S02]  /*1830*/  ISETP.GT.AND P0, PT, R5.reuse, -0x1, PT ;  /* 0xffffffff0500780c */ /* 0x040fe40003f04270 */
[----:B------:R-:W-:Y:S01]  /*1840*/  LOP3.LUT R2, R5, 0x3fffffff, RZ, 0xc0, !PT ;  /* 0x3fffffff05027812 */ /* 0x000fe200078ec0ff */
[----:B------:R-:W-:Y:S05]  /*1850*/  WARPSYNC.EXCLUSIVE R0 ;  /* 0x0000000000007348 */ /* 0x000fea0003a00000 */
[----:B------:R-:W-:-:S05]  /*1860*/  IMAD.IADD R9, R2, 0x1, R9 ;  /* 0x0000000102097824 */ /* 0x000fca00078e0209 */
[----:B------:R-:W-:-:S07]  /*1870*/  VOTE.ANY R0, PT, P0 ;  /* 0x0000000000007806 */ /* 0x000fce00000e0100 */
[----:B------:R-:W-:Y:S05]  /*1880*/  BSYNC.RECONVERGENT B2 ;  /* 0x0000000000027941 */ /* 0x000fea0003800200 */
.L_x_423:
[----:B------:R-:W-:Y:S01]  /*1890*/  ISETP.GT.U32.AND P1, PT, R4, 0x1, PT ;  /* 0x000000010400780c */ /* 0x000fe20003f24070 */
[----:B------:R-:W-:-:S12]  /*18a0*/  IMAD.MOV.U32 R4, RZ, RZ, R11 ;  /* 0x000000ffff047224 */ /* 0x000fd800078e000b */
[----:B------:R-:W-:Y:S05]  /*18b0*/  @P0 BRA P1, `(.L_x_424) ;  /* 0xfffffffc00ac0947 */ /* 0x000fea000083ffff */
[----:B------:R-:W-:Y:S05]  /*18c0*/  BSYNC B0 ;  /* 0x0000000000007941 */ /* 0x000fea0003800000 */
.L_x_420:
[----:B------:R1:W2:Y:S02]  /*18d0*/  LDS.64 R2, [R7+0x7200] ;  /* 0x0072000007027984 */ /* 0x0002a40000000a00 */
.L_x_419:
[----:B------:R-:W3:Y:S01]  /*18e0*/  LDC.64 R4, c[0x0][0x380] ;  /* 0x0000e000ff047b82 */ /* 0x000ee20000000a00 */
[C---:B------:R-:W-:Y:S01]  /*18f0*/  IMAD.IADD R11, R9.reuse, 0x1, -R52 ;  /* 0x00000001090b7824 */ /* 0x040fe200078e0a34 */
[----:B------:R-:W-:Y:S01]  /*1900*/  LOP3.LUT R9, R9, 0x80000000, RZ, 0xfc, !PT ;  /* 0x8000000009097812 */ /* 0x000fe200078efcff */
[----:B------:R-:W-:-:S03]  /*1910*/  IMAD R13, R72, 0x100, R39 ;  /* 0x00000100480d7824 */ /* 0x000fc600078e0227 */
[----:B0-2---:R-:W-:-:S04]  /*1920*/  IADD3 R2, P0, PT, R11, R2, RZ ;  /* 0x000000020b027210 */ /* 0x005fc80007f1e0ff */
[----:B------:R-:W-:-:S05]  /*1930*/  LEA.HI.X.SX32 R3, R11, R3, 0x1, P0 ;  /* 0x000000030b037211 */ /* 0x000fca00000f0eff */
[----:B------:R0:W-:Y:S01]  /*1940*/  STS.64 [R7+0x7200], R2 ;  /* 0x0072000207007388 */ /* 0x0001e20000000a00 */
[----:B---3--:R-:W-:-:S05]  /*1950*/  IMAD.WIDE R4, R13, 0x4, R4 ;  /* 0x000000040d047825 */ /* 0x008fca00078e0204 */
[----:B------:R0:W-:Y:S02]  /*1960*/  STG.E.STRONG.SYS desc[UR6][R4.64], R9 ;  /* 0x0000000904007986 */ /* 0x0001e4000c115906 */
.L_x_418:
[----:B------:R-:W-:Y:S05]  /*1970*/  BSYNC B1 ;  /* 0x0000000000017941 */ /* 0x000fea0003800000 */
.L_x_417:
[----:B0-----:R-:W0:Y:S01]  /*1980*/  LDC.64 R4, c[0x0][0x390] ;  /* 0x0000e400ff047b82 */ /* 0x001e220000000a00 */
[----:B------:R-:W-:Y:S02]  /*1990*/  IMAD.MOV.U32 R3, RZ, RZ, 0x1c80 ;  /* 0x00001c80ff037424 */ /* 0x000fe400078e00ff */
[----:B------:R-:W-:Y:S02]  /*19a0*/  IMAD R73, R51, 0x8, R73 ;  /* 0x0000000833497824 */ /* 0x000fe400078e0249 */
[----:B------:R-:W-:-:S03]  /*19b0*/  IMAD R0, R72, R3, 0x1c80 ;  /* 0x00001c8048007424 */ /* 0x000fc600078e0203 */
[----:B------:R-:W2:Y:S01]  /*19c0*/  LDC R11, c[0x0][0x3c0] ;  /* 0x0000f000ff0b7b82 */ /* 0x000ea20000000800 */
[----:B0-----:R-:W-:Y:S02]  /*19d0*/  ISETP.EQ.U32.AND P1, PT, R4, RZ, PT ;  /* 0x000000ff0400720c */ /* 0x001fe40003f22070 */
[----:B--2---:R-:W-:-:S04]  /*19e0*/  ISETP.GE.AND P0, PT, R0, R11, PT ;  /* 0x0000000b0000720c */ /* 0x004fc80003f06270 */
[----:B------:R-:W-:-:S04]  /*19f0*/  ISETP.EQ.OR.EX P0, PT, R5, RZ, !P0, P1 ;  /* 0x000000ff0500720c */ /* 0x000fc80004702710 */
[----:B------:R-:W-:-:S13]  /*1a00*/  ISETP.GT.U32.OR P0, PT, R39, 0xff, P0 ;  /* 0x000000ff2700780c */ /* 0x000fda0000704470 */
[----:B------:R-:W-:Y:S05]  /*1a10*/  @P0 BRA `(.L_x_425) ;  /* 0x0000000000240947 */ /* 0x000fea0003800000 */
[----:B------:R-:W0:Y:S01]  /*1a20*/  LDS.64 R2, [R7+0x7200] ;  /* 0x0072000007027984 */ /* 0x000e220000000a00 */
[C---:B------:R-:W-:Y:S02]  /*1a30*/  ISETP.GT.U32.AND P0, PT, R39.reuse, R51, PT ;  /* 0x000000332700720c */ /* 0x040fe40003f04070 */
[C---:B------:R-:W-:Y:S02]  /*1a40*/  LEA R4, P2, R39.reuse, R4, 0x3 ;  /* 0x0000000427047211 */ /* 0x040fe400078418ff */
[----:B------:R-:W-:Y:S02]  /*1a50*/  SEL R13, RZ, 0x1c80, !P0 ;  /* 0x00001c80ff0d7807 */ /* 0x000fe40004000000 */
[--C-:B------:R-:W-:Y:S02]  /*1a60*/  SHF.R.S32.HI R9, RZ, 0x1f, R52.reuse ;  /* 0x0000001fff097819 */ /* 0x100fe40000011434 */
[----:B------:R-:W-:Y:S02]  /*1a70*/  LEA.HI.X R5, R39, R5, RZ, 0x3, P2 ;  /* 0x0000000527057211 */ /* 0x000fe400010f1cff */
[----:B0-----:R-:W-:-:S04]  /*1a80*/  IADD3 R2, P0, P1, R2, R13, R52 ;  /* 0x0000000d02027210 */ /* 0x001fc8000791e034 */
[----:B------:R-:W-:-:S05]  /*1a90*/  IADD3.X R3, PT, PT, R3, RZ, R9, P0, P1 ;  /* 0x000000ff03037210 */ /* 0x000fca00007e2409 */
[----:B------:R0:W-:Y:S04]  /*1aa0*/  STG.E.64 desc[UR6][R4.64], R2 ;  /* 0x0000000204007986 */ /* 0x0001e8000c101b06 */
.L_x_425:
[----:B------:R-:W-:Y:S05]  /*1ab0*/  WARPSYNC.ALL ;  /* 0x0000000000007948 */ /* 0x000fea0003800000 */
[----:B------:R-:W-:Y:S01]  /*1ac0*/  BAR.SYNC.DEFER_BLOCKING 0x0 ;  /* 0x0000000000007b1d */ /* 0x000fe20000010000 */
[----:B------:R-:W-:-:S05]  /*1ad0*/  ISETP.GT.AND P0, PT, R0, R11, PT ;  /* 0x0000000b0000720c */ /* 0x000fca0003f04270 */
[----:B0-----:R0:W2:Y:S08]  /*1ae0*/  LDS.64 R2, [R73+0x7200] ;  /* 0x0072000049027984 */ /* 0x0010b00000000a00 */
[----:B0-----:R-:W-:Y:S05]  /*1af0*/  @P0 BRA `(.L_x_426) ;  /* 0x0000000000700947 */ /* 0x001fea0003800000 */
[----:B------:R-:W0:Y:S01]  /*1b00*/  LDCU.64 UR8, c[0x0][0x3a0] ;  /* 0x00007400ff0877ac */ /* 0x000e220008000a00 */
[C---:B------:R-:W-:Y:S02]  /*1b10*/  LOP3.LUT R5, R39.reuse, 0x3e0, RZ, 0xc0, !PT ;  /* 0x000003e027057812 */ /* 0x040fe400078ec0ff */
[----:B------:R-:W-:-:S05]  /*1b20*/  LOP3.LUT R38, R39, 0x1f, RZ, 0xc0, !PT ;  /* 0x0000001f27267812 */ /* 0x000fca00078ec0ff */
[----:B------:R-:W-:-:S05]  /*1b30*/  IMAD R5, R5, 0x13, R38 ;  /* 0x0000001305057824 */ /* 0x000fca00078e0226 */
[----:B--2---:R-:W-:-:S05]  /*1b40*/  IADD3 R0, P0, PT, R5, R2, RZ ;  /* 0x0000000205007210 */ /* 0x004fca0007f1e0ff */
[----:B------:R-:W-:Y:S01]  /*1b50*/  IMAD.X R3, RZ, RZ, R3, P0 ;  /* 0x000000ffff037224 */ /* 0x000fe200000e0603 */
[----:B0-----:R-:W-:-:S04]  /*1b60*/  LEA R2, P0, R0, UR8, 0x2 ;  /* 0x0000000800027c11 */ /* 0x001fc8000f8010ff */
[----:B------:R-:W-:-:S05]  /*1b70*/  LEA.HI.X R3, R0, UR9, R3, 0x2, P0 ;  /* 0x0000000900037c11 */ /* 0x000fca00080f1403 */
[----:B------:R-:W-:Y:S04]  /*1b80*/  STG.E desc[UR6][R2.64], R71 ;  /* 0x0000004702007986 */ /* 0x000fe8000c101906 */
        /* <DEDUP_REMOVED lines=17> */
[----:B------:R-:W-:Y:S01]  /*1ca0*/  STG.E desc[UR6][R2.64+0x900], R53 ;  /* 0x0009003502007986 */ /* 0x000fe2000c101906 */
[----:B------:R-:W-:Y:S05]  /*1cb0*/  EXIT ;  /* 0x000000000000794d */ /* 0x000fea0003800000 */
.L_x_426:
[----:B------:R-:W0:Y:S01]  /*1cc0*/  LDCU.64 UR8, c[0x0][0x3a0] ;  /* 0x00007400ff0877ac */ /* 0x000e220008000a00 */
[C---:B------:R-:W-:Y:S01]  /*1cd0*/  LOP3.LUT R5, R39.reuse, 0x3e0, RZ, 0xc0, !PT ;  /* 0x000003e027057812 */ /* 0x040fe200078ec0ff */
[----:B------:R-:W-:Y:S01]  /*1ce0*/  IMAD R72, R72, -0x1c80, R11 ;  /* 0xffffe38048487824 */ /* 0x000fe200078e020b */
[----:B------:R-:W-:-:S05]  /*1cf0*/  LOP3.LUT R38, R39, 0x1f, RZ, 0xc0, !PT ;  /* 0x0000001f27267812 */ /* 0x000fca00078ec0ff */
[----:B------:R-:W-:-:S04]  /*1d00*/  IMAD R5, R5, 0x13, R38 ;  /* 0x0000001305057824 */ /* 0x000fc800078e0226 */
[C---:B-1----:R-:W-:Y:S01]  /*1d10*/  VIADD R7, R5.reuse, 0x20 ;  /* 0x0000002005077836 */ /* 0x042fe20000000000 */
[C---:B--2---:R-:W-:Y:S01]  /*1d20*/  IADD3 R0, P0, PT, R5.reuse, R2, RZ ;  /* 0x0000000205007210 */ /* 0x044fe20007f1e0ff */
[C---:B------:R-:W-:Y:S01]  /*1d30*/  VIADD R9, R5.reuse, 0x40 ;  /* 0x0000004005097836 */ /* 0x040fe20000000000 */
[CC--:B------:R-:W-:Y:S01]  /*1d40*/  ISETP.GE.AND P1, PT, R5.reuse, R72.reuse, PT ;  /* 0x000000480500720c */ /* 0x0c0fe20003f26270 */
[----:B------:R-:W-:Y:S01]  /*1d50*/  VIADD R11, R5, 0x60 ;  /* 0x00000060050b7836 */ /* 0x000fe20000000000 */
[-C--:B------:R-:W-:Y:S01]  /*1d60*/  ISETP.GE.AND P2, PT, R7, R72.reuse, PT ;  /* 0x000000480700720c */ /* 0x080fe20003f46270 */
[----:B------:R-:W-:Y:S01]  /*1d70*/  IMAD.X R3, RZ, RZ, R3, P0 ;  /* 0x000000ffff037224 */ /* 0x000fe200000e0603 */
[C---:B0-----:R-:W-:Y:S01]  /*1d80*/  LEA R2, P0, R0.reuse, UR8, 0x2 ;  /* 0x0000000800027c11 */ /* 0x041fe2000f8010ff */
[----:B------:R-:W-:Y:S01]  /*1d90*/  VIADD R7, R5, 0x80 ;  /* 0x0000008005077836 */ /* 0x000fe20000000000 */
[----:B------:R-:W-:Y:S01]  /*1da0*/  ISETP.GE.AND P3, PT, R9, R72, PT ;  /* 0x000000480900720c */ /* 0x000fe20003f66270 */
[----:B------:R-:W-:Y:S01]  /*1db0*/  VIADD R9, R5, 0xa0 ;  /* 0x000000a005097836 */ /* 0x000fe20000000000 */
[----:B------:R-:W-:-:S02]  /*1dc0*/  LEA.HI.X R3, R0, UR9, R3, 0x2, P0 ;  /* 0x0000000900037c11 */ /* 0x000fc400080f1403 */
[-C--:B------:R-:W-:Y:S01]  /*1dd0*/  ISETP.GE.AND P5, PT, R7, R72.reuse, PT ;  /* 0x000000480700720c */ /* 0x080fe20003fa6270 */
[----:B------:R-:W-:Y:S01]  /*1de0*/  VIADD R7, R5, 0xe0 ;  /* 0x000000e005077836 */ /* 0x000fe20000000000 */
[-C--:B------:R-:W-:Y:S01]  /*1df0*/  ISETP.GE.AND P4, PT, R11, R72.reuse, PT ;  /* 0x000000480b00720c */ /* 0x080fe20003f86270 */
[----:B------:R-:W-:Y:S01]  /*1e00*/  VIADD R11, R5, 0xc0 ;  /* 0x000000c0050b7836 */ /* 0x000fe20000000000 */
[----:B------:R0:W-:Y:S01]  /*1e10*/  @!P1 STG.E desc[UR6][R2.64], R71 ;  /* 0x0000004702009986 */ /* 0x0001e2000c101906 */
[-C--:B------:R-:W-:Y:S01]  /*1e20*/  ISETP.GE.AND P6, PT, R9, R72.reuse, PT ;  /* 0x000000480900720c */ /* 0x080fe20003fc6270 */
[----:B------:R-:W-:Y:S01]  /*1e30*/  VIADD R9, R5, 0x100 ;  /* 0x0000010005097836 */ /* 0x000fe20000000000 */
[-C--:B------:R-:W-:Y:S01]  /*1e40*/  ISETP.GE.AND P1, PT, R7, R72.reuse, PT ;  /* 0x000000480700720c */ /* 0x080fe20003f26270 */
[----:B------:R-:W-:Y:S01]  /*1e50*/  VIADD R7, R5, 0x120 ;  /* 0x0000012005077836 */ /* 0x000fe20000000000 */
[-C--:B------:R-:W-:Y:S01]  /*1e60*/  ISETP.GE.AND P0, PT, R11, R72.reuse, PT ;  /* 0x000000480b00720c */ /* 0x080fe20003f06270 */
[----:B------:R0:W-:Y:S01]  /*1e70*/  @!P2 STG.E desc[UR6][R2.64+0x80], R70 ;  /* 0x000080460200a986 */ /* 0x0001e2000c101906 */
[----:B------:R-:W-:Y:S01]  /*1e80*/  ISETP.GE.AND P2, PT, R9, R72, PT ;  /* 0x000000480900720c */ /* 0x000fe20003f46270 */
[----:B------:R-:W-:-:S02]  /*1e90*/  VIADD R9, R5, 0x140 ;  /* 0x0000014005097836 */ /* 0x000fc40000000000 */
[----:B------:R0:W-:Y:S01]  /*1ea0*/  @!P3 STG.E desc[UR6][R2.64+0x100], R69 ;  /* 0x000100450200b986 */ /* 0x0001e2000c101906 */
[-C--:B------:R-:W-:Y:S01]  /*1eb0*/  ISETP.GE.AND P3, PT, R7, R72.reuse, PT ;  /* 0x000000480700720c */ /* 0x080fe20003f66270 */
[----:B------:R-:W-:Y:S02]  /*1ec0*/  VIADD R7, R5, 0x160 ;  /* 0x0000016005077836 */ /* 0x000fe40000000000 */
[----:B------:R0:W-:Y:S01]  /*1ed0*/  @!P4 STG.E desc[UR6][R2.64+0x180], R68 ;  /* 0x000180440200c986 */ /* 0x0001e2000c101906 */
[-C--:B------:R-:W-:Y:S01]  /*1ee0*/  ISETP.GE.AND P4, PT, R9, R72.reuse, PT ;  /* 0x000000480900720c */ /* 0x080fe20003f86270 */
[----:B------:R-:W-:Y:S02]  /*1ef0*/  VIADD R9, R5, 0x180 ;  /* 0x0000018005097836 */ /* 0x000fe40000000000 */
        /* <DEDUP_REMOVED lines=14> */
[C---:B------:R-:W-:Y:S02]  /*1fe0*/  VIADD R7, R5.reuse, 0x220 ;  /* 0x0000022005077836 */ /* 0x040fe40000000000 */
[----:B------:R-:W-:Y:S01]  /*1ff0*/  VIADD R5, R5, 0x240 ;  /* 0x0000024005057836 */ /* 0x000fe20000000000 */
[----:B------:R0:W-:Y:S01]  /*2000*/  @!P3 STG.E desc[UR6][R2.64+0x480], R62 ;  /* 0x0004803e0200b986 */ /* 0x0001e2000c101906 */
[----:B------:R-:W-:-:S03]  /*2010*/  ISETP.GE.AND P3, PT, R9, R72, PT ;  /* 0x000000480900720c */ /* 0x000fc60003f66270 */
[----:B------:R0:W-:Y:S01]  /*2020*/  @!P4 STG.E desc[UR6][R2.64+0x500], R61 ;  /* 0x0005003d0200c986 */ /* 0x0001e2000c101906 */
[----:B------:R-:W-:-:S03]  /*2030*/  ISETP.GE.AND P4, PT, R7, R72, PT ;  /* 0x000000480700720c */ /* 0x000fc60003f86270 */
[----:B------:R0:W-:Y:S01]  /*2040*/  @!P5 STG.E desc[UR6][R2.64+0x580], R60 ;  /* 0x0005803c0200d986 */ /* 0x0001e2000c101906 */
[----:B------:R-:W-:-:S03]  /*2050*/  ISETP.GE.AND P5, PT, R5, R72, PT ;  /* 0x000000480500720c */ /* 0x000fc60003fa6270 */
[----:B------:R0:W-:Y:S04]  /*2060*/  @!P6 STG.E desc[UR6][R2.64+0x600], R59 ;  /* 0x0006003b0200e986 */ /* 0x0001e8000c101906 */
[----:B------:R0:W-:Y:S04]  /*2070*/  @!P0 STG.E desc[UR6][R2.64+0x680], R58 ;  /* 0x0006803a02008986 */ /* 0x0001e8000c101906 */
[----:B------:R0:W-:Y:S04]  /*2080*/  @!P1 STG.E desc[UR6][R2.64+0x700], R57 ;  /* 0x0007003902009986 */ /* 0x0001e8000c101906 */
[----:B------:R0:W-:Y:S04]  /*2090*/  @!P2 STG.E desc[UR6][R2.64+0x780], R56 ;  /* 0x000780380200a986 */ /* 0x0001e8000c101906 */
[----:B------:R0:W-:Y:S04]  /*20a0*/  @!P3 STG.E desc[UR6][R2.64+0x800], R55 ;  /* 0x000800370200b986 */ /* 0x0001e8000c101906 */
[----:B------:R0:W-:Y:S01]  /*20b0*/  @!P4 STG.E desc[UR6][R2.64+0x880], R54 ;  /* 0x000880360200c986 */ /* 0x0001e2000c101906 */
[----:B------:R-:W-:Y:S05]  /*20c0*/  @P5 EXIT ;  /* 0x000000000000594d */ /* 0x000fea0003800000 */
[----:B------:R-:W-:Y:S01]  /*20d0*/  STG.E desc[UR6][R2.64+0x900], R53 ;  /* 0x0009003502007986 */ /* 0x000fe2000c101906 */
[----:B------:R-:W-:Y:S05]  /*20e0*/  EXIT ;  /* 0x000000000000794d */ /* 0x000fea0003800000 */
.L_x_416:
[----:B------:R-:W-:Y:S01]  /*20f0*/  IMAD.MOV.U32 R38, RZ, RZ, RZ ;  /* 0x000000ffff267224 */ /* 0x000fe200078e00ff */
[C---:B------:R-:W-:Y:S01]  /*2100*/  ISETP.GT.U32.AND P0, PT, R39.reuse, 0x1f, PT ;  /* 0x0000001f2700780c */ /* 0x040fe20003f04070 */
[----:B------:R-:W-:Y:S05]  /*2110*/  WARPSYNC.ALL ;  /* 0x0000000000007948 */ /* 0x000fea0003800000 */
[----:B------:R-:W-:-:S04]  /*2120*/  IMAD.HI.U32 R0, R39, 0x15555556, R38 ;  /* 0x1555555627007827 */ /* 0x000fc800078e0026 */
[----:B------:R-:W-:-:S05]  /*2130*/  IMAD R3, R0, 0x4, R73 ;  /* 0x0000000400037824 */ /* 0x000fca00078e0249 */
[----:B------:R0:W-:Y:S01]  /*2140*/  STS [R3+0x3410], R52 ;  /* 0x0034103403007388 */ /* 0x0001e20000000800 */
[----:B------:R-:W-:Y:S06]  /*2150*/  BAR.SYNC.DEFER_BLOCKING 0x0 ;  /* 0x0000000000007b1d */ /* 0x000fec0000010000 */
[----:B------:R-:W-:Y:S05]  /*2160*/  @P0 BRA `(.L_x_427) ;  /* 0x0000000000e40947 */ /* 0x000fea0003800000 */
[C-C-:B------:R-:W-:Y:S01]  /*2170*/  IMAD R0, R39.reuse, 0x34, R73.reuse ;  /* 0x0000003427007824 */ /* 0x140fe200078e0249 */
[----:B------:R-:W-:Y:S01]  /*2180*/  UMOV UR5, 0xffffffff ;  /* 0xffffffff00057882 */ /* 0x000fe20000000000 */
[C-C-:B------:R-:W-:Y:S02]  /*2190*/  IMAD R4, R39.reuse, 0x34, R73.reuse ;  /* 0x0000003427047824 */ /* 0x140fe400078e0249 */
[----:B0-----:R-:W-:Y:S01]  /*21a0*/  IMAD R3, R39, 0x34, R73 ;  /* 0x0000003427037824 */ /* 0x001fe200078e0249 */
[----:B------:R-:W-:Y:S04]  /*21b0*/  LDS R14, [R0+0x3410] ;  /* 0x00341000000e7984 */ /* 0x000fe80000000800 */
[----:B------:R-:W-:Y:S04]  /*21c0*/  LDS R13, [R0+0x3414] ;  /* 0x00341400000d7984 */ /* 0x000fe80000000800 */
[----:B------:R-:W0:Y:S04]  /*21d0*/  LDS R12, [R0+0x3418] ;  /* 0x00341800000c7984 */ /* 0x000e280000000800 */
[----:B------:R-:W-:Y:S04]  /*21e0*/  LDS R11, [R0+0x341c] ;  /* 0x00341c00000b7984 */ /* 0x000fe80000000800 */
[----:B------:R-:W2:Y:S04]  /*21f0*/  LDS R10, [R0+0x3420] ;  /* 0x00342000000a7984 */ /* 0x000ea80000000800 */
[----:B------:R-:W-:Y:S04]  /*2200*/  LDS R9, [R0+0x3424] ;  /* 0x0034240000097984 */ /* 0x000fe80000000800 */
[----:B------:R-:W3:Y:S04]  /*2210*/  LDS R8, [R0+0x3428] ;  /* 0x0034280000087984 */ /* 0x000ee80000000800 */
[----:B-1----:R-:W-:Y:S04]  /*2220*/  LDS R7, [R0+0x342c] ;  /* 0x00342c0000077984 */ /* 0x002fe80000000800 */
[----:B------:R-:W1:Y:S04]  /*2230*/  LDS R6, [R0+0x3430] ;  /* 0x0034300000067984 */ /* 0x000e680000000800 */
[----:B------:R-:W-:Y:S04]  /*2240*/  LDS R5, [R0+0x3434] ;  /* 0x0034340000057984 */ /* 0x000fe80000000800 */
[----:B------:R-:W4:Y:S04]  /*2250*/  LDS R4, [R4+0x3438] ;  /* 0x0034380004047984 */ /* 0x000f280000000800 */
[----:B------:R-:W5:Y:S01]  /*2260*/  LDS R2, [R3+0x343c] ;  /* 0x00343c0003027984 */ /* 0x000f620000000800 */
[----:B0-----:R-:W-:-:S04]  /*2270*/  IADD3 R74, PT, PT, R12, R13, R14 ;  /* 0x0000000d0c4a7210 */ /* 0x001fc80007ffe00e */
[----:B--2---:R-:W-:-:S04]  /*2280*/  IADD3 R74, PT, PT, R10, R74, R11 ;  /* 0x0000004a0a4a7210 */ /* 0x004fc80007ffe00b */
[----:B---3--:R-:W-:-:S04]  /*2290*/  IADD3 R74, PT, PT, R8, R74, R9 ;  /* 0x0000004a084a7210 */ /* 0x008fc80007ffe009 */
[----:B-1----:R-:W-:-:S04]  /*22a0*/  IADD3 R74, PT, PT, R6, R74, R7 ;  /* 0x0000004a064a7210 */ /* 0x002fc80007ffe007 */
[----:B----4-:R-:W-:-:S05]  /*22b0*/  IADD3 R75, PT, PT, R4, R74, R5 ;  /* 0x0000004a044b7210 */ /* 0x010fca0007ffe005 */
[----:B-----5:R-:W-:Y:S01]  /*22c0*/  IMAD.IADD R2, R2, 0x1, R75 ;  /* 0x0000000102027824 */ /* 0x020fe200078e024b */
[----:B------:R-:W-:Y:S06]  /*22d0*/  BRA.DIV UR5, `(.L_x_428) ;  /* 0x0000005a05807947 */ /* 0x000fec000b800000 */
[----:B------:R-:W0:Y:S02]  /*22e0*/  SHFL.UP P0, R77, R2, 0x1, RZ ;  /* 0x04200000024d7989 */ /* 0x000e2400000000ff */
[----:B0-----:R-:W-:-:S05]  /*22f0*/  @P0 IMAD.IADD R77, R2, 0x1, R77 ;  /* 0x00000001024d0824 */ /* 0x001fca00078e024d */
[----:B------:R-:W0:Y:S02]  /*2300*/  SHFL.UP P0, R74, R77, 0x2, RZ ;  /* 0x044000004d4a7989 */ /* 0x000e2400000000ff */
[----:B0-----:R-:W-:-:S05]  /*2310*/  @P0 IMAD.IADD R74, R77, 0x1, R74 ;  /* 0x000000014d4a0824 */ /* 0x001fca00078e024a */
[----:B------:R-:W0:Y:S02]  /*2320*/  SHFL.UP P0, R77, R74, 0x4, RZ ;  /* 0x048000004a4d7989 */ /* 0x000e2400000000ff */
[----:B0-----:R-:W-:-:S05]  /*2330*/  @P0 IMAD.IADD R77, R74, 0x1, R77 ;  /* 0x000000014a4d0824 */ /* 0x001fca00078e024d */
[----:B------:R-:W0:Y:S02]  /*2340*/  SHFL.UP P0, R74, R77, 0x8, RZ ;  /* 0x050000004d4a7989 */ /* 0x000e2400000000ff */
[----:B0-----:R-:W-:-:S05]  /*2350*/  @P0 IMAD.IADD R74, R77, 0x1, R74 ;  /* 0x000000014d4a0824 */ /* 0x001fca00078e024a */
[----:B------:R0:W1:Y:S02]  /*2360*/  SHFL.UP P0, R0, R74, 0x10, RZ ;  /* 0x060000004a007989 */ /* 0x00006400000000ff */
.L_x_520:
[----:B-1----:R-:W-:-:S04]  /*2370*/  @P0 IMAD.IADD R0, R74, 0x1, R0 ;  /* 0x000000014a000824 */ /* 0x002fc800078e0200 */
[----:B------:R-:W-:-:S04]  /*2380*/  IMAD.IADD R2, R0, 0x1, -R2 ;  /* 0x0000000100027824 */ /* 0x000fc800078e0a02 */
[----:B------:R-:W-:Y:S01]  /*2390*/  IMAD.IADD R14, R14, 0x1, R2 ;  /* 0x000000010e0e7824 */ /* 0x000fe200078e0202 */
[----:B------:R2:W-:Y:S03]  /*23a0*/  STS [R3+0x3410], R2 ;  /* 0x0034100203007388 */ /* 0x0005e60000000800 */
        /* <DEDUP_REMOVED lines=19> */
[----:B------:R2:W-:Y:S04]  /*24e0*/  STS [R3+0x3438], R5 ;  /* 0x0034380503007388 */ /* 0x0005e80000000800 */
[----:B------:R2:W-:Y:S02]  /*24f0*/  STS [R3+0x343c], R4 ;  /* 0x00343c0403007388 */ /* 0x0005e40000000800 */
.L_x_427:
[----:B------:R-:W3:Y:S01]  /*2500*/  LDL R0, [R1+0x8] ;  /* 0x0000080001007983 */ /* 0x000ee20000100800 */
[----:B------:R-:W-:Y:S05]  /*2510*/  WARPSYNC.ALL ;  /* 0x0000000000007948 */ /* 0x000fea0003800000 */
[----:B--2---:R-:W-:Y:S01]  /*2520*/  IMAD.MOV.U32 R2, RZ, RZ, RZ ;  /* 0x000000ffff027224 */ /* 0x004fe200078e00ff */
[----:B------:R-:W-:Y:S01]  /*2530*/  BSSY.RECONVERGENT B0, `(.L_x_429) ;  /* 0x000002d000007945 */ /* 0x000fe20003800200 */
[----:B0-----:R-:W-:Y:S02]  /*2540*/  IMAD.MOV.U32 R3, RZ, RZ, R39 ;  /* 0x000000ffff037224 */ /* 0x001fe400078e0027 */
[----:B------:R-:W-:-:S04]  /*2550*/  IMAD.HI.U32 R2, R39, 0x15555556, R2 ;  /* 0x1555555627027827 */ /* 0x000fc800078e0002 */
[--C-:B------:R-:W-:Y:S01]  /*2560*/  IMAD R2, R2, 0x4, R73.reuse ;  /* 0x0000000402027824 */ /* 0x100fe200078e0249 */
[----:B------:R-:W-:Y:S06]  /*2570*/  BAR.SYNC.DEFER_BLOCKING 0x0 ;  /* 0x0000000000007b1d */ /* 0x000fec0000010000 */
[----:B------:R0:W2:Y:S01]  /*2580*/  LDS R3, [R2+0x3410] ;  /* 0x0034100002037984 */ /* 0x0000a20000000800 */
[----:B---3--:R-:W-:Y:S01]  /*2590*/  ISETP.NE.AND P0, PT, R0, RZ, PT ;  /* 0x000000ff0000720c */ /* 0x008fe20003f05270 */
[----:B------:R-:W-:-:S12]  /*25a0*/  IMAD R0, R39, 0x4, R73 ;  /* 0x0000000427007824 */ /* 0x000fd800078e0249 */
[----:B0-2---:R-:W-:Y:S05]  /*25b0*/  @P0 BRA `(.L_x_430) ;  /* 0x0000000000900947 */ /* 0x005fea0003800000 */
[----:B------:R-:W0:Y:S04]  /*25c0*/  LDS R10, [R0] ;  /* 0x00000000000a7984 */ /* 0x000e280000000800 */
[----:B------:R-:W2:Y:S04]  /*25d0*/  LDS R9, [R0+0x400] ;  /* 0x0004000000097984 */ /* 0x000ea80000000800 */
[----:B------:R-:W3:Y:S04]  /*25e0*/  LDS R8, [R0+0x800] ;  /* 0x0008000000087984 */ /* 0x000ee80000000800 */
[----:B-1----:R-:W1:Y:S04]  /*25f0*/  LDS R6, [R0+0xc00] ;  /* 0x000c000000067984 */ /* 0x002e680000000800 */
[----:B------:R-:W4:Y:S04]  /*2600*/  LDS R4, [R0+0x1000] ;  /* 0x0010000000047984 */ /* 0x000f280000000800 */
[----:B------:R-:W5:Y:S04]  /*2610*/  LDS R2, [R0+0x1400] ;  /* 0x0014000000027984 */ /* 0x000f680000000800 */
[----:B------:R-:W5:Y:S04]  /*2620*/  LDS R5, [R0+0x1c00] ;  /* 0x001c000000057984 */ /* 0x000f680000000800 */
[----:B------:R-:W5:Y:S04]  /*2630*/  LDS R12, [R0+0x2000] ;  /* 0x00200000000c7984 */ /* 0x000f680000000800 */
[----:B------:R-:W5:Y:S04]  /*2640*/  LDS R76, [R0+0x2400] ;  /* 0x00240000004c7984 */ /* 0x000f680000000800 */
[----:B------:R-:W5:Y:S01]  /*2650*/  LDS R74, [R0+0x2800] ;  /* 0x00280000004a7984 */ /* 0x000f620000000800 */
[----:B0-----:R-:W-:-:S03]  /*2660*/  IMAD.IADD R7, R3, 0x1, R10 ;  /* 0x0000000103077824 */ /* 0x001fc600078e020a */
[----:B------:R-:W0:Y:S01]  /*2670*/  LDS R14, [R0+0x2c00] ;  /* 0x002c0000000e7984 */ /* 0x000e220000000800 */
[----:B--2---:R-:W-:-:S03]  /*2680*/  IMAD.IADD R9, R3, 0x1, R9 ;  /* 0x0000000103097824 */ /* 0x004fc600078e0209 */
[----:B------:R-:W2:Y:S01]  /*2690*/  LDS R10, [R0+0x1800] ;  /* 0x00180000000a7984 */ /* 0x000ea20000000800 */
[----:B---3--:R-:W-:-:S03]  /*26a0*/  IMAD.IADD R11, R3, 0x1, R8 ;  /* 0x00000001030b7824 */ /* 0x008fc600078e0208 */
[----:B------:R4:W-:Y:S01]  /*26b0*/  STS [R0], R7 ;  /* 0x0000000700007388 */ /* 0x0009e20000000800 */
[----:B-1----:R-:W-:-:S03]  /*26c0*/  IMAD.IADD R13, R3, 0x1, R6 ;  /* 0x00000001030d7824 */ /* 0x002fc600078e0206 */
[----:B------:R1:W-:Y:S04]  /*26d0*/  STS [R0+0x400], R9 ;  /* 0x0004000900007388 */ /* 0x0003e80000000800 */
[----:B------:R3:W-:Y:S01]  /*26e0*/  STS [R0+0x800], R11 ;  /* 0x0008000b00007388 */ /* 0x0007e20000000800 */
[----:B----4-:R-:W-:-:S03]  /*26f0*/  IMAD.IADD R7, R3, 0x1, R4 ;  /* 0x0000000103077824 */ /* 0x010fc600078e0204 */
[----:B------:R0:W-:Y:S01]  /*2700*/  STS [R0+0xc00], R13 ;  /* 0x000c000d00007388 */ /* 0x0001e20000000800 */
[C---:B-----5:R-:W-:Y:S02]  /*2710*/  IMAD.IADD R75, R3.reuse, 0x1, R2 ;  /* 0x00000001034b7824 */ /* 0x060fe400078e0202 */
[C---:B------:R-:W-:Y:S01]  /*2720*/  IMAD.IADD R5, R3.reuse, 0x1, R5 ;  /* 0x0000000103057824 */ /* 0x040fe200078e0205 */
[----:B------:R4:W-:Y:S01]  /*2730*/  STS [R0+0x1000], R7 ;  /* 0x0010000700007388 */ /* 0x0009e20000000800 */
[----:B------:R-:W-:-:S03]  /*2740*/  IMAD.IADD R12, R3, 0x1, R12 ;  /* 0x00000001030c7824 */ /* 0x000fc600078e020c */
[----:B------:R4:W-:Y:S01]  /*2750*/  STS [R0+0x1400], R75 ;  /* 0x0014004b00007388 */ /* 0x0009e20000000800 */
[----:B-1----:R-:W-:-:S03]  /*2760*/  IMAD.IADD R9, R3, 0x1, R76 ;  /* 0x0000000103097824 */ /* 0x002fc600078e024c */
[----:B------:R4:W-:Y:S01]  /*2770*/  STS [R0+0x1c00], R5 ;  /* 0x001c000500007388 */ /* 0x0009e20000000800 */
[----:B---3--:R-:W-:-:S03]  /*2780*/  IMAD.IADD R11, R3, 0x1, R74 ;  /* 0x00000001030b7824 */ /* 0x008fc600078e024a */
[----:B------:R4:W-:Y:S01]  /*2790*/  STS [R0+0x2000], R12 ;  /* 0x0020000c00007388 */ /* 0x0009e20000000800 */
[----:B0-----:R-:W-:-:S03]  /*27a0*/  IMAD.IADD R13, R3, 0x1, R14 ;  /* 0x00000001030d7824 */ /* 0x001fc600078e020e */
[----:B------:R4:W-:Y:S01]  /*27b0*/  STS [R0+0x2400], R9 ;  /* 0x0024000900007388 */ /* 0x0009e20000000800 */
[----:B--2---:R-:W-:-:S03]  /*27c0*/  IMAD.IADD R77, R3, 0x1, R10 ;  /* 0x00000001034d7824 */ /* 0x004fc600078e020a */
[----:B------:R4:W-:Y:S04]  /*27d0*/  STS [R0+0x2800], R11 ;  /* 0x0028000b00007388 */ /* 0x0009e80000000800 */
[----:B------:R4:W-:Y:S04]  /*27e0*/  STS [R0+0x1800], R77 ;  /* 0x0018004d00007388 */ /* 0x0009e80000000800 */
[----:B------:R4:W-:Y:S02]  /*27f0*/  STS [R0+0x2c00], R13 ;  /* 0x002c000d00007388 */ /* 0x0009e40000000800 */
.L_x_430:
[----:B------:R-:W-:Y:S05]  /*2800*/  BSYNC.RECONVERGENT B0 ;  /* 0x0000000000007941 */ /* 0x000fea0003800200 */
.L_x_429:
[----:B------:R-:W-:Y:S01]  /*2810*/  BAR.SYNC.DEFER_BLOCKING 0x0 ;  /* 0x0000000000007b1d */ /* 0x000fe20000010000 */
[----:B------:R-:W-:-:S05]  /*2820*/  R2P PR, R51, 0x7f ;  /* 0x0000007f33007804 */ /* 0x000fca0000000000 */
[----:B------:R-:W-:Y:S01]  /*2830*/  BSSY.RECONVERGENT B0, `(.L_x_431) ;  /* 0x0000022000007945 */ /* 0x000fe20003800200 */
[----:B------:R-:W0:Y:S07]  /*2840*/  S2R R4, SR_LANEID ;  /* 0x0000000000047919 */ /* 0x000e2e0000000000 */
[----:B------:R-:W-:Y:S02]  /*2850*/  VOTE.ANY R2, PT, P0 ;  /* 0x0000000000027806 */ /* 0x000fe400000e0100 */
[----:B----4-:R-:W-:-:S02]  /*2860*/  VOTE.ANY R5, PT, P1 ;  /* 0x0000000000057806 */ /* 0x010fc400008e0100 */
[----:B------:R-:W-:Y:S02]  /*2870*/  @!P0 LOP3.LUT R2, RZ, R2, RZ, 0x33, !PT ;  /* 0x00000002ff028212 */ /* 0x000fe400078e33ff */
[----:B-1----:R-:W-:Y:S02]  /*2880*/  VOTE.ANY R7, PT, P2 ;  /* 0x0000000000077806 */ /* 0x002fe400010e0100 */
[----:B------:R-:W-:Y:S02]  /*2890*/  @!P1 LOP3.LUT R5, RZ, R5, RZ, 0x33, !PT ;  /* 0x00000005ff059212 */ /* 0x000fe400078e33ff */
[----:B------:R-:W-:Y:S02]  /*28a0*/  VOTE.ANY R9, PT, P3 ;  /* 0x0000000000097806 */ /* 0x000fe400018e0100 */
[----:B------:R-:W-:Y:S02]  /*28b0*/  @!P2 LOP3.LUT R7, RZ, R7, RZ, 0x33, !PT ;  /* 0x00000007ff07a212 */ /* 0x000fe400078e33ff */
[----:B------:R-:W-:-:S02]  /*28c0*/  LOP3.LUT R2, R5, R2, RZ, 0xc0, !PT ;  /* 0x0000000205027212 */ /* 0x000fc400078ec0ff */
[----:B------:R-:W-:Y:S02]  /*28d0*/  @!P3 LOP3.LUT R9, RZ, R9, RZ, 0x33, !PT ;  /* 0x00000009ff09b212 */ /* 0x000fe400078e33ff */
[----:B------:R-:W-:Y:S02]  /*28e0*/  LOP3.LUT R2, R7, R2, RZ, 0xc0, !PT ;  /* 0x0000000207027212 */ /* 0x000fe400078ec0ff */
[----:B------:R-:W-:Y:S02]  /*28f0*/  VOTE.ANY R5, PT, P4 ;  /* 0x0000000000057806 */ /* 0x000fe400020e0100 */
[----:B------:R-:W-:Y:S02]  /*2900*/  LOP3.LUT R2, R9, R2, RZ, 0xc0, !PT ;  /* 0x0000000209027212 */ /* 0x000fe400078ec0ff */
[----:B------:R-:W-:Y:S02]  /*2910*/  @!P4 LOP3.LUT R5, RZ, R5, RZ, 0x33, !PT ;  /* 0x00000005ff05c212 */ /* 0x000fe400078e33ff */
[----:B------:R-:W-:-:S02]  /*2920*/  VOTE.ANY R7, PT, P5 ;  /* 0x0000000000077806 */ /* 0x000fc400028e0100 */
[----:B------:R-:W-:Y:S02]  /*2930*/  LOP3.LUT R2, R5, R2, RZ, 0xc0, !PT ;  /* 0x0000000205027212 */ /* 0x000fe400078ec0ff */
[----:B------:R-:W-:Y:S02]  /*2940*/  LOP3.LUT P0, RZ, R51, 0x80, RZ, 0xc0, !PT ;  /* 0x0000008033ff7812 */ /* 0x000fe4000780c0ff */
[----:B------:R-:W-:Y:S02]  /*2950*/  @!P5 LOP3.LUT R7, RZ, R7, RZ, 0x33, !PT ;  /* 0x00000007ff07d212 */ /* 0x000fe400078e33ff */
[----:B------:R-:W-:Y:S02]  /*2960*/  VOTE.ANY R6, PT, P6 ;  /* 0x0000000000067806 */ /* 0x000fe400030e0100 */
[----:B------:R-:W-:Y:S02]  /*2970*/  LOP3.LUT R7, R7, R2, RZ, 0xc0, !PT ;  /* 0x0000000207077212 */ /* 0x000fe400078ec0ff */
[----:B------:R-:W1:Y:S01]  /*2980*/  S2R R2, SR_LEMASK ;  /* 0x0000000000027919 */ /* 0x000e620000003a00 */
[----:B------:R-:W-:-:S04]  /*2990*/  @!P6 LOP3.LUT R6, RZ, R6, RZ, 0x33, !PT ;  /* 0x00000006ff06e212 */ /* 0x000fc800078e33ff */
[----:B------:R-:W-:Y:S02]  /*29a0*/  VOTE.ANY R8, PT, P0 ;  /* 0x0000000000087806 */ /* 0x000fe400000e0100 */
[----:B------:R-:W-:Y:S02]  /*29b0*/  LOP3.LUT R7, R6, R7, RZ, 0xc0, !PT ;  /* 0x0000000706077212 */ /* 0x000fe400078ec0ff */
[----:B------:R-:W-:-:S04]  /*29c0*/  @!P0 LOP3.LUT R8, RZ, R8, RZ, 0x33, !PT ;  /* 0x00000008ff088212 */ /* 0x000fc800078e33ff */
[----:B------:R-:W-:Y:S01]  /*29d0*/  LOP3.LUT R9, R8, R7, RZ, 0xc0, !PT ;  /* 0x0000000708097212 */ /* 0x000fe200078ec0ff */
[----:B------:R-:W-:-:S03]  /*29e0*/  IMAD.MOV.U32 R8, RZ, RZ, RZ ;  /* 0x000000ffff087224 */ /* 0x000fc600078e00ff */
[----:B------:R-:W0:Y:S01]  /*29f0*/  FLO.U32 R7, R9 ;  /* 0x0000000900077300 */ /* 0x000e2200000e0000 */
[----:B-1----:R-:W-:Y:S02]  /*2a00*/  LOP3.LUT R5, R2, R9, RZ, 0xc0, !PT ;  /* 0x0000000902057212 */ /* 0x002fe400078ec0ff */
[----:B0-----:R-:W-:-:S05]  /*2a10*/  ISETP.NE.AND P0, PT, R4, R7, PT ;  /* 0x000000070400720c */ /* 0x001fca0003f05270 */
[----:B------:R-:W0:Y:S08]  /*2a20*/  POPC R5, R5 ;  /* 0x0000000500057309 */ /* 0x000e300000000000 */
[----:B------:R-:W-:Y:S05]  /*2a30*/  @P0 BRA `(.L_x_432) ;  /* 0x0000000000040947 */ /* 0x000fea0003800000 */
[----:B0-----:R1:W2:Y:S02]  /*2a40*/  ATOMS.ADD R8, [R30], R5 ;  /* 0x000000051e08738c */ /* 0x0012a40000000000 */
.L_x_432:
[----:B------:R-:W-:Y:S05]  /*2a50*/  BSYNC.RECONVERGENT B0 ;  /* 0x0000000000007941 */ /* 0x000fea0003800200 */
.L_x_431:
[----:B------:R-:W3:Y:S01]  /*2a60*/  LDCU UR5, c[0x0][0x3c4] ;  /* 0x00007880ff0577ac */ /* 0x000ee20008000800 */
[----:B--2---:R2:W4:Y:S01]  /*2a70*/  SHFL.IDX PT, R8, R8, R7, 0x1f ;  /* 0x00001f0708087589 */ /* 0x00452200000e0000 */
[----:B------:R-:W-:Y:S01]  /*2a80*/  BSSY.RECONVERGENT B0, `(.L_x_433) ;  /* 0x0000023000007945 */ /* 0x000fe20003800200 */
[----:B------:R-:W-:Y:S01]  /*2a90*/  IMAD.MOV.U32 R12, RZ, RZ, RZ ;  /* 0x000000ffff0c7224 */ /* 0x000fe200078e00ff */
[----:B---3--:R-:W-:-:S04]  /*2aa0*/  SHF.R.U32.HI R6, RZ, UR5, R70 ;  /* 0x00000005ff067c19 */ /* 0x008fc80008011646 */
[----:B------:R-:W-:-:S04]  /*2ab0*/  LOP3.LUT R10, R6, UR4, RZ, 0x30, !PT ;  /* 0x00000004060a7c12 */ /* 0x000fc8000f8e30ff */
[----:B------:R-:W-:-:S13]  /*2ac0*/  R2P PR, R10, 0x7f ;  /* 0x0000007f0a007804 */ /* 0x000fda0000000000 */
[----:B------:R-:W-:Y:S02]  /*2ad0*/  VOTE.ANY R6, PT, P0 ;  /* 0x0000000000067806 */ /* 0x000fe400000e0100 */
[----:B------:R-:W-:Y:S02]  /*2ae0*/  VOTE.ANY R9, PT, P1 ;  /* 0x0000000000097806 */ /* 0x000fe400008e0100 */
[----:B------:R-:W-:Y:S02]  /*2af0*/  @!P0 LOP3.LUT R6, RZ, R6, RZ, 0x33, !PT ;  /* 0x00000006ff068212 */ /* 0x000fe400078e33ff */
[----:B------:R-:W-:Y:S02]  /*2b00*/  @!P1 LOP3.LUT R9, RZ, R9, RZ, 0x33, !PT ;  /* 0x00000009ff099212 */ /* 0x000fe400078e33ff */
[----:B------:R-:W-:Y:S02]  /*2b10*/  VOTE.ANY R11, PT, P2 ;  /* 0x00000000000b7806 */ /* 0x000fe400010e0100 */
[----:B------:R-:W-:-:S02]  /*2b20*/  LOP3.LUT R6, R9, R6, RZ, 0xc0, !PT ;  /* 0x0000000609067212 */ /* 0x000fc400078ec0ff */
[----:B------:R-:W-:Y:S02]  /*2b30*/  @!P2 LOP3.LUT R11, RZ, R11, RZ, 0x33, !PT ;  /* 0x0000000bff0ba212 */ /* 0x000fe400078e33ff */
[----:B------:R-:W-:Y:S02]  /*2b40*/  VOTE.ANY R9, PT, P3 ;  /* 0x0000000000097806 */ /* 0x000fe400018e0100 */
[----:B------:R-:W-:Y:S02]  /*2b50*/  LOP3.LUT R6, R11, R6, RZ, 0xc0, !PT ;  /* 0x000000060b067212 */ /* 0x000fe400078ec0ff */
[----:B------:R-:W-:Y:S02]  /*2b60*/  @!P3 LOP3.LUT R9, RZ, R9, RZ, 0x33, !PT ;  /* 0x00000009ff09b212 */ /* 0x000fe400078e33ff */
[----:B------:R-:W-:Y:S02]  /*2b70*/  LOP3.LUT P0, RZ, R10, 0x80, RZ, 0xc0, !PT ;  /* 0x000000800aff7812 */ /* 0x000fe4000780c0ff */
[----:B------:R-:W-:-:S02]  /*2b80*/  VOTE.ANY R11, PT, P4 ;  /* 0x00000000000b7806 */ /* 0x000fc400020e0100 */
[----:B------:R-:W-:Y:S02]  /*2b90*/  LOP3.LUT R6, R9, R6, RZ, 0xc0, !PT ;  /* 0x0000000609067212 */ /* 0x000fe400078ec0ff */
[----:B------:R-:W-:Y:S02]  /*2ba0*/  VOTE.ANY R9, PT, P5 ;  /* 0x0000000000097806 */ /* 0x000fe400028e0100 */
[----:B------:R-:W-:Y:S02]  /*2bb0*/  @!P4 LOP3.LUT R11, RZ, R11, RZ, 0x33, !PT ;  /* 0x0000000bff0bc212 */ /* 0x000fe400078e33ff */
[----:B------:R-:W-:Y:S02]  /*2bc0*/  @!P5 LOP3.LUT R9, RZ, R9, RZ, 0x33, !PT ;  /* 0x00000009ff09d212 */ /* 0x000fe400078e33ff */
[----:B------:R-:W-:Y:S02]  /*2bd0*/  LOP3.LUT R6, R11, R6, RZ, 0xc0, !PT ;  /* 0x000000060b067212 */ /* 0x000fe400078ec0ff */
[----:B------:R-:W-:-:S02]  /*2be0*/  VOTE.ANY R11, PT, P6 ;  /* 0x00000000000b7806 */ /* 0x000fc400030e0100 */
[----:B------:R-:W-:Y:S02]  /*2bf0*/  LOP3.LUT R6, R9, R6, RZ, 0xc0, !PT ;  /* 0x0000000609067212 */ /* 0x000fe400078ec0ff */
[----:B------:R-:W-:Y:S02]  /*2c00*/  VOTE.ANY R9, PT, P0 ;  /* 0x0000000000097806 */ /* 0x000fe400000e0100 */
[----:B------:R-:W-:Y:S02]  /*2c10*/  @!P6 LOP3.LUT R11, RZ, R11, RZ, 0x33, !PT ;  /* 0x0000000bff0be212 */ /* 0x000fe400078e33ff */
[----:B------:R-:W-:Y:S02]  /*2c20*/  @!P0 LOP3.LUT R9, RZ, R9, RZ, 0x33, !PT ;  /* 0x00000009ff098212 */ /* 0x000fe400078e33ff */
[----:B------:R-:W-:-:S04]  /*2c30*/  LOP3.LUT R6, R11, R6, RZ, 0xc0, !PT ;  /* 0x000000060b067212 */ /* 0x000fc800078ec0ff */
[----:B------:R-:W-:-:S04]  /*2c40*/  LOP3.LUT R11, R9, R6, RZ, 0xc0, !PT ;  /* 0x00000006090b7212 */ /* 0x000fc800078ec0ff */
[----:B------:R-:W3:Y:S01]  /*2c50*/  FLO.U32 R9, R11 ;  /* 0x0000000b00097300 */ /* 0x000ee200000e0000 */
[----:B------:R-:W-:-:S07]  /*2c60*/  LOP3.LUT R6, R2, R11, RZ, 0xc0, !PT ;  /* 0x0000000b02067212 */ /* 0x000fce00078ec0ff */
[----:B------:R-:W0:Y:S01]  /*2c70*/  POPC R6, R6 ;  /* 0x0000000600067309 */ /* 0x000e220000000000 */
[----:B---3--:R-:W-:-:S13]  /*2c80*/  ISETP.NE.AND P0, PT, R4, R9, PT ;  /* 0x000000090400720c */ /* 0x008fda0003f05270 */
[----:B0-2-4-:R-:W-:Y:S05]  /*2c90*/  @P0 BRA `(.L_x_434) ;  /* 0x0000000000040947 */ /* 0x015fea0003800000 */
[----:B------:R0:W2:Y:S02]  /*2ca0*/  ATOMS.ADD R12, [R31], R6 ;  /* 0x000000061f0c738c */ /* 0x0000a40000000000 */
.L_x_434:
[----:B------:R-:W-:Y:S05]  /*2cb0*/  BSYNC.RECONVERGENT B0 ;  /* 0x0000000000007941 */ /* 0x000fea0003800200 */
.L_x_433:
[----:B------:R-:W-:Y:S01]  /*2cc0*/  R2P PR, R50, 0x7f ;  /* 0x0000007f32007804 */ /* 0x000fe20000000000 */
[----:B------:R-:W-:-:S12]  /*2cd0*/  BSSY.RECONVERGENT B0, `(.L_x_435) ;  /* 0x0000021000007945 */ /* 0x000fd80003800200 */
        /* <DEDUP_REMOVED lines=22> */
[----:B------:R-:W-:Y:S01]  /*2e40*/  LOP3.LUT R7, R14, R7, RZ, 0xc0, !PT ;  /* 0x000000070e077212 */ /* 0x000fe200078ec0ff */
[----:B------:R-:W-:-:S03]  /*2e50*/  IMAD.MOV.U32 R14, RZ, RZ, RZ ;  /* 0x000000ffff0e7224 */ /* 0x000fc600078e00ff */
[----:B------:R-:W-:Y:S02]  /*2e60*/  LOP3.LUT R13, R10, R7, RZ, 0xc0, !PT ;  /* 0x000000070a0d7212 */ /* 0x000fe400078ec0ff */
[----:B--2---:R2:W3:Y:S02]  /*2e70*/  SHFL.IDX PT, R7, R12, R9, 0x1f ;  /* 0x00001f090c077589 */ /* 0x0044e400000e0000 */
[----:B------:R-:W4:Y:S01]  /*2e80*/  FLO.U32 R11, R13 ;  /* 0x0000000d000b7300 */ /* 0x000f2200000e0000 */
[----:B------:R-:W-:-:S07]  /*2e90*/  LOP3.LUT R10, R2, R13, RZ, 0xc0, !PT ;  /* 0x0000000d020a7212 */ /* 0x000fce00078ec0ff */
[----:B------:R-:W0:Y:S01]  /*2ea0*/  POPC R10, R10 ;  /* 0x0000000a000a7309 */ /* 0x000e220000000000 */
[----:B----4-:R-:W-:-:S13]  /*2eb0*/  ISETP.NE.AND P0, PT, R4, R11, PT ;  /* 0x0000000b0400720c */ /* 0x010fda0003f05270 */
[----:B0-23--:R-:W-:Y:S05]  /*2ec0*/  @P0 BRA `(.L_x_436) ;  /* 0x0000000000040947 */ /* 0x00dfea0003800000 */
[----:B------:R0:W2:Y:S02]  /*2ed0*/  ATOMS.ADD R14, [R29], R10 ;  /* 0x0000000a1d0e738c */ /* 0x0000a40000000000 */
.L_x_436:
[----:B------:R-:W-:Y:S05]  /*2ee0*/  BSYNC.RECONVERGENT B0 ;  /* 0x0000000000007941 */ /* 0x000fea0003800200 */
.L_x_435:
[----:B------:R-:W-:Y:S01]  /*2ef0*/  R2P PR, R49, 0x7f ;  /* 0x0000007f31007804 */ /* 0x000fe20000000000 */
[----:B--2---:R2:W3:Y:S01]  /*2f00*/  SHFL.IDX PT, R11, R14, R11, 0x1f ;  /* 0x00001f0b0e0b7589 */ /* 0x0044e200000e0000 */
[----:B------:R-:W-:Y:S11]  /*2f10*/  BSSY.RECONVERGENT B0, `(.L_x_437) ;  /* 0x0000020000007945 */ /* 0x000ff60003800200 */
[----:B------:R-:W-:-:S02]  /*2f20*/  VOTE.ANY R9, PT, P0 ;  /* 0x0000000000097806 */ /* 0x000fc400000e0100 */
[----:B------:R-:W-:Y:S02]  /*2f30*/  VOTE.ANY R12, PT, P1 ;  /* 0x00000000000c7806 */ /* 0x000fe400008e0100 */
[----:B------:R-:W-:Y:S02]  /*2f40*/  @!P0 LOP3.LUT R9, RZ, R9, RZ, 0x33, !PT ;  /* 0x00000009ff098212 */ /* 0x000fe400078e33ff */
[----:B------:R-:W-:Y:S02]  /*2f50*/  @!P1 LOP3.LUT R12, RZ, R12, RZ, 0x33, !PT ;  /* 0x0000000cff0c9212 */ /* 0x000fe400078e33ff */
[----:B-1----:R-:W-:Y:S02]  /*2f60*/  VOTE.ANY R30, PT, P2 ;  /* 0x00000000001e7806 */ /* 0x002fe400010e0100 */
[----:B------:R-:W-:Y:S02]  /*2f70*/  LOP3.LUT R9, R12, R9, RZ, 0xc0, !PT ;  /* 0x000000090c097212 */ /* 0x000fe400078ec0ff */
[----:B------:R-:W-:-:S02]  /*2f80*/  @!P2 LOP3.LUT R30, RZ, R30, RZ, 0x33, !PT ;  /* 0x0000001eff1ea212 */ /* 0x000fc400078e33ff */
[----:B------:R-:W-:Y:S02]  /*2f90*/  VOTE.ANY R12, PT, P3 ;  /* 0x00000000000c7806 */ /* 0x000fe400018e0100 */
[----:B------:R-:W-:Y:S02]  /*2fa0*/  LOP3.LUT R9, R30, R9, RZ, 0xc0, !PT ;  /* 0x000000091e097212 */ /* 0x000fe400078ec0ff */
[----:B------:R-:W-:Y:S02]  /*2fb0*/  @!P3 LOP3.LUT R12, RZ, R12, RZ, 0x33, !PT ;  /* 0x0000000cff0cb212 */ /* 0x000fe400078e33ff */
[----:B------:R-:W-:Y:S02]  /*2fc0*/  LOP3.LUT P0, RZ, R49, 0x80, RZ, 0xc0, !PT ;  /* 0x0000008031ff7812 */ /* 0x000fe4000780c0ff */
[----:B------:R-:W-:Y:S02]  /*2fd0*/  VOTE.ANY R30, PT, P4 ;  /* 0x00000000001e7806 */ /* 0x000fe400020e0100 */
[----:B------:R-:W-:-:S02]  /*2fe0*/  LOP3.LUT R9, R12, R9, RZ, 0xc0, !PT ;  /* 0x000000090c097212 */ /* 0x000fc400078ec0ff */
[----:B------:R-:W-:Y:S02]  /*2ff0*/  VOTE.ANY R12, PT, P5 ;  /* 0x00000000000c7806 */ /* 0x000fe400028e0100 */
[----:B------:R-:W-:Y:S02]  /*3000*/  @!P4 LOP3.LUT R30, RZ, R30, RZ, 0x33, !PT ;  /* 0x0000001eff1ec212 */ /* 0x000fe400078e33ff */
[----:B------:R-:W-:Y:S02]  /*3010*/  @!P5 LOP3.LUT R12, RZ, R12, RZ, 0x33, !PT ;  /* 0x0000000cff0cd212 */ /* 0x000fe400078e33ff */
[----:B------:R-:W-:Y:S02]  /*3020*/  LOP3.LUT R9, R30, R9, RZ, 0xc0, !PT ;  /* 0x000000091e097212 */ /* 0x000fe400078ec0ff */
[----:B------:R-:W-:Y:S02]  /*3030*/  VOTE.ANY R30, PT, P6 ;  /* 0x00000000001e7806 */ /* 0x000fe400030e0100 */
[----:B------:R-:W-:-:S02]  /*3040*/  LOP3.LUT R9, R12, R9, RZ, 0xc0, !PT ;  /* 0x000000090c097212 */ /* 0x000fc400078ec0ff */
[----:B------:R-:W-:Y:S02]  /*3050*/  VOTE.ANY R12, PT, P0 ;  /* 0x00000000000c7806 */ /* 0x000fe400000e0100 */
[----:B------:R-:W-:Y:S02]  /*3060*/  @!P6 LOP3.LUT R30, RZ, R30, RZ, 0x33, !PT ;  /* 0x0000001eff1ee212 */ /* 0x000fe400078e33ff */
[----:B------:R-:W-:Y:S02]  /*3070*/  @!P0 LOP3.LUT R12, RZ, R12, RZ, 0x33, !PT ;  /* 0x0000000cff0c8212 */ /* 0x000fe400078e33ff */
[----:B------:R-:W-:Y:S01]  /*3080*/  LOP3.LUT R9, R30, R9, RZ, 0xc0, !PT ;  /* 0x000000091e097212 */ /* 0x000fe200078ec0ff */
[----:B------:R-:W-:-:S03]  /*3090*/  IMAD.MOV.U32 R30, RZ, RZ, RZ ;  /* 0x000000ffff1e7224 */ /* 0x000fc600078e00ff */
[----:B0-----:R-:W-:-:S04]  /*30a0*/  LOP3.LUT R29, R12, R9, RZ, 0xc0, !PT ;  /* 0x000000090c1d7212 */ /* 0x001fc800078ec0ff */
[----:B------:R-:W0:Y:S01]  /*30b0*/  FLO.U32 R13, R29 ;  /* 0x0000001d000d7300 */ /* 0x000e2200000e0000 */
[----:B------:R-:W-:-:S07]  /*30c0*/  LOP3.LUT R9, R2, R29, RZ, 0xc0, !PT ;  /* 0x0000001d02097212 */ /* 0x000fce00078ec0ff */
[----:B------:R-:W1:Y:S01]  /*30d0*/  POPC R9, R9 ;  /* 0x0000000900097309 */ /* 0x000e620000000000 */
[----:B0-----:R-:W-:-:S13]  /*30e0*/  ISETP.NE.AND P0, PT, R4, R13, PT ;  /* 0x0000000d0400720c */ /* 0x001fda0003f05270 */
[----:B-123--:R-:W-:Y:S05]  /*30f0*/  @P0 BRA `(.L_x_438) ;  /* 0x0000000000040947 */ /* 0x00efea0003800000 */
[----:B------:R0:W1:Y:S02]  /*3100*/  ATOMS.ADD R30, [R28], R9 ;  /* 0x000000091c1e738c */ /* 0x0000640000000000 */
.L_x_438:
[----:B------:R-:W-:Y:S05]  /*3110*/  BSYNC.RECONVERGENT B0 ;  /* 0x0000000000007941 */ /* 0x000fea0003800200 */
.L_x_437:
[----:B------:R-:W-:Y:S01]  /*3120*/  R2P PR, R48, 0x7f ;  /* 0x0000007f30007804 */ /* 0x000fe20000000000 */
[----:B-1----:R1:W2:Y:S01]  /*3130*/  SHFL.IDX PT, R14, R30, R13, 0x1f ;  /* 0x00001f0d1e0e7589 */ /* 0x0022a200000e0000 */
[----:B------:R-:W-:Y:S01]  /*3140*/  BSSY.RECONVERGENT B0, `(.L_x_439) ;  /* 0x0000020000007945 */ /* 0x000fe20003800200 */
[----:B0-----:R-:W-:-:S10]  /*3150*/  IMAD.MOV.U32 R28, RZ, RZ, RZ ;  /* 0x000000ffff1c7224 */ /* 0x001fd400078e00ff */
        /* <DEDUP_REMOVED lines=24> */
[----:B------:R-:W0:Y:S01]  /*32e0*/  FLO.U32 R29, R31 ;  /* 0x0000001f001d7300 */ /* 0x000e2200000e0000 */
[----:B------:R-:W-:-:S07]  /*32f0*/  LOP3.LUT R12, R2, R31, RZ, 0xc0, !PT ;  /* 0x0000001f020c7212 */ /* 0x000fce00078ec0ff */
[----:B------:R-:W3:Y:S01]  /*3300*/  POPC R12, R12 ;  /* 0x0000000c000c7309 */ /* 0x000ee20000000000 */
[----:B0-----:R-:W-:-:S13]  /*3310*/  ISETP.NE.AND P0, PT, R4, R29, PT ;  /* 0x0000001d0400720c */ /* 0x001fda0003f05270 */
[----:B-123--:R-:W-:Y:S05]  /*3320*/  @P0 BRA `(.L_x_440) ;  /* 0x0000000000040947 */ /* 0x00efea0003800000 */
[----:B------:R0:W1:Y:S02]  /*3330*/  ATOMS.ADD R28, [R27], R12 ;  /* 0x0000000c1b1c738c */ /* 0x0000640000000000 */
.L_x_440:
[----:B------:R-:W-:Y:S05]  /*3340*/  BSYNC.RECONVERGENT B0 ;  /* 0x0000000000007941 */ /* 0x000fea0003800200 */
.L_x_439:
[----:B------:R-:W-:Y:S01]  /*3350*/  R2P PR, R47, 0x7f ;  /* 0x0000007f2f007804 */ /* 0x000fe20000000000 */
[----:B01----:R0:W1:Y:S01]  /*3360*/  SHFL.IDX PT, R27, R28, R29, 0x1f ;  /* 0x00001f1d1c1b7589 */ /* 0x00306200000e0000 */
[----:B------:R-:W-:Y:S11]  /*3370*/  BSSY.RECONVERGENT B0, `(.L_x_441) ;  /* 0x0000020000007945 */ /* 0x000ff60003800200 */
[----:B------:R-:W-:-:S02]  /*3380*/  VOTE.ANY R13, PT, P0 ;  /* 0x00000000000d7806 */ /* 0x000fc400000e0100 */
[----:B------:R-:W-:Y:S02]  /*3390*/  VOTE.ANY R30, PT, P1 ;  /* 0x00000000001e7806 */ /* 0x000fe400008e0100 */
[----:B------:R-:W-:Y:S02]  /*33a0*/  @!P0 LOP3.LUT R13, RZ, R13, RZ, 0x33, !PT ;  /* 0x0000000dff0d8212 */ /* 0x000fe400078e33ff */
[----:B------:R-:W-:Y:S02]  /*33b0*/  @!P1 LOP3.LUT R30, RZ, R30, RZ, 0x33, !PT ;  /* 0x0000001eff1e9212 */ /* 0x000fe400078e33ff */
[----:B------:R-:W-:Y:S02]  /*33c0*/  VOTE.ANY R48, PT, P2 ;  /* 0x0000000000307806 */ /* 0x000fe400010e0100 */
        /* <DEDUP_REMOVED lines=17> */
[----:B------:R-:W-:-:S04]  /*34e0*/  LOP3.LUT R13, R48, R13, RZ, 0xc0, !PT ;  /* 0x0000000d300d7212 */ /* 0x000fc800078ec0ff */
[----:B------:R-:W-:Y:S01]  /*34f0*/  LOP3.LUT R47, R30, R13, RZ, 0xc0, !PT ;  /* 0x0000000d1e2f7212 */ /* 0x000fe200078ec0ff */
[----:B------:R-:W-:-:S03]  /*3500*/  IMAD.MOV.U32 R30, RZ, RZ, RZ ;  /* 0x000000ffff1e7224 */ /* 0x000fc600078e00ff */
[----:B------:R-:W2:Y:S01]  /*3510*/  FLO.U32 R31, R47 ;  /* 0x0000002f001f7300 */ /* 0x000ea200000e0000 */
[----:B------:R-:W-:-:S07]  /*3520*/  LOP3.LUT R13, R2, R47, RZ, 0xc0, !PT ;  /* 0x0000002f020d7212 */ /* 0x000fce00078ec0ff */
[----:B------:R-:W3:Y:S01]  /*3530*/  POPC R13, R13 ;  /* 0x0000000d000d7309 */ /* 0x000ee20000000000 */
[----:B--2---:R-:W-:-:S13]  /*3540*/  ISETP.NE.AND P0, PT, R4, R31, PT ;  /* 0x0000001f0400720c */ /* 0x004fda0003f05270 */
[----:B01-3--:R-:W-:Y:S05]  /*3550*/  @P0 BRA `(.L_x_442) ;  /* 0x0000000000040947 */ /* 0x00bfea0003800000 */
[----:B------:R0:W1:Y:S02]  /*3560*/  ATOMS.ADD R30, [R26], R13 ;  /* 0x0000000d1a1e738c */ /* 0x0000640000000000 */
.L_x_442:
[----:B------:R-:W-:Y:S05]  /*3570*/  BSYNC.RECONVERGENT B0 ;  /* 0x0000000000007941 */ /* 0x000fea0003800200 */
.L_x_441:
[----:B------:R-:W-:Y:S01]  /*3580*/  R2P PR, R46, 0x7f ;  /* 0x0000007f2e007804 */ /* 0x000fe20000000000 */
[----:B-1----:R1:W2:Y:S01]  /*3590*/  SHFL.IDX PT, R28, R30, R31, 0x1f ;  /* 0x00001f1f1e1c7589 */ /* 0x0022a200000e0000 */
[----:B------:R-:W-:Y:S11]  /*35a0*/  BSSY.RECONVERGENT B0, `(.L_x_443) ;  /* 0x0000020000007945 */ /* 0x000ff60003800200 */
[----:B0-----:R-:W-:-:S02]  /*35b0*/  VOTE.ANY R26, PT, P0 ;  /* 0x00000000001a7806 */ /* 0x001fc400000e0100 */
        /* <DEDUP_REMOVED lines=9> */
[----:B------:R-:W-:Y:S01]  /*3650*/  LOP3.LUT P0, RZ, R46, 0x80, RZ, 0xc0, !PT ;  /* 0x000000802eff7812 */ /* 0x000fe2000780c0ff */
[----:B------:R-:W-:Y:S01]  /*3660*/  IMAD.MOV.U32 R46, RZ, RZ, RZ ;  /* 0x000000ffff2e7224 */ /* 0x000fe200078e00ff */
        /* <DEDUP_REMOVED lines=19> */
.L_x_444:
[----:B------:R-:W-:Y:S05]  /*37a0*/  BSYNC.RECONVERGENT B0 ;  /* 0x0000000000007941 */ /* 0x000fea0003800200 */
.L_x_443:
        /* <DEDUP_REMOVED lines=27> */
[----:B------:R-:W-:-:S04]  /*3960*/  LOP3.LUT R45, R30, R25, RZ, 0xc0, !PT ;  /* 0x000000191e2d7212 */ /* 0x000fc800078ec0ff */
[----:B------:R-:W0:Y:S01]  /*3970*/  FLO.U32 R31, R45 ;  /* 0x0000002d001f7300 */ /* 0x000e2200000e0000 */
[----:B------:R-:W-:-:S07]  /*3980*/  LOP3.LUT R25, R2, R45, RZ, 0xc0, !PT ;  /* 0x0000002d02197212 */ /* 0x000fce00078ec0ff */
[----:B------:R-:W3:Y:S01]  /*3990*/  POPC R25, R25 ;  /* 0x0000001900197309 */ /* 0x000ee20000000000 */
[----:B0-----:R-:W-:-:S13]  /*39a0*/  ISETP.NE.AND P0, PT, R4, R31, PT ;  /* 0x0000001f0400720c */ /* 0x001fda0003f05270 */
[----:B-123--:R-:W-:Y:S05]  /*39b0*/  @P0 BRA `(.L_x_446) ;  /* 0x0000000000080947 */ /* 0x00efea0003800000 */
[----:B------:R-:W2:Y:S04]  /*39c0*/  LDL.LU R47, [R1+0x4] ;  /* 0x00000400012f7983 */ /* 0x000ea80000300800 */
[----:B--2---:R0:W1:Y:S02]  /*39d0*/  ATOMS.ADD R48, [R47], R25 ;  /* 0x000000192f30738c */ /* 0x0040640000000000 */
.L_x_446:
[----:B------:R-:W-:Y:S05]  /*39e0*/  BSYNC.RECONVERGENT B0 ;  /* 0x0000000000007941 */ /* 0x000fea0003800200 */
.L_x_445:
[----:B------:R-:W-:Y:S01]  /*39f0*/  R2P PR, R44, 0x7f ;  /* 0x0000007f2c007804 */ /* 0x000fe20000000000 */
[----:B------:R-:W-:Y:S01]  /*3a00*/  BSSY.RECONVERGENT B0, `(.L_x_447) ;  /* 0x0000022000007945 */ /* 0x000fe20003800200 */
[----:B------:R-:W-:-:S11]  /*3a10*/  IMAD.MOV.U32 R46, RZ, RZ, RZ ;  /* 0x000000ffff2e7224 */ /* 0x000fd600078e00ff */
[----:B------:R-:W-:Y:S02]  /*3a20*/  VOTE.ANY R30, PT, P0 ;  /* 0x00000000001e7806 */ /* 0x000fe400000e0100 */
[----:B------:R-:W-:Y:S02]  /*3a30*/  VOTE.ANY R45, PT, P1 ;  /* 0x00000000002d7806 */ /* 0x000fe400008e0100 */
[----:B------:R-:W-:Y:S02]  /*3a40*/  @!P0 LOP3.LUT R30, RZ, R30, RZ, 0x33, !PT ;  /* 0x0000001eff1e8212 */ /* 0x000fe400078e33ff */
[----:B------:R-:W-:Y:S02]  /*3a50*/  @!P1 LOP3.LUT R45, RZ, R45, RZ, 0x33, !PT ;  /* 0x0000002dff2d9212 */ /* 0x000fe400078e33ff */
[----:B0-----:R-:W-:Y:S02]  /*3a60*/  VOTE.ANY R47, PT, P2 ;  /* 0x00000000002f7806 */ /* 0x001fe400010e0100 */
[----:B------:R-:W-:-:S02]  /*3a70*/  LOP3.LUT R30, R45, R30, RZ, 0xc0, !PT ;  /* 0x0000001e2d1e7212 */ /* 0x000fc400078ec0ff */
[----:B------:R-:W-:Y:S02]  /*3a80*/  @!P2 LOP3.LUT R47, RZ, R47, RZ, 0x33, !PT ;  /* 0x0000002fff2fa212 */ /* 0x000fe400078e33ff */
[----:B------:R-:W-:Y:S02]  /*3a90*/  VOTE.ANY R45, PT, P3 ;  /* 0x00000000002d7806 */ /* 0x000fe400018e0100 */
[----:B------:R-:W-:Y:S02]  /*3aa0*/  LOP3.LUT R30, R47, R30, RZ, 0xc0, !PT ;  /* 0x0000001e2f1e7212 */ /* 0x000fe400078ec0ff */
[----:B------:R-:W-:Y:S02]  /*3ab0*/  @!P3 LOP3.LUT R45, RZ, R45, RZ, 0x33, !PT ;  /* 0x0000002dff2db212 */ /* 0x000fe400078e33ff */
[----:B------:R-:W-:Y:S02]  /*3ac0*/  LOP3.LUT P0, RZ, R44, 0x80, RZ, 0xc0, !PT ;  /* 0x000000802cff7812 */ /* 0x000fe4000780c0ff */
[----:B------:R-:W-:Y:S01]  /*3ad0*/  VOTE.ANY R47, PT, P4 ;  /* 0x00000000002f7806 */ /* 0x000fe200020e0100 */
[----:B-1----:R0:W1:Y:S01]  /*3ae0*/  SHFL.IDX PT, R44, R48, R31, 0x1f ;  /* 0x00001f1f302c7589 */ /* 0x00206200000e0000 */
        /* <DEDUP_REMOVED lines=12> */
[----:B------:R-:W2:Y:S01]  /*3bb0*/  FLO.U32 R45, R47 ;  /* 0x0000002f002d7300 */ /* 0x000ea200000e0000 */
[----:B------:R-:W-:-:S07]  /*3bc0*/  LOP3.LUT R30, R2, R47, RZ, 0xc0, !PT ;  /* 0x0000002f021e7212 */ /* 0x000fce00078ec0ff */
[----:B------:R-:W3:Y:S01]  /*3bd0*/  POPC R30, R30 ;  /* 0x0000001e001e7309 */ /* 0x000ee20000000000 */
[----:B--2---:R-:W-:-:S13]  /*3be0*/  ISETP.NE.AND P0, PT, R4, R45, PT ;  /* 0x0000002d0400720c */ /* 0x004fda0003f05270 */
[----:B01-3--:R-:W-:Y:S05]  /*3bf0*/  @P0 BRA `(.L_x_448) ;  /* 0x0000000000080947 */ /* 0x00bfea0003800000 */
[----:B------:R-:W2:Y:S04]  /*3c00*/  LDL.LU R49, [R1] ;  /* 0x0000000001317983 */ /* 0x000ea80000300800 */
[----:B--2---:R0:W1:Y:S02]  /*3c10*/  ATOMS.ADD R46, [R49], R30 ;  /* 0x0000001e312e738c */ /* 0x0040640000000000 */
.L_x_448:
[----:B------:R-:W-:Y:S05]  /*3c20*/  BSYNC.RECONVERGENT B0 ;  /* 0x0000000000007941 */ /* 0x000fea0003800200 */
.L_x_447:
        /* <DEDUP_REMOVED lines=13> */
[----:B------:R-:W-:Y:S01]  /*3d00*/  VOTE.ANY R50, PT, P4 ;  /* 0x0000000000327806 */ /* 0x000fe200020e0100 */
[----:B-1----:R1:W2:Y:S01]  /*3d10*/  SHFL.IDX PT, R43, R46, R45, 0x1f ;  /* 0x00001f2d2e2b7589 */ /* 0x0022a200000e0000 */
        /* <DEDUP_REMOVED lines=11> */
[----:B0-----:R-:W-:Y:S01]  /*3dd0*/  LOP3.LUT R49, R48, R31, RZ, 0xc0, !PT ;  /* 0x0000001f30317212 */ /* 0x001fe200078ec0ff */
[----:B------:R-:W-:-:S03]  /*3de0*/  IMAD.MOV.U32 R48, RZ, RZ, RZ ;  /* 0x000000ffff307224 */ /* 0x000fc600078e00ff */
[----:B------:R-:W0:Y:S01]  /*3df0*/  FLO.U32 R47, R49 ;  /* 0x00000031002f7300 */ /* 0x000e2200000e0000 */
[----:B------:R-:W-:-:S07]  /*3e00*/  LOP3.LUT R31, R2, R49, RZ, 0xc0, !PT ;  /* 0x00000031021f7212 */ /* 0x000fce00078ec0ff */
[----:B------:R-:W3:Y:S01]  /*3e10*/  POPC R31, R31 ;  /* 0x0000001f001f7309 */ /* 0x000ee20000000000 */
[----:B0-----:R-:W-:-:S13]  /*3e20*/  ISETP.NE.AND P0, PT, R4, R47, PT ;  /* 0x0000002f0400720c */ /* 0x001fda0003f05270 */
[----:B-123--:R-:W-:Y:S05]  /*3e30*/  @P0 BRA `(.L_x_450) ;  /* 0x0000000000040947 */ /* 0x00efea0003800000 */
[----:B------:R0:W1:Y:S02]  /*3e40*/  ATOMS.ADD R48, [R24], R31 ;  /* 0x0000001f1830738c */ /* 0x0000640000000000 */
.L_x_450:
[----:B------:R-:W-:Y:S05]  /*3e50*/  BSYNC.RECONVERGENT B0 ;  /* 0x0000000000007941 */ /* 0x000fea0003800200 */
.L_x_449:
[----:B------:R-:W-:Y:S01]  /*3e60*/  R2P PR, R42, 0x7f ;  /* 0x0000007f2a007804 */ /* 0x000fe20000000000 */
[----:B------:R-:W-:Y:S01]  /*3e70*/  BSSY.RECONVERGENT B0, `(.L_x_451) ;  /* 0x0000021000007945 */ /* 0x000fe20003800200 */
[----:B------:R-:W-:-:S11]  /*3e80*/  IMAD.MOV.U32 R46, RZ, RZ, RZ ;  /* 0x000000ffff2e7224 */ /* 0x000fd600078e00ff */
[----:B0-----:R-:W-:Y:S02]  /*3e90*/  VOTE.ANY R24, PT, P0 ;  /* 0x0000000000187806 */ /* 0x001fe400000e0100 */
        /* <DEDUP_REMOVED lines=29> */
[----:B------:R0:W1:Y:S02]  /*4070*/  ATOMS.ADD R46, [R23], R24 ;  /* 0x00000018172e738c */ /* 0x0000640000000000 */
.L_x_452:
[----:B------:R-:W-:Y:S05]  /*4080*/  BSYNC.RECONVERGENT B0 ;  /* 0x0000000000007941 */ /* 0x000fea0003800200 */
.L_x_451:
[----:B------:R-:W-:Y:S01]  /*4090*/  R2P PR, R41, 0x7f ;  /* 0x0000007f29007804 */ /* 0x000fe20000000000 */
[----:B------:R-:W-:-:S12]  /*40a0*/  BSSY.RECONVERGENT B0, `(.L_x_453) ;  /* 0x0000021000007945 */ /* 0x000fd80003800200 */
        /* <DEDUP_REMOVED lines=23> */
[----:B------:R-:W-:Y:S01]  /*4220*/  LOP3.LUT R49, R48, R23, RZ, 0xc0, !PT ;  /* 0x0000001730317212 */ /* 0x000fe200078ec0ff */
[----:B------:R-:W-:Y:S01]  /*4230*/  IMAD.MOV.U32 R48, RZ, RZ, RZ ;  /* 0x000000ffff307224 */ /* 0x000fe200078e00ff */
[----:B-1----:R0:W1:Y:S02]  /*4240*/  SHFL.IDX PT, R23, R46, R45, 0x1f ;  /* 0x00001f2d2e177589 */ /* 0x00206400000e0000 */
[----:B------:R-:W2:Y:S01]  /*4250*/  FLO.U32 R47, R49 ;  /* 0x00000031002f7300 */ /* 0x000ea200000e0000 */
[----:B------:R-:W-:-:S07]  /*4260*/  LOP3.LUT R41, R2, R49, RZ, 0xc0, !PT ;  /* 0x0000003102297212 */ /* 0x000fce00078ec0ff */
[----:B------:R-:W3:Y:S01]  /*4270*/  POPC R41, R41 ;  /* 0x0000002900297309 */ /* 0x000ee20000000000 */
[----:B--2---:R-:W-:-:S13]  /*4280*/  ISETP.NE.AND P0, PT, R4, R47, PT ;  /* 0x0000002f0400720c */ /* 0x004fda0003f05270 */
[----:B01-3--:R-:W-:Y:S05]  /*4290*/  @P0 BRA `(.L_x_454) ;  /* 0x0000000000040947 */ /* 0x00bfea0003800000 */
[----:B------:R0:W1:Y:S02]  /*42a0*/  ATOMS.ADD R48, [R22], R41 ;  /* 0x000000291630738c */ /* 0x0000640000000000 */
.L_x_454:
[----:B------:R-:W-:Y:S05]  /*42b0*/  BSYNC.RECONVERGENT B0 ;  /* 0x0000000000007941 */ /* 0x000fea0003800200 */
.L_x_453:
        /* <DEDUP_REMOVED lines=34> */
.L_x_456:
[----:B------:R-:W-:Y:S05]  /*44e0*/  BSYNC.RECONVERGENT B0 ;  /* 0x0000000000007941 */ /* 0x000fea0003800200 */
.L_x_455:
        /* <DEDUP_REMOVED lines=34> */
.L_x_458:
[----:B------:R-:W-:Y:S05]  /*4710*/  BSYNC.RECONVERGENT B0 ;  /* 0x0000000000007941 */ /* 0x000fea0003800200 */
.L_x_457:
        /* <DEDUP_REMOVED lines=34> */
.L_x_460:
[----:B------:R-:W-:Y:S05]  /*4940*/  BSYNC.RECONVERGENT B0 ;  /* 0x0000000000007941 */ /* 0x000fea0003800200 */
.L_x_459:
        /* <DEDUP_REMOVED lines=34> */
.L_x_462:
[----:B------:R-:W-:Y:S05]  /*4b70*/  BSYNC.RECONVERGENT B0 ;  /* 0x0000000000007941 */ /* 0x000fea0003800200 */
.L_x_461:
        /* <DEDUP_REMOVED lines=26> */
[----:B------:R-:W-:Y:S02]  /*4d20*/  LOP3.LUT R49, R45, R18, RZ, 0xc0, !PT ;  /* 0x000000122d317212 */ /* 0x000fe400078ec0ff */
[----:B-1----:R0:W1:Y:S02]  /*4d30*/  SHFL.IDX PT, R18, R48, R47, 0x1f ;  /* 0x00001f2f30127589 */ /* 0x00206400000e0000 */
[----:B------:R-:W2:Y:S01]  /*4d40*/  FLO.U32 R45, R49 ;  /* 0x00000031002d7300 */ /* 0x000ea200000e0000 */
[----:B------:R-:W-:-:S07]  /*4d50*/  LOP3.LUT R34, R2, R49, RZ, 0xc0, !PT ;  /* 0x0000003102227212 */ /* 0x000fce00078ec0ff */
[----:B------:R-:W3:Y:S01]  /*4d60*/  POPC R34, R34 ;  /* 0x0000002200227309 */ /* 0x000ee20000000000 */
[----:B--2---:R-:W-:-:S13]  /*4d70*/  ISETP.NE.AND P0, PT, R4, R45, PT ;  /* 0x0000002d0400720c */ /* 0x004fda0003f05270 */
[----:B01-3--:R-:W-:Y:S05]  /*4d80*/  @P0 BRA `(.L_x_464) ;  /* 0x0000000000040947 */ /* 0x00bfea0003800000 */
[----:B------:R0:W1:Y:S02]  /*4d90*/  ATOMS.ADD R46, [R17], R34 ;  /* 0x00000022112e738c */ /* 0x0000640000000000 */
.L_x_464:
[----:B------:R-:W-:Y:S05]  /*4da0*/  BSYNC.RECONVERGENT B0 ;  /* 0x0000000000007941 */ /* 0x000fea0003800200 */
.L_x_463:
        /* <DEDUP_REMOVED lines=28> */
[----:B------:R-:W0:Y:S01]  /*4f70*/  FLO.U32 R33, R47 ;  /* 0x0000002f00217300 */ /* 0x000e2200000e0000 */
[----:B------:R-:W-:-:S07]  /*4f80*/  LOP3.LUT R17, R2, R47, RZ, 0xc0, !PT ;  /* 0x0000002f02117212 */ /* 0x000fce00078ec0ff */
[----:B------:R-:W3:Y:S01]  /*4f90*/  POPC R17, R17 ;  /* 0x0000001100117309 */ /* 0x000ee20000000000 */
[----:B0-----:R-:W-:-:S13]  /*4fa0*/  ISETP.NE.AND P0, PT, R4, R33, PT ;  /* 0x000000210400720c */ /* 0x001fda0003f05270 */
[----:B-123--:R-:W-:Y:S05]  /*4fb0*/  @P0 BRA `(.L_x_466) ;  /* 0x0000000000040947 */ /* 0x00efea0003800000 */
[----:B------:R0:W1:Y:S02]  /*4fc0*/  ATOMS.ADD R48, [R16], R17 ;  /* 0x000000111030738c */ /* 0x0000640000000000 */
.L_x_466:
[----:B------:R-:W-:Y:S05]  /*4fd0*/  BSYNC.RECONVERGENT B0 ;  /* 0x0000000000007941 */ /* 0x000fea0003800200 */
.L_x_465:
[----:B------:R-:W-:Y:S01]  /*4fe0*/  R2P PR, R32, 0x7f ;  /* 0x0000007f20007804 */ /* 0x000fe20000000000 */
[----:B-1----:R1:W2:Y:S01]  /*4ff0*/  SHFL.IDX PT, R48, R48, R33, 0x1f ;  /* 0x00001f2130307589 */ /* 0x0022a200000e0000 */
[----:B------:R-:W-:Y:S01]  /*5000*/  BSSY.RECONVERGENT B0, `(.L_x_467) ;  /* 0x0000021000007945 */ /* 0x000fe20003800200 */
[----:B------:R-:W-:Y:S02]  /*5010*/  IMAD.IADD R8, R5, 0x1, R8 ;  /* 0x0000000105087824 */ /* 0x000fe400078e0208 */
[----:B------:R-:W-:-:S08]  /*5020*/  IMAD.MOV.U32 R5, RZ, RZ, RZ ;  /* 0x000000ffff057224 */ /* 0x000fd000078e00ff */
        /* <DEDUP_REMOVED lines=30> */
.L_x_468:
[----:B------:R-:W-:Y:S05]  /*5210*/  BSYNC.RECONVERGENT B0 ;  /* 0x0000000000007941 */ /* 0x000fea0003800200 */
.L_x_467:
[----:B------:R-:W2:Y:S01]  /*5220*/  LDL.LU R4, [R1+0x8] ;  /* 0x0000080001047983 */ /* 0x000ea20000300800 */
[----:B------:R-:W-:Y:S01]  /*5230*/  IMAD.IADD R6, R6, 0x1, R7 ;  /* 0x0000000106067824 */ /* 0x000fe200078e0207 */
[----:B------:R-:W-:Y:S01]  /*5240*/  BSSY B1, `(.L_x_469) ;  /* 0x000006c000017945 */ /* 0x000fe20003800000 */
[----:B------:R-:W-:Y:S01]  /*5250*/  IMAD.IADD R10, R10, 0x1, R11 ;  /* 0x000000010a0a7824 */ /* 0x000fe200078e020b */
[----:B-1----:R-:W0:Y:S01]  /*5260*/  SHFL.IDX PT, R5, R5, R16, 0x1f ;  /* 0x00001f1005057589 */ /* 0x002e2200000e0000 */
[----:B------:R-:W-:Y:S02]  /*5270*/  IMAD.IADD R14, R9, 0x1, R14 ;  /* 0x00000001090e7824 */ /* 0x000fe400078e020e */
[--C-:B------:R-:W-:Y:S01]  /*5280*/  IMAD R8, R8, 0x4, R73.reuse ;  /* 0x0000000408087824 */ /* 0x100fe200078e0249 */
[----:B------:R-:W-:Y:S01]  /*5290*/  BAR.SYNC.DEFER_BLOCKING 0x0 ;  /* 0x0000000000007b1d */ /* 0x000fe20000010000 */
[----:B------:R-:W-:Y:S02]  /*52a0*/  IMAD.IADD R28, R13, 0x1, R28 ;  /* 0x000000010d1c7824 */ /* 0x000fe400078e021c */
[----:B------:R-:W-:-:S02]  /*52b0*/  IMAD R7, R6, 0x4, R73 ;  /* 0x0000000406077824 */ /* 0x000fc400078e0249 */
[----:B------:R-:W-:Y:S02]  /*52c0*/  IMAD.IADD R26, R26, 0x1, R29 ;  /* 0x000000011a1a7824 */ /* 0x000fe400078e021d */
[--C-:B------:R-:W-:Y:S02]  /*52d0*/  IMAD R10, R10, 0x4, R73.reuse ;  /* 0x000000040a0a7824 */ /* 0x100fe400078e0249 */
[----:B------:R-:W-:Y:S02]  /*52e0*/  IMAD.IADD R44, R25, 0x1, R44 ;  /* 0x00000001192c7824 */ /* 0x000fe400078e022c */
[----:B------:R-:W-:Y:S02]  /*52f0*/  IMAD R9, R14, 0x4, R73 ;  /* 0x000000040e097824 */ /* 0x000fe400078e0249 */
[----:B------:R-:W-:Y:S02]  /*5300*/  IMAD.IADD R42, R31, 0x1, R42 ;  /* 0x000000011f2a7824 */ /* 0x000fe400078e022a */
[----:B------:R-:W-:-:S02]  /*5310*/  IMAD.IADD R24, R24, 0x1, R23 ;  /* 0x0000000118187824 */ /* 0x000fc400078e0217 */
[----:B------:R-:W-:Y:S02]  /*5320*/  IMAD R6, R26, 0x4, R73 ;  /* 0x000000041a067824 */ /* 0x000fe400078e0249 */
[----:B------:R-:W-:Y:S02]  /*5330*/  IMAD.IADD R40, R41, 0x1, R40 ;  /* 0x0000000129287824 */ /* 0x000fe400078e0228 */
[----:B0-----:R-:W-:Y:S02]  /*5340*/  IMAD.IADD R2, R2, 0x1, R5 ;  /* 0x0000000102027824 */ /* 0x001fe400078e0205 */
[--C-:B------:R-:W-:Y:S01]  /*5350*/  IMAD R5, R28, 0x4, R73.reuse ;  /* 0x000000041c057824 */ /* 0x100fe200078e0249 */
[----:B------:R0:W-:Y:S01]  /*5360*/  STS [R8+-0x4], R71 ;  /* 0xfffffc4708007388 */ /* 0x0001e20000000800 */
[----:B------:R-:W-:Y:S02]  /*5370*/  IMAD R11, R44, 0x4, R73 ;  /* 0x000000042c0b7824 */ /* 0x000fe400078e0249 */
[----:B------:R-:W-:Y:S01]  /*5380*/  IMAD.IADD R22, R22, 0x1, R37 ;  /* 0x0000000116167824 */ /* 0x000fe200078e0225 */
[----:B------:R1:W-:Y:S01]  /*5390*/  STS [R7+-0x4], R70 ;  /* 0xfffffc4607007388 */ /* 0x0003e20000000800 */
[----:B------:R-:W-:-:S02]  /*53a0*/  IMAD.IADD R36, R21, 0x1, R36 ;  /* 0x0000000115247824 */ /* 0x000fc400078e0224 */
[----:B------:R-:W-:Y:S01]  /*53b0*/  IMAD.IADD R20, R20, 0x1, R35 ;  /* 0x0000000114147824 */ /* 0x000fe200078e0223 */
[----:B------:R3:W-:Y:S01]  /*53c0*/  STS [R10+-0x4], R69 ;  /* 0xfffffc450a007388 */ /* 0x0007e20000000800 */
[----:B------:R-:W-:Y:S02]  /*53d0*/  IMAD.IADD R18, R19, 0x1, R18 ;  /* 0x0000000113127824 */ /* 0x000fe400078e0212 */
[----:B0-----:R-:W-:Y:S01]  /*53e0*/  IMAD R8, R24, 0x4, R73 ;  /* 0x0000000418087824 */ /* 0x001fe200078e0249 */
[----:B------:R0:W-:Y:S01]  /*53f0*/  STS [R9+-0x4], R68 ;  /* 0xfffffc4409007388 */ /* 0x0001e20000000800 */
[----:B------:R-:W-:Y:S02]  /*5400*/  IMAD.IADD R34, R34, 0x1, R45 ;  /* 0x0000000122227824 */ /* 0x000fe400078e022d */
[----:B-1----:R-:W-:Y:S02]  /*5410*/  IMAD R7, R42, 0x4, R73 ;  /* 0x000000042a077824 */ /* 0x002fe400078e0249 */
[----:B------:R-:W-:-:S02]  /*5420*/  IMAD.IADD R48, R17, 0x1, R48 ;  /* 0x0000000111307824 */ /* 0x000fc400078e0230 */
[--C-:B---3--:R-:W-:Y:S02]  /*5430*/  IMAD R10, R22, 0x4, R73.reuse ;  /* 0x00000004160a7824 */ /* 0x108fe400078e0249 */
[--C-:B------:R-:W-:Y:S02]  /*5440*/  IMAD R13, R36, 0x4, R73.reuse ;  /* 0x00000004240d7824 */ /* 0x100fe400078e0249 */
[--C-:B0-----:R-:W-:Y:S02]  /*5450*/  IMAD R9, R40, 0x4, R73.reuse ;  /* 0x0000000428097824 */ /* 0x101fe400078e0249 */
[----:B------:R-:W-:Y:S01]  /*5460*/  IMAD R2, R2, 0x4, R73 ;  /* 0x0000000402027824 */ /* 0x000fe200078e0249 */
[----:B--2---:R-:W-:Y:S01]  /*5470*/  ISETP.NE.AND P0, PT, R4, RZ, PT ;  /* 0x000000ff0400720c */ /* 0x004fe20003f05270 */
[----:B------:R-:W-:Y:S02]  /*5480*/  IMAD.IADD R4, R12, 0x1, R27 ;  /* 0x000000010c047824 */ /* 0x000fe400078e021b */
[----:B------:R-:W-:-:S02]  /*5490*/  IMAD.IADD R12, R30, 0x1, R43 ;  /* 0x000000011e0c7824 */ /* 0x000fc400078e022b */
[--C-:B------:R-:W-:Y:S02]  /*54a0*/  IMAD R4, R4, 0x4, R73.reuse ;  /* 0x0000000404047824 */ /* 0x100fe400078e0249 */
[----:B------:R-:W-:-:S03]  /*54b0*/  IMAD R12, R12, 0x4, R73 ;  /* 0x000000040c0c7824 */ /* 0x000fc600078e0249 */
[----:B------:R0:W-:Y:S04]  /*54c0*/  STS [R4+-0x4], R67 ;  /* 0xfffffc4304007388 */ /* 0x0001e80000000800 */
[----:B------:R1:W-:Y:S04]  /*54d0*/  STS [R5+-0x4], R66 ;  /* 0xfffffc4205007388 */ /* 0x0003e80000000800 */
[----:B------:R2:W-:Y:S01]  /*54e0*/  STS [R6+-0x4], R65 ;  /* 0xfffffc4106007388 */ /* 0x0005e20000000800 */
[----:B0-----:R-:W-:-:S03]  /*54f0*/  IMAD R4, R20, 0x4, R73 ;  /* 0x0000000414047824 */ /* 0x001fc600078e0249 */
[----:B------:R0:W-:Y:S01]  /*5500*/  STS [R11+-0x4], R64 ;  /* 0xfffffc400b007388 */ /* 0x0001e20000000800 */
[----:B-1----:R-:W-:-:S03]  /*5510*/  IMAD R5, R18, 0x4, R73 ;  /* 0x0000000412057824 */ /* 0x002fc600078e0249 */
[----:B------:R-:W-:Y:S01]  /*5520*/  STS [R12+-0x4], R63 ;  /* 0xfffffc3f0c007388 */ /* 0x000fe20000000800 */
[----:B--2---:R-:W-:-:S03]  /*5530*/  IMAD R6, R34, 0x4, R73 ;  /* 0x0000000422067824 */ /* 0x004fc600078e0249 */
[----:B------:R-:W-:Y:S01]  /*5540*/  STS [R7+-0x4], R62 ;  /* 0xfffffc3e07007388 */ /* 0x000fe20000000800 */
[----:B0-----:R-:W-:-:S03]  /*5550*/  IMAD R11, R48, 0x4, R73 ;  /* 0x00000004300b7824 */ /* 0x001fc600078e0249 */
[----:B------:R-:W-:Y:S04]  /*5560*/  STS [R8+-0x4], R61 ;  /* 0xfffffc3d08007388 */ /* 0x000fe80000000800 */
[----:B------:R-:W-:Y:S04]  /*5570*/  STS [R9+-0x4], R60 ;  /* 0xfffffc3c09007388 */ /* 0x000fe80000000800 */
[----:B------:R-:W-:Y:S04]  /*5580*/  STS [R10+-0x4], R59 ;  /* 0xfffffc3b0a007388 */ /* 0x000fe80000000800 */
[----:B------:R0:W-:Y:S04]  /*5590*/  STS [R13+-0x4], R58 ;  /* 0xfffffc3a0d007388 */ /* 0x0001e80000000800 */
[----:B------:R1:W-:Y:S04]  /*55a0*/  STS [R4+-0x4], R57 ;  /* 0xfffffc3904007388 */ /* 0x0003e80000000800 */
[----:B------:R1:W-:Y:S01]  /*55b0*/  STS [R5+-0x4], R56 ;  /* 0xfffffc3805007388 */ /* 0x0003e20000000800 */
[----:B0-----:R-:W-:-:S03]  /*55c0*/  IMAD R13, R39, 0x8, R73 ;  /* 0x00000008270d7824 */ /* 0x001fc600078e0249 */
[----:B------:R1:W-:Y:S04]  /*55d0*/  STS [R6+-0x4], R55 ;  /* 0xfffffc3706007388 */ /* 0x0003e80000000800 */
[----:B------:R1:W-:Y:S04]  /*55e0*/  STS [R11+-0x4], R54 ;  /* 0xfffffc360b007388 */ /* 0x0003e80000000800 */
[----:B------:R1:W-:Y:S01]  /*55f0*/  STS [R2+-0x4], R53 ;  /* 0xfffffc3502007388 */ /* 0x0003e20000000800 */
[----:B------:R-:W-:Y:S05]  /*5600*/  @P0 BRA `(.L_x_470) ;  /* 0x0000000000bc0947 */ /* 0x000fea0003800000 */
[----:B------:R-:W1:Y:S02]  /*5610*/  LDCU.64 UR8, c[0x0][0x398] ;  /* 0x00007300ff0877ac */ /* 0x000e640008000a00 */
[----:B-1----:R-:W-:-:S04]  /*5620*/  LEA R6, P0, R39, UR8, 0x3 ;  /* 0x0000000827067c11 */ /* 0x002fc8000f8018ff */
[----:B------:R-:W-:-:S05]  /*5630*/  LEA.HI.X R7, R39, UR9, RZ, 0x3, P0 ;  /* 0x0000000927077c11 */ /* 0x000fca00080f1cff */
[----:B------:R-:W2:Y:S01]  /*5640*/  LDG.E.64 R4, desc[UR6][R6.64] ;  /* 0x0000000606047981 */ /* 0x000ea2000c1e1b00 */
[----:B------:R-:W-:Y:S02]  /*5650*/  SHF.R.S32.HI R9, RZ, 0x1f, R3 ;  /* 0x0000001fff097819 */ /* 0x000fe40000011403 */
[----:B--2---:R-:W-:-:S05]  /*5660*/  IADD3 R4, P0, PT, -R3, R4, RZ ;  /* 0x0000000403047210 */ /* 0x004fca0007f1e1ff */
[----:B------:R-:W-:Y:S01]  /*5670*/  IMAD.X R5, R5, 0x1, ~R9, P0 ;  /* 0x0000000105057824 */ /* 0x000fe200000e0e09 */
[----:B------:R-:W-:Y:S01]  /*5680*/  ISETP.GE.AND P0, PT, R72, 0x1, PT ;  /* 0x000000014800780c */ /* 0x000fe20003f06270 */
[----:B------:R-:W-:-:S03]  /*5690*/  IMAD.MOV.U32 R9, RZ, RZ, R52 ;  /* 0x000000ffff097224 */ /* 0x000fc600078e0034 */
[----:B------:R0:W-:Y:S09]  /*56a0*/  STS.64 [R13+0x7200], R4 ;  /* 0x007200040d007388 */ /* 0x0001f20000000a00 */
[----:B------:R-:W-:Y:S05]  /*56b0*/  @!P0 BRA `(.L_x_471) ;  /* 0x00000000006c8947 */ /* 0x000fea0003800000 */
[----:B------:R-:W-:Y:S01]  /*56c0*/  BSSY B0, `(.L_x_472) ;  /* 0x0000019000007945 */ /* 0x000fe20003800000 */
[----:B------:R-:W-:Y:S02]  /*56d0*/  IMAD.MOV.U32 R2, RZ, RZ, -0x1 ;  /* 0xffffffffff027424 */ /* 0x000fe400078e00ff */
[----:B------:R-:W-:Y:S02]  /*56e0*/  IMAD.MOV.U32 R6, RZ, RZ, R72 ;  /* 0x000000ffff067224 */ /* 0x000fe400078e0048 */
[----:B------:R-:W-:-:S07]  /*56f0*/  IMAD.MOV.U32 R9, RZ, RZ, R52 ;  /* 0x000000ffff097224 */ /* 0x000fce00078e0034 */
.L_x_476:
[----:B0-----:R-:W0:Y:S01]  /*5700*/  LDC.64 R4, c[0x0][0x380] ;  /* 0x0000e000ff047b82 */ /* 0x001e220000000a00 */
[----:B------:R-:W-:Y:S01]  /*5710*/  VIADD R11, R6, 0xffffffff ;  /* 0xffffffff060b7836 */ /* 0x000fe20000000000 */
[----:B------:R-:W-:Y:S03]  /*5720*/  BSSY B2, `(.L_x_473) ;  /* 0x0000008000027945 */ /* 0x000fe60003800000 */
[----:B------:R-:W-:-:S04]  /*5730*/  IMAD R7, R11, 0x100, R39 ;  /* 0x000001000b077824 */ /* 0x000fc800078e0227 */
[----:B0-----:R-:W-:-:S07]  /*5740*/  IMAD.WIDE R4, R7, 0x4, R4 ;  /* 0x0000000407047825 */ /* 0x001fce00078e0204 */
.L_x_474:
[----:B------:R-:W-:Y:S05]  /*5750*/  YIELD ;  /* 0x0000000000007946 */ /* 0x000fea0003800000 */
[----:B------:R0:W-:Y:S06]  /*5760*/  MEMBAR.SC.CTA ;  /* 0x0000000000007992 */ /* 0x0001ec0000000000 */
[----:B0-----:R-:W2:Y:S02]  /*5770*/  LDG.E.STRONG.SYS R7, desc[UR6][R4.64] ;  /* 0x0000000604077981 */ /* 0x001ea4000c1f5900 */
[----:B--2---:R-:W-:-:S13]  /*5780*/  ISETP.NE.AND P0, PT, R7, RZ, PT ;  /* 0x000000ff0700720c */ /* 0x004fda0003f05270 */
[----:B------:R-:W-:Y:S05]  /*5790*/  @!P0 BRA `(.L_x_474) ;  /* 0xfffffffc00ec8947 */ /* 0x000fea000383ffff */
[----:B------:R-:W-:Y:S05]  /*57a0*/  BSYNC B2 ;  /* 0x0000000000027941 */ /* 0x000fea0003800000 */
.L_x_473:
[----:B------:R-:W-:Y:S01]  /*57b0*/  BSSY.RECONVERGENT B2, `(.L_x_475) ;  /* 0x0000006000027945 */ /* 0x000fe20003800200 */
[C---:B------:R-:W-:Y:S02]  /*57c0*/  ISETP.GT.AND P0, PT, R7.reuse, -0x1, PT ;  /* 0xffffffff0700780c */ /* 0x040fe40003f04270 */
[----:B------:R-:W-:Y:S01]  /*57d0*/  LOP3.LUT R4, R7, 0x3fffffff, RZ, 0xc0, !PT ;  /* 0x3fffffff07047812 */ /* 0x000fe200078ec0ff */
[----:B------:R-:W-:Y:S05]  /*57e0*/  WARPSYNC.EXCLUSIVE R2 ;  /* 0x0000000002007348 */ /* 0x000fea0003a00000 */
[----:B------:R-:W-:-:S05]  /*57f0*/  IMAD.IADD R9, R4, 0x1, R9 ;  /* 0x0000000104097824 */ /* 0x000fca00078e0209 */
[----:B------:R-:W-:-:S07]  /*5800*/  VOTE.ANY R2, PT, P0 ;  /* 0x0000000000027806 */ /* 0x000fce00000e0100 */
[----:B------:R-:W-:Y:S05]  /*5810*/  BSYNC.RECONVERGENT B2 ;  /* 0x0000000000027941 */ /* 0x000fea0003800200 */
.L_x_475:
[----:B------:R-:W-:Y:S01]  /*5820*/  ISETP.GT.U32.AND P1, PT, R6, 0x1, PT ;  /* 0x000000010600780c */ /* 0x000fe20003f24070 */
[----:B------:R-:W-:-:S12]  /*5830*/  IMAD.MOV.U32 R6, RZ, RZ, R11 ;  /* 0x000000ffff067224 */ /* 0x000fd800078e000b */
[----:B------:R-:W-:Y:S05]  /*5840*/  @P0 BRA P1, `(.L_x_476) ;  /* 0xfffffffc00ac0947 */ /* 0x000fea000083ffff */
[----:B------:R-:W-:Y:S05]  /*5850*/  BSYNC B0 ;  /* 0x0000000000007941 */ /* 0x000fea0003800000 */
.L_x_472:
[----:B------:R1:W2:Y:S02]  /*5860*/  LDS.64 R4, [R13+0x7200] ;  /* 0x007200000d047984 */ /* 0x0002a40000000a00 */
.L_x_471:
        /* <DEDUP_REMOVED lines=9> */
.L_x_470:
[----:B------:R-:W-:Y:S05]  /*5900*/  BSYNC B1 ;  /* 0x0000000000017941 */ /* 0x000fea0003800000 */
.L_x_469:
[----:B0-----:R-:W0:Y:S01]  /*5910*/  LDC.64 R8, c[0x0][0x390] ;  /* 0x0000e400ff087b82 */ /* 0x001e220000000a00 */
[----:B-1----:R-:W-:-:S04]  /*5920*/  IMAD.MOV.U32 R5, RZ, RZ, 0x1c80 ;  /* 0x00001c80ff057424 */ /* 0x002fc800078e00ff */
[----:B------:R-:W-:-:S03]  /*5930*/  IMAD R5, R72, R5, 0x1c80 ;  /* 0x00001c8048057424 */ /* 0x000fc600078e0205 */
[----:B------:R-:W1:Y:S01]  /*5940*/  LDC R6, c[0x0][0x3c0] ;  /* 0x0000f000ff067b82 */ /* 0x000e620000000800 */
[----:B0-----:R-:W-:Y:S02]  /*5950*/  ISETP.EQ.U32.AND P1, PT, R8, RZ, PT ;  /* 0x000000ff0800720c */ /* 0x001fe40003f22070 */
[CC--:B-1----:R-:W-:Y:S02]  /*5960*/  ISETP.GE.AND P0, PT, R5.reuse, R6.reuse, PT ;  /* 0x000000060500720c */ /* 0x0c2fe40003f06270 */
[----:B------:R-:W-:Y:S02]  /*5970*/  ISETP.GT.AND P3, PT, R5, R6, PT ;  /* 0x000000060500720c */ /* 0x000fe40003f64270 */
[----:B------:R-:W-:-:S04]  /*5980*/  ISETP.EQ.OR.EX P0, PT, R9, RZ, !P0, P1 ;  /* 0x000000ff0900720c */ /* 0x000fc80004702710 */
[----:B------:R-:W-:-:S13]  /*5990*/  ISETP.GT.U32.OR P0, PT, R39, 0xff, P0 ;  /* 0x000000ff2700780c */ /* 0x000fda0000704470 */
[----:B------:R-:W-:Y:S05]  /*59a0*/  @P0 BRA `(.L_x_477) ;  /* 0x0000000000200947 */ /* 0x000fea0003800000 */
[----:B------:R-:W0:Y:S01]  /*59b0*/  LDS.64 R4, [R13+0x7200] ;  /* 0x007200000d047984 */ /* 0x000e220000000a00 */
[--C-:B------:R-:W-:Y:S02]  /*59c0*/  SHF.R.S32.HI R7, RZ, 0x1f, R52.reuse ;  /* 0x0000001fff077819 */ /* 0x100fe40000011434 */
[C---:B------:R-:W-:Y:S02]  /*59d0*/  LEA R2, P2, R39.reuse, R8, 0x3 ;  /* 0x0000000827027211 */ /* 0x040fe400078418ff */
[----:B0-----:R-:W-:Y:S02]  /*59e0*/  IADD3 R52, P0, P1, R4, R3, R52 ;  /* 0x0000000304347210 */ /* 0x001fe4000791e034 */
[----:B------:R-:W-:Y:S02]  /*59f0*/  SHF.R.S32.HI R4, RZ, 0x1f, R3 ;  /* 0x0000001fff047819 */ /* 0x000fe40000011403 */
[----:B------:R-:W-:Y:S02]  /*5a00*/  LEA.HI.X R3, R39, R9, RZ, 0x3, P2 ;  /* 0x0000000927037211 */ /* 0x000fe400010f1cff */
[----:B------:R-:W-:-:S05]  /*5a10*/  IADD3.X R53, PT, PT, R5, R4, R7, P0, P1 ;  /* 0x0000000405357210 */ /* 0x000fca00007e2407 */
[----:B------:R0:W-:Y:S02]  /*5a20*/  STG.E.64 desc[UR6][R2.64], R52 ;  /* 0x0000003402007986 */ /* 0x0001e4000c101b06 */
.L_x_477:
[----:B------:R-:W-:Y:S05]  /*5a30*/  WARPSYNC.ALL ;  /* 0x0000000000007948 */ /* 0x000fea0003800000 */
[----:B------:R-:W-:Y:S06]  /*5a40*/  BAR.SYNC.DEFER_BLOCKING 0x0 ;  /* 0x0000000000007b1d */ /* 0x000fec0000010000 */
[----:B------:R-:W-:Y:S05]  /*5a50*/  @P3 BRA `(.L_x_478) ;  /* 0x0000000c00503947 */ /* 0x000fea0003800000 */
[----:B------:R-:W0:Y:S01]  /*5a60*/  LDS R9, [R0] ;  /* 0x0000000000097984 */ /* 0x000e220000000800 */
[----:B------:R-:W0:Y:S01]  /*5a70*/  LDCU UR5, c[0x0][0x3c4] ;  /* 0x00007880ff0577ac */ /* 0x000e220008000800 */
[----:B------:R-:W1:Y:S01]  /*5a80*/  LDCU.64 UR8, c[0x0][0x3a0] ;  /* 0x00007400ff0877ac */ /* 0x000e620008000a00 */
[----:B0-----:R-:W-:-:S04]  /*5a90*/  SHF.R.U32.HI R2, RZ, UR5, R9 ;  /* 0x00000005ff027c19 */ /* 0x001fc80008011609 */
[----:B------:R-:W-:-:S05]  /*5aa0*/  LOP3.LUT R2, R2, UR4, RZ, 0x30, !PT ;  /* 0x0000000402027c12 */ /* 0x000fca000f8e30ff */
[----:B------:R-:W-:-:S06]  /*5ab0*/  IMAD R3, R2, 0x8, R73 ;  /* 0x0000000802037824 */ /* 0x000fcc00078e0249 */
[----:B------:R-:W0:Y:S02]  /*5ac0*/  LDS.64 R2, [R3+0x7200] ;  /* 0x0072000003027984 */ /* 0x000e240000000a00 */
[----:B0-----:R-:W-:-:S05]  /*5ad0*/  IADD3 R2, P0, PT, R2, R39, RZ ;  /* 0x0000002702027210 */ /* 0x001fca0007f1e0ff */
[----:B------:R-:W-:Y:S01]  /*5ae0*/  IMAD.X R5, RZ, RZ, R3, P0 ;  /* 0x000000ffff057224 */ /* 0x000fe200000e0603 */
[----:B-1----:R-:W-:-:S04]  /*5af0*/  LEA R4, P0, R2, UR8, 0x2 ;  /* 0x0000000802047c11 */ /* 0x002fc8000f8010ff */
[----:B------:R-:W-:-:S05]  /*5b00*/  LEA.HI.X R5, R2, UR9, R5, 0x2, P0 ;  /* 0x0000000902057c11 */ /* 0x000fca00080f1405 */
[----:B------:R-:W-:Y:S01]  /*5b10*/  STG.E desc[UR6][R4.64], R9 ;  /* 0x0000000904007986 */ /* 0x000fe2000c101906 */
[----:B------:R-:W-:-:S03]  /*5b20*/  NOP ;  /* 0x0000000000007918 */ /* 0x000fc60000000000 */
[----:B------:R-:W0:Y:S02]  /*5b30*/  LDS R11, [R0+0x600] ;  /* 0x00060000000b7984 */ /* 0x000e240000000800 */
[----:B0-----:R-:W-:-:S04]  /*5b40*/  SHF.R.U32.HI R2, RZ, UR5, R11 ;  /* 0x00000005ff027c19 */ /* 0x001fc8000801160b */
[----:B------:R-:W-:-:S05]  /*5b50*/  LOP3.LUT R2, R2, UR4, RZ, 0x30, !PT ;  /* 0x0000000402027c12 */ /* 0x000fca000f8e30ff */
[----:B------:R-:W-:-:S06]  /*5b60*/  IMAD R3, R2, 0x8, R73 ;  /* 0x0000000802037824 */ /* 0x000fcc00078e0249 */
[----:B------:R-:W0:Y:S02]  /*5b70*/  LDS.64 R2, [R3+0x7200] ;  /* 0x0072000003027984 */ /* 0x000e240000000a00 */
[----:B0-----:R-:W-:-:S05]  /*5b80*/  IADD3 R2, P0, PT, R2, R39, RZ ;  /* 0x0000002702027210 */ /* 0x001fca0007f1e0ff */
[----:B------:R-:W-:Y:S01]  /*5b90*/  IMAD.X R7, RZ, RZ, R3, P0 ;  /* 0x000000ffff077224 */ /* 0x000fe200000e0603 */
[----:B------:R-:W-:-:S04]  /*5ba0*/  LEA R6, P0, R2, UR8, 0x2 ;  /* 0x0000000802067c11 */ /* 0x000fc8000f8010ff */
[----:B------:R-:W-:-:S05]  /*5bb0*/  LEA.HI.X R7, R2, UR9, R7, 0x2, P0 ;  /* 0x0000000902077c11 */ /* 0x000fca00080f1407 */
[----:B------:R-:W-:Y:S01]  /*5bc0*/  STG.E desc[UR6][R6.64+0x600], R11 ;  /* 0x0006000b06007986 */ /* 0x000fe2000c101906 */
[----:B------:R-:W-:-:S03]  /*5bd0*/  NOP ;  /* 0x0000000000007918 */ /* 0x000fc60000000000 */
[----:B------:R-:W0:Y:S02]  /*5be0*/  LDS R9, [R0+0xc00] ;  /* 0x000c000000097984 */ /* 0x000e240000000800 */
[----:B0-----:R-:W-:-:S04]  /*5bf0*/  SHF.R.U32.HI R2, RZ, UR5, R9 ;  /* 0x00000005ff027c19 */ /* 0x001fc80008011609 */
[----:B------:R-:W-:-:S05]  /*5c00*/  LOP3.LUT R2, R2, UR4, RZ, 0x30, !PT ;  /* 0x0000000402027c12 */ /* 0x000fca000f8e30ff */
[----:B------:R-:W-:-:S05]  /*5c10*/  IMAD R8, R2, 0x8, R73 ;  /* 0x0000000802087824 */ /* 0x000fca00078e0249 */
        /* <DEDUP_REMOVED lines=182> */
[----:B------:R-:W-:Y:S01]  /*6780*/  NOP ;  /* 0x0000000000007918 */ /* 0x000fe20000000000 */
[----:B------:R-:W-:Y:S05]  /*6790*/  EXIT ;  /* 0x000000000000794d */ /* 0x000fea0003800000 */
.L_x_478:
[----:B0-----:R-:W-:Y:S01]  /*67a0*/  IMAD R3, R72, -0x1c80, R6 ;  /* 0xffffe38048037824 */ /* 0x001fe200078e0206 */
[----:B------:R-:W-:Y:S01]  /*67b0*/  BSSY.RECONVERGENT B0, `(.L_x_479) ;  /* 0x000001c000007945 */ /* 0x000fe20003800200 */
[C---:B------:R-:W-:Y:S02]  /*67c0*/  VIADD R6, R39.reuse, 0x480 ;  /* 0x0000048027067836 */ /* 0x040fe40000000000 */
[C---:B------:R-:W-:Y:S01]  /*67d0*/  VIADD R2, R39.reuse, 0x180 ;  /* 0x0000018027027836 */ /* 0x040fe20000000000 */
[CC--:B------:R-:W-:Y:S01]  /*67e0*/  ISETP.GE.AND P1, PT, R39.reuse, R3.reuse, PT ;  /* 0x000000032700720c */ /* 0x0c0fe20003f26270 */
[C---:B------:R-:W-:Y:S01]  /*67f0*/  VIADD R4, R39.reuse, 0x300 ;  /* 0x0000030027047836 */ /* 0x040fe20000000000 */
[-C--:B------:R-:W-:Y:S01]  /*6800*/  ISETP.GE.AND P4, PT, R6, R3.reuse, PT ;  /* 0x000000030600720c */ /* 0x080fe20003f86270 */
[C---:B------:R-:W-:Y:S01]  /*6810*/  VIADD R6, R39.reuse, 0x900 ;  /* 0x0000090027067836 */ /* 0x040fe20000000000 */
[-C--:B------:R-:W-:Y:S01]  /*6820*/  ISETP.GE.AND P2, PT, R2, R3.reuse, PT ;  /* 0x000000030200720c */ /* 0x080fe20003f46270 */
[C---:B------:R-:W-:Y:S01]  /*6830*/  VIADD R2, R39.reuse, 0x600 ;  /* 0x0000060027027836 */ /* 0x040fe20000000000 */
[-C--:B------:R-:W-:Y:S01]  /*6840*/  ISETP.GE.AND P3, PT, R4, R3.reuse, PT ;  /* 0x000000030400720c */ /* 0x080fe20003f66270 */
[C---:B------:R-:W-:Y:S01]  /*6850*/  VIADD R4, R39.reuse, 0x780 ;  /* 0x0000078027047836 */ /* 0x040fe20000000000 */
[-C--:B------:R-:W-:Y:S01]  /*6860*/  ISETP.GE.AND P0, PT, R6, R3.reuse, PT ;  /* 0x000000030600720c */ /* 0x080fe20003f06270 */
[----:B------:R-:W-:Y:S01]  /*6870*/  VIADD R6, R39, 0xa80 ;  /* 0x00000a8027067836 */ /* 0x000fe20000000000 */
[----:B------:R-:W-:-:S02]  /*6880*/  ISETP.GE.AND P5, PT, R2, R3, PT ;  /* 0x000000030200720c */ /* 0x000fc40003fa6270 */
[----:B------:R-:W-:Y:S01]  /*6890*/  ISETP.GE.AND P6, PT, R4, R3, PT ;  /* 0x000000030400720c */ /* 0x000fe20003fc6270 */
[----:B------:R-:W-:-:S12]  /*68a0*/  @P1 BRA `(.L_x_480) ;  /* 0x0000000000301947 */ /* 0x000fd80003800000 */
[----:B------:R-:W0:Y:S01]  /*68b0*/  LDS R7, [R0] ;  /* 0x0000000000077984 */ /* 0x000e220000000800 */
[----:B------:R-:W0:Y:S01]  /*68c0*/  LDCU UR5, c[0x0][0x3c4] ;  /* 0x00007880ff0577ac */ /* 0x000e220008000800 */
[----:B------:R-:W1:Y:S01]  /*68d0*/  LDCU.64 UR8, c[0x0][0x3a0] ;  /* 0x00007400ff0877ac */ /* 0x000e620008000a00 */
[----:B0-----:R-:W-:-:S04]  /*68e0*/  SHF.R.U32.HI R2, RZ, UR5, R7 ;  /* 0x00000005ff027c19 */ /* 0x001fc80008011607 */
[----:B------:R-:W-:-:S05]  /*68f0*/  LOP3.LUT R2, R2, UR4, RZ, 0x30, !PT ;  /* 0x0000000402027c12 */ /* 0x000fca000f8e30ff */
[----:B------:R-:W-:-:S05]  /*6900*/  IMAD R2, R2, 0x8, R73 ;  /* 0x0000000802027824 */ /* 0x000fca00078e0249 */
[----:B------:R-:W0:Y:S02]  /*6910*/  LDS.64 R4, [R2+0x7200] ;  /* 0x0072000002047984 */ /* 0x000e240000000a00 */
[----:B0-----:R-:W-:-:S05]  /*6920*/  IADD3 R8, P1, PT, R4, R39, RZ ;  /* 0x0000002704087210 */ /* 0x001fca0007f3e0ff */
[----:B------:R-:W-:Y:S01]  /*6930*/  IMAD.X R5, RZ, RZ, R5, P1 ;  /* 0x000000ffff057224 */ /* 0x000fe200008e0605 */
[----:B-1----:R-:W-:-:S04]  /*6940*/  LEA R4, P1, R8, UR8, 0x2 ;  /* 0x0000000808047c11 */ /* 0x002fc8000f8210ff */
[----:B------:R-:W-:-:S05]  /*6950*/  LEA.HI.X R5, R8, UR9, R5, 0x2, P1 ;  /* 0x0000000908057c11 */ /* 0x000fca00088f1405 */
[----:B------:R0:W-:Y:S04]  /*6960*/  STG.E desc[UR6][R4.64], R7 ;  /* 0x0000000704007986 */ /* 0x0001e8000c101906 */
.L_x_480:
[----:B------:R-:W-:Y:S05]  /*6970*/  BSYNC.RECONVERGENT B0 ;  /* 0x0000000000007941 */ /* 0x000fea0003800200 */
.L_x_479:
[----:B------:R-:W-:Y:S01]  /*6980*/  NOP ;  /* 0x0000000000007918 */ /* 0x000fe20000000000 */
[----:B------:R-:W-:Y:S01]  /*6990*/  BSSY.RECONVERGENT B0, `(.L_x_481) ;  /* 0x0000010000007945 */ /* 0x000fe20003800200 */
[----:B------:R-:W-:Y:S02]  /*69a0*/  ISETP.GE.AND P1, PT, R6, R3, PT ;  /* 0x000000030600720c */ /* 0x000fe40003f26270 */
[----:B------:R-:W-:Y:S01]  /*69b0*/  LOP3.LUT R6, R39, 0xc00, RZ, 0xfc, !PT ;  /* 0x00000c0027067812 */ /* 0x000fe200078efcff */
[----:B------:R-:W-:Y:S10]  /*69c0*/  @P2 BRA `(.L_x_482) ;  /* 0x0000000000302947 */ /* 0x000ff40003800000 */
[----:B0-----:R-:W0:Y:S01]  /*69d0*/  LDS R7, [R0+0x600] ;  /* 0x0006000000077984 */ /* 0x001e220000000800 */
        /* <DEDUP_REMOVED lines=11> */
.L_x_482:
[----:B------:R-:W-:Y:S05]  /*6a90*/  BSYNC.RECONVERGENT B0 ;  /* 0x0000000000007941 */ /* 0x000fea0003800200 */
.L_x_481:
[----:B------:R-:W-:Y:S01]  /*6aa0*/  NOP ;  /* 0x0000000000007918 */ /* 0x000fe20000000000 */
[----:B------:R-:W-:Y:S01]  /*6ab0*/  BSSY.RECONVERGENT B0, `(.L_x_483) ;  /* 0x0000010000007945 */ /* 0x000fe20003800200 */
[----:B------:R-:W-:Y:S01]  /*6ac0*/  ISETP.GE.AND P2, PT, R6, R3, PT ;  /* 0x000000030600720c */ /* 0x000fe20003f46270 */
[----:B------:R-:W-:Y:S02]  /*6ad0*/  VIADD R6, R39, 0xd80 ;  /* 0x00000d8027067836 */ /* 0x000fe40000000000 */
[----:B------:R-:W-:Y:S10]  /*6ae0*/  @P3 BRA `(.L_x_484) ;  /* 0x0000000000303947 */ /* 0x000ff40003800000 */
[----:B01----:R-:W0:Y:S01]  /*6af0*/  LDS R7, [R0+0xc00] ;  /* 0x000c000000077984 */ /* 0x003e220000000800 */
        /* <DEDUP_REMOVED lines=11> */
.L_x_484:
[----:B------:R-:W-:Y:S05]  /*6bb0*/  BSYNC.RECONVERGENT B0 ;  /* 0x0000000000007941 */ /* 0x000fea0003800200 */
.L_x_483:
[----:B------:R-:W-:Y:S01]  /*6bc0*/  NOP ;  /* 0x0000000000007918 */ /* 0x000fe20000000000 */
[----:B------:R-:W-:Y:S01]  /*6bd0*/  BSSY.RECONVERGENT B0, `(.L_x_485) ;  /* 0x0000010000007945 */ /* 0x000fe20003800200 */
[----:B------:R-:W-:Y:S01]  /*6be0*/  ISETP.GE.AND P3, PT, R6, R3, PT ;  /* 0x000000030600720c */ /* 0x000fe20003f66270 */
[----:B------:R-:W-:Y:S02]  /*6bf0*/  VIADD R6, R39, 0xf00 ;  /* 0x00000f0027067836 */ /* 0x000fe40000000000 */
[----:B------:R-:W-:Y:S10]  /*6c00*/  @P4 BRA `(.L_x_486) ;  /* 0x0000000000304947 */ /* 0x000ff40003800000 */
[----:B012---:R-:W0:Y:S01]  /*6c10*/  LDS R7, [R0+0x1200] ;  /* 0x0012000000077984 */ /* 0x007e220000000800 */
        /* <DEDUP_REMOVED lines=11> */
.L_x_486:
[----:B------:R-:W-:Y:S05]  /*6cd0*/  BSYNC.RECONVERGENT B0 ;  /* 0x0000000000007941 */ /* 0x000fea0003800200 */
.L_x_485:
[----:B------:R-:W-:Y:S01]  /*6ce0*/  NOP ;  /* 0x0000000000007918 */ /* 0x000fe20000000000 */
[----:B------:R-:W-:Y:S01]  /*6cf0*/  BSSY.RECONVERGENT B0, `(.L_x_487) ;  /* 0x0000010000007945 */ /* 0x000fe20003800200 */
[----:B------:R-:W-:Y:S01]  /*6d00*/  ISETP.GE.AND P4, PT, R6, R3, PT ;  /* 0x000000030600720c */ /* 0x000fe20003f86270 */
[----:B------:R-:W-:Y:S02]  /*6d10*/  VIADD R6, R39, 0x1080 ;  /* 0x0000108027067836 */ /* 0x000fe40000000000 */
[----:B------:R-:W-:Y:S10]  /*6d20*/  @P5 BRA `(.L_x_488) ;  /* 0x0000000000305947 */ /* 0x000ff40003800000 */
[----:B0123--:R-:W0:Y:S01]  /*6d30*/  LDS R7, [R0+0x1800] ;  /* 0x0018000000077984 */ /* 0x00fe220000000800 */
        /* <DEDUP_REMOVED lines=11> */
.L_x_488:
[----:B------:R-:W-:Y:S05]  /*6df0*/  BSYNC.RECONVERGENT B0 ;  /* 0x0000000000007941 */ /* 0x000fea0003800200 */
.L_x_487:
[----:B------:R-:W-:Y:S01]  /*6e00*/  NOP ;  /* 0x0000000000007918 */ /* 0x000fe20000000000 */
[----:B------:R-:W-:Y:S01]  /*6e10*/  BSSY.RECONVERGENT B0, `(.L_x_489) ;  /* 0x0000010000007945 */ /* 0x000fe20003800200 */
[----:B------:R-:W-:Y:S01]  /*6e20*/  ISETP.GE.AND P5, PT, R6, R3, PT ;  /* 0x000000030600720c */ /* 0x000fe20003fa6270 */
[----:B------:R-:W-:Y:S02]  /*6e30*/  VIADD R6, R39, 0x1200 ;  /* 0x0000120027067836 */ /* 0x000fe40000000000 */
[----:B------:R-:W-:Y:S10]  /*6e40*/  @P6 BRA `(.L_x_490) ;  /* 0x0000000000306947 */ /* 0x000ff40003800000 */
[----:B01234-:R-:W0:Y:S01]  /*6e50*/  LDS R7, [R0+0x1e00] ;  /* 0x001e000000077984 */ /* 0x01fe220000000800 */
        /* <DEDUP_REMOVED lines=11> */
.L_x_490:
[----:B------:R-:W-:Y:S05]  /*6f10*/  BSYNC.RECONVERGENT B0 ;  /* 0x0000000000007941 */ /* 0x000fea0003800200 */
.L_x_489:
        /* <DEDUP_REMOVED lines=17> */
.L_x_492:
[----:B------:R-:W-:Y:S05]  /*7030*/  BSYNC.RECONVERGENT B0 ;  /* 0x0000000000007941 */ /* 0x000fea0003800200 */
.L_x_491:
        /* <DEDUP_REMOVED lines=17> */
.L_x_494:
[----:B------:R-:W-:Y:S05]  /*7150*/  BSYNC.RECONVERGENT B0 ;  /* 0x0000000000007941 */ /* 0x000fea0003800200 */
.L_x_493:
        /* <DEDUP_REMOVED lines=17> */
.L_x_496:
[----:B------:R-:W-:Y:S05]  /*7270*/  BSYNC.RECONVERGENT B0 ;  /* 0x0000000000007941 */ /* 0x000fea0003800200 */
.L_x_495:
[----:B------:R-:W-:Y:S01]  /*7280*/  NOP ;  /* 0x0000000000007918 */ /* 0x000fe20000000000 */
[----:B------:R-:W-:Y:S01]  /*7290*/  BSSY.RECONVERGENT B0, `(.L_x_497) ;  /* 0x0000010000007945 */ /* 0x000fe20003800200 */
[----:B------:R-:W-:Y:S02]  /*72a0*/  ISETP.GE.AND P2, PT, R6, R3, PT ;  /* 0x000000030600720c */ /* 0x000fe40003f46270 */
[----:B------:R-:W-:Y:S01]  /*72b0*/  LOP3.LUT R6, R39, 0x1800, RZ, 0xfc, !PT ;  /* 0x0000180027067812 */ /* 0x000fe200078efcff */
        /* <DEDUP_REMOVED lines=13> */
.L_x_498:
[----:B------:R-:W-:Y:S05]  /*7390*/  BSYNC.RECONVERGENT B0 ;  /* 0x0000000000007941 */ /* 0x000fea0003800200 */
.L_x_497:
        /* <DEDUP_REMOVED lines=17> */
.L_x_500:
[----:B------:R-:W-:Y:S05]  /*74b0*/  BSYNC.RECONVERGENT B0 ;  /* 0x0000000000007941 */ /* 0x000fea0003800200 */
.L_x_499:
[----:B------:R-:W-:Y:S01]  /*74c0*/  NOP ;  /* 0x0000000000007918 */ /* 0x000fe20000000000 */
[----:B------:R-:W-:Y:S01]  /*74d0*/  BSSY.RECONVERGENT B0, `(.L_x_501) ;  /* 0x000000f000007945 */ /* 0x000fe20003800200 */
[----:B------:R-:W-:-:S03]  /*74e0*/  ISETP.GE.AND P4, PT, R6, R3, PT ;  /* 0x000000030600720c */ /* 0x000fc60003f86270 */
        /* <DEDUP_REMOVED lines=13> */
.L_x_502:
[----:B------:R-:W-:Y:S05]  /*75c0*/  BSYNC.RECONVERGENT B0 ;  /* 0x0000000000007941 */ /* 0x000fea0003800200 */
.L_x_501:
[----:B------:R-:W-:Y:S01]  /*75d0*/  NOP ;  /* 0x0000000000007918 */ /* 0x000fe20000000000 */
[----:B------:R-:W-:Y:S04]  /*75e0*/  BSSY.RECONVERGENT B0, `(.L_x_503) ;  /* 0x000000e000007945 */ /* 0x000fe80003800200 */
[----:B------:R-:W-:Y:S05]  /*75f0*/  @P6 BRA `(.L_x_504) ;  /* 0x0000000000306947 */ /* 0x000fea0003800000 */
        /* <DEDUP_REMOVED lines=12> */
.L_x_504:
[----:B------:R-:W-:Y:S05]  /*76c0*/  BSYNC.RECONVERGENT B0 ;  /* 0x0000000000007941 */ /* 0x000fea0003800200 */
.L_x_503:
        /* <DEDUP_REMOVED lines=15> */
.L_x_506:
[----:B------:R-:W-:Y:S05]  /*77c0*/  BSYNC.RECONVERGENT B0 ;  /* 0x0000000000007941 */ /* 0x000fea0003800200 */
.L_x_505:
        /* <DEDUP_REMOVED lines=15> */
.L_x_508:
[----:B------:R-:W-:Y:S05]  /*78c0*/  BSYNC.RECONVERGENT B0 ;  /* 0x0000000000007941 */ /* 0x000fea0003800200 */
.L_x_507:
        /* <DEDUP_REMOVED lines=15> */
.L_x_510:
[----:B------:R-:W-:Y:S05]  /*79c0*/  BSYNC.RECONVERGENT B0 ;  /* 0x0000000000007941 */ /* 0x000fea0003800200 */
.L_x_509:
        /* <DEDUP_REMOVED lines=15> */
.L_x_512:
[----:B------:R-:W-:Y:S05]  /*7ac0*/  BSYNC.RECONVERGENT B0 ;  /* 0x0000000000007941 */ /* 0x000fea0003800200 */
.L_x_511:
        /* <DEDUP_REMOVED lines=15> */
.L_x_514:
[----:B------:R-:W-:Y:S05]  /*7bc0*/  BSYNC.RECONVERGENT B0 ;  /* 0x0000000000007941 */ /* 0x000fea0003800200 */
.L_x_513:
[----:B------:R-:W-:Y:S01]  /*7bd0*/  NOP ;  /* 0x0000000000007918 */ /* 0x000fe20000000000 */
[----:B01234-:R-:W0:Y:S01]  /*7be0*/  LDS R7, [R0+0x6c00] ;  /* 0x006c000000077984 */ /* 0x01fe220000000800 */
[----:B------:R-:W0:Y:S02]  /*7bf0*/  LDCU UR5, c[0x0][0x3c4] ;  /* 0x00007880ff0577ac */ /* 0x000e240008000800 */
[----:B0-----:R-:W-:-:S04]  /*7c00*/  SHF.R.U32.HI R2, RZ, UR5, R7 ;  /* 0x00000005ff027c19 */ /* 0x001fc80008011607 */
[----:B------:R-:W-:-:S05]  /*7c10*/  LOP3.LUT R2, R2, UR4, RZ, 0x30, !PT ;  /* 0x0000000402027c12 */ /* 0x000fca000f8e30ff */
[----:B------:R-:W-:Y:S02]  /*7c20*/  IMAD R4, R2, 0x8, R73 ;  /* 0x0000000802047824 */ /* 0x000fe400078e0249 */
[----:B------:R-:W-:-:S04]  /*7c30*/  VIADD R2, R39, 0x1b00 ;  /* 0x00001b0027027836 */ /* 0x000fc80000000000 */
[----:B------:R-:W0:Y:S01]  /*7c40*/  LDS.64 R4, [R4+0x7200] ;  /* 0x0072000004047984 */ /* 0x000e220000000a00 */
[----:B------:R-:W-:-:S13]  /*7c50*/  ISETP.GE.AND P0, PT, R2, R3, PT ;  /* 0x000000030200720c */ /* 0x000fda0003f06270 */
[----:B------:R-:W1:Y:S01]  /*7c60*/  @!P0 LDC.64 R2, c[0x0][0x3a0] ;  /* 0x0000e800ff028b82 */ /* 0x000e620000000a00 */
[----:B0-----:R-:W-:-:S05]  /*7c70*/  IADD3 R38, P1, PT, R4, R39, RZ ;  /* 0x0000002704267210 */ /* 0x001fca0007f3e0ff */
[----:B------:R-:W-:Y:S01]  /*7c80*/  IMAD.X R5, RZ, RZ, R5, P1 ;  /* 0x000000ffff057224 */ /* 0x000fe200008e0605 */
[----:B-1----:R-:W-:-:S04]  /*7c90*/  @!P0 LEA R2, P1, R38, R2, 0x2 ;  /* 0x0000000226028211 */ /* 0x002fc800078210ff */
[----:B------:R-:W-:-:S05]  /*7ca0*/  @!P0 LEA.HI.X R3, R38, R3, R5, 0x2, P1 ;  /* 0x0000000326038211 */ /* 0x000fca00008f1405 */
[----:B------:R-:W-:Y:S01]  /*7cb0*/  @!P0 STG.E desc[UR6][R2.64+0x6c00], R7 ;  /* 0x006c000702008986 */ /* 0x000fe2000c101906 */
[----:B------:R-:W-:Y:S01]  /*7cc0*/  NOP ;  /* 0x0000000000007918 */ /* 0x000fe20000000000 */
[----:B------:R-:W-:Y:S05]  /*7cd0*/  EXIT ;  /* 0x000000000000794d */ /* 0x000fea0003800000 */
.L_x_428:
[----:B------:R-:W-:Y:S02]  /*7ce0*/  IMAD.MOV.U32 R0, RZ, RZ, 0x1 ;  /* 0x00000001ff007424 */ /* 0x000fe400078e00ff */
[----:B------:R-:W-:Y:S02]  /*7cf0*/  IMAD.MOV.U32 R77, RZ, RZ, R2 ;  /* 0x000000ffff4d7224 */ /* 0x000fe400078e0002 */
[----:B------:R-:W-:Y:S02]  /*7d00*/  IMAD.MOV.U32 R75, RZ, RZ, RZ ;  /* 0x000000ffff4b7224 */ /* 0x000fe400078e00ff */
[----:B------:R-:W-:-:S07]  /*7d10*/  IMAD.MOV.U32 R76, RZ, RZ, -0x1 ;  /* 0xffffffffff4c7424 */ /* 0x000fce00078e00ff */
[----:B------:R-:W-:Y:S05]  /*7d20*/  WARPSYNC.COLLECTIVE R76, `(.L_x_515) ;  /* 0x000000004c087348 */ /* 0x000fea0003c00000 */
[----:B------:R0:W1:Y:S02]  /*7d30*/  SHFL.UP P0, R0, R77, R0, R75 ;  /* 0x040000004d007389 */ /* 0x000064000000004b */
[----:B01----:R-:W-:Y:S05]  /*7d40*/  ENDCOLLECTIVE ;  /* 0x000000000000791b */ /* 0x003fea0003800000 */
.L_x_515:
[----:B------:R-:W-:Y:S02]  /*7d50*/  IMAD.MOV.U32 R77, RZ, RZ, R0 ;  /* 0x000000ffff4d7224 */ /* 0x000fe400078e0000 */
[----:B------:R-:W-:Y:S02]  /*7d60*/  IMAD.MOV.U32 R0, RZ, RZ, 0x2 ;  /* 0x00000002ff007424 */ /* 0x000fe400078e00ff */
[----:B------:R-:W-:-:S07]  /*7d70*/  @P0 IMAD.IADD R77, R2, 0x1, R77 ;  /* 0x00000001024d0824 */ /* 0x000fce00078e024d */
[----:B------:R-:W-:Y:S05]  /*7d80*/  WARPSYNC.COLLECTIVE R76, `(.L_x_516) ;  /* 0x000000004c087348 */ /* 0x000fea0003c00000 */
[----:B------:R0:W1:Y:S02]  /*7d90*/  SHFL.UP P0, R0, R77, R0, R75 ;  /* 0x040000004d007389 */ /* 0x000064000000004b */
[----:B01----:R-:W-:Y:S05]  /*7da0*/  ENDCOLLECTIVE ;  /* 0x000000000000791b */ /* 0x003fea0003800000 */
.L_x_516:
[----:B------:R-:W-:Y:S02]  /*7db0*/  IMAD.MOV.U32 R74, RZ, RZ, R0 ;  /* 0x000000ffff4a7224 */ /* 0x000fe400078e0000 */
[----:B------:R-:W-:Y:S02]  /*7dc0*/  IMAD.MOV.U32 R0, RZ, RZ, 0x4 ;  /* 0x00000004ff007424 */ /* 0x000fe400078e00ff */
[----:B------:R-:W-:-:S04]  /*7dd0*/  @P0 IMAD.IADD R74, R77, 0x1, R74 ;  /* 0x000000014d4a0824 */ /* 0x000fc800078e024a */
[----:B------:R-:W-:-:S07]  /*7de0*/  IMAD.MOV.U32 R77, RZ, RZ, R74 ;  /* 0x000000ffff4d7224 */ /* 0x000fce00078e004a */
[----:B------:R-:W-:Y:S05]  /*7df0*/  WARPSYNC.COLLECTIVE R76, `(.L_x_517) ;  /* 0x000000004c087348 */ /* 0x000fea0003c00000 */
[----:B------:R0:W1:Y:S02]  /*7e00*/  SHFL.UP P0, R0, R77, R0, R75 ;  /* 0x040000004d007389 */ /* 0x000064000000004b */
[----:B01----:R-:W-:Y:S05]  /*7e10*/  ENDCOLLECTIVE ;  /* 0x000000000000791b */ /* 0x003fea0003800000 */
.L_x_517:
[----:B------:R-:W-:Y:S02]  /*7e20*/  IMAD.MOV.U32 R77, RZ, RZ, R0 ;  /* 0x000000ffff4d7224 */ /* 0x000fe400078e0000 */
[----:B------:R-:W-:Y:S02]  /*7e30*/  IMAD.MOV.U32 R0, RZ, RZ, 0x8 ;  /* 0x00000008ff007424 */ /* 0x000fe400078e00ff */
[----:B------:R-:W-:-:S07]  /*7e40*/  @P0 IMAD.IADD R77, R74, 0x1, R77 ;  /* 0x000000014a4d0824 */ /* 0x000fce00078e024d */
[----:B------:R-:W-:Y:S05]  /*7e50*/  WARPSYNC.COLLECTIVE R76, `(.L_x_518) ;  /* 0x000000004c087348 */ /* 0x000fea0003c00000 */
[----:B------:R0:W1:Y:S02]  /*7e60*/  SHFL.UP P0, R0, R77, R0, R75 ;  /* 0x040000004d007389 */ /* 0x000064000000004b */
[----:B01----:R-:W-:Y:S05]  /*7e70*/  ENDCOLLECTIVE ;  /* 0x000000000000791b */ /* 0x003fea0003800000 */
.L_x_518:
[----:B------:R-:W-:Y:S02]  /*7e80*/  IMAD.MOV.U32 R74, RZ, RZ, R0 ;  /* 0x000000ffff4a7224 */ /* 0x000fe400078e0000 */
[----:B------:R-:W-:Y:S02]  /*7e90*/  IMAD.MOV.U32 R0, RZ, RZ, 0x10 ;  /* 0x00000010ff007424 */ /* 0x000fe400078e00ff */
[----:B------:R-:W-:-:S04]  /*7ea0*/  @P0 IMAD.IADD R74, R77, 0x1, R74 ;  /* 0x000000014d4a0824 */ /* 0x000fc800078e024a */
[----:B------:R-:W-:-:S07]  /*7eb0*/  IMAD.MOV.U32 R77, RZ, RZ, R74 ;  /* 0x000000ffff4d7224 */ /* 0x000fce00078e004a */
[----:B------:R-:W-:Y:S05]  /*7ec0*/  WARPSYNC.COLLECTIVE R76, `(.L_x_519) ;  /* 0x000000004c087348 */ /* 0x000fea0003c00000 */
[----:B------:R0:W1:Y:S02]  /*7ed0*/  SHFL.UP P0, R0, R77, R0, R75 ;  /* 0x040000004d007389 */ /* 0x000064000000004b */
[----:B01----:R-:W-:Y:S05]  /*7ee0*/  ENDCOLLECTIVE ;  /* 0x000000000000791b */ /* 0x003fea0003800000 */
.L_x_519:
[----:B------:R-:W-:Y:S05]  /*7ef0*/  BRA `(.L_x_520) ;  /* 0xffffffa4001c7947 */ /* 0x000fea000383ffff */
.L_x_521:
        /* <DEDUP_REMOVED lines=16> */
.L_x_675:


//--------------------- .text._ZN3cub18CUB_300001_SM_10006detail10radix_sort33DeviceRadixSortExclusiveSumKernelINS1_5radix10policy_hubIjNS0_8NullTypeEyE10Policy1000EyEEvPT0_ --------------------------
	.section	.text._ZN3cub18CUB_300001_SM_10006detail10radix_sort33DeviceRadixSortExclusiveSumKernelINS1_5radix10policy_hubIjNS0_8NullTypeEyE10Policy1000EyEEvPT0_,"ax",@progbits
	.align	128
        .global         _ZN3cub18CUB_300001_SM_10006detail10radix_sort33DeviceRadixSortExclusiveSumKernelINS1_5radix10policy_hubIjNS0_8NullTypeEyE10Policy1000EyEEvPT0_
        .type           _ZN3cub18CUB_300001_SM_10006detail10radix_sort33DeviceRadixSortExclusiveSumKernelINS1_5radix10policy_hubIjNS0_8NullTypeEyE10Policy1000EyEEvPT0_,@function
        .size           _ZN3cub18CUB_300001_SM_10006detail10radix_sort33DeviceRadixSortExclusiveSumKernelINS1_5radix10policy_hubIjNS0_8NullTypeEyE10Policy1000EyEEvPT0_,(.L_x_676 - _ZN3cub18CUB_300001_SM_10006detail10radix_sort33DeviceRadixSortExclusiveSumKernelINS1_5radix10policy_hubIjNS0_8NullTypeEyE10Policy1000EyEEvPT0_)
        .other          _ZN3cub18CUB_300001_SM_10006detail10radix_sort33DeviceRadixSortExclusiveSumKernelINS1_5radix10policy_hubIjNS0_8NullTypeEyE10Policy1000EyEEvPT0_,@"STO_CUDA_ENTRY STV_DEFAULT"
_ZN3cub18CUB_300001_SM_10006detail10radix_sort33DeviceRadixSortExclusiveSumKernelINS1_5radix10policy_hubIjNS0_8NullTypeEyE10Policy1000EyEEvPT0_:
.text._ZN3cub18CUB_300001_SM_10006detail10radix_sort33DeviceRadixSortExclusiveSumKernelINS1_5radix10policy_hubIjNS0_8NullTypeEyE10Policy1000EyEEvPT0_:
[----:B------:R-:W-:Y:S01]  /*0000*/  LDC R1, c[0x0][0x37c] ;  /* 0x0000df00ff017b82 */ /* 0x000fe20000000800 */
[----:B------:R-:W0:Y:S07]  /*0010*/  S2R R18, SR_TID.X ;  /* 0x0000000000127919 */ /* 0x000e2e0000002100 */
[----:B------:R-:W1:Y:S01]  /*0020*/  LDC.64 R16, c[0x0][0x380] ;  /* 0x0000e000ff107b82 */ /* 0x000e620000000a00 */
[----:B------:R-:W2:Y:S01]  /*0030*/  LDCU.64 UR4, c[0x0][0x358] ;  /* 0x00006b00ff0477ac */ /* 0x000ea20008000a00 */
[----:B------:R-:W3:Y:S01]  /*0040*/  S2R R5, SR_CTAID.X ;  /* 0x0000000000057919 */ /* 0x000ee20000002500 */
[----:B0-----:R-:W-:Y:S01]  /*0050*/  ISETP.GT.U32.AND P1, PT, R18, 0xff, PT ;  /* 0x000000ff1200780c */ /* 0x001fe20003f24070 */
[----:B---3--:R-:W-:-:S04]  /*0060*/  IMAD R5, R5, 0x100, R18 ;  /* 0x0000010005057824 */ /* 0x008fc800078e0212 */
[----:B-1----:R-:W-:-:S08]  /*0070*/  IMAD.WIDE R16, R5, 0x8, R16 ;  /* 0x0000000805107825 */ /* 0x002fd000078e0210 */
[----:B--2---:R-:W2:Y:S01]  /*0080*/  @!P1 LDG.E.64 R2, desc[UR4][R16.64] ;  /* 0x0000000410029981 */ /* 0x004ea2000c1e1b00 */
[----:B------:R-:W-:Y:S02]  /*0090*/  MOV R0, 0x400 ;  /* 0x0000040000007802 */ /* 0x000fe40000000f00 */
[C---:B------:R-:W-:Y:S01]  /*00a0*/  ISETP.GT.U32.AND P0, PT, R18.reuse, 0x1f, PT ;  /* 0x0000001f1200780c */ /* 0x040fe20003f04070 */
[----:B------:R-:W0:Y:S02]  /*00b0*/  S2R R5, SR_CgaCtaId ;  /* 0x0000000000057919 */ /* 0x000e240000008800 */
[----:B0-----:R-:W-:Y:S02]  /*00c0*/  LEA R5, R5, R0, 0x18 ;  /* 0x0000000005057211 */ /* 0x001fe400078ec0ff */
[----:B------:R-:W-:-:S05]  /*00d0*/  LEA.HI R0, R18, R18, RZ, 0x1d ;  /* 0x0000001212007211 */ /* 0x000fca00078fe8ff */
[----:B------:R-:W-:-:S05]  /*00e0*/  IMAD R0, R0, 0x8, R5 ;  /* 0x0000000800007824 */ /* 0x000fca00078e0205 */
[----:B--2---:R0:W-:Y:S01]  /*00f0*/  STS.64 [R0+0x10], R2 ;  /* 0x0000100200007388 */ /* 0x0041e20000000a00 */
[----:B------:R-:W-:Y:S06]  /*0100*/  BAR.SYNC.DEFER_BLOCKING 0x0 ;  /* 0x0000000000007b1d */ /* 0x000fec0000010000 */
[----:B------:R-:W-:Y:S05]  /*0110*/  @P0 BRA `(.L_x_522) ;  /* 0x0000000400240947 */ /* 0x000fea0003800000 */
[----:B------:R-:W-:Y:S01]  /*0120*/  IMAD R18, R18, 0x48, R5 ;  /* 0x0000004812127824 */ /* 0x000fe200078e0205 */
[----:B------:R-:W-:-:S04]  /*0130*/  UMOV UR6, 0xffffffff ;  /* 0xffffffff00067882 */ /* 0x000fc80000000000 */
[----:B------:R-:W-:Y:S04]  /*0140*/  LDS.64 R14, [R18+0x10] ;  /* 0x00001000120e7984 */ /* 0x000fe80000000a00 */
[----:B------:R-:W-:Y:S04]  /*0150*/  LDS.64 R12, [R18+0x18] ;  /* 0x00001800120c7984 */ /* 0x000fe80000000a00 */
[----:B------:R-:W1:Y:S04]  /*0160*/  LDS.64 R10, [R18+0x20] ;  /* 0x00002000120a7984 */ /* 0x000e680000000a00 */
[----:B------:R-:W-:Y:S04]  /*0170*/  LDS.64 R8, [R18+0x28] ;  /* 0x0000280012087984 */ /* 0x000fe80000000a00 */
[----:B------:R-:W2:Y:S04]  /*0180*/  LDS.64 R6, [R18+0x30] ;  /* 0x0000300012067984 */ /* 0x000ea80000000a00 */
[----:B------:R-:W-:Y:S04]  /*0190*/  LDS.64 R4, [R18+0x38] ;  /* 0x0000380012047984 */ /* 0x000fe80000000a00 */
[----:B0-----:R-:W0:Y:S04]  /*01a0*/  LDS.64 R2, [R18+0x40] ;  /* 0x0000400012027984 */ /* 0x001e280000000a00 */
[----:B------:R-:W3:Y:S01]  /*01b0*/  LDS.64 R20, [R18+0x48] ;  /* 0x0000480012147984 */ /* 0x000ee20000000a00 */
[----:B-1----:R-:W-:-:S04]  /*01c0*/  IADD3 R19, P3, P4, R10, R12, R14 ;  /* 0x0000000c0a137210 */ /* 0x002fc80007c7e00e */
[----:B------:R-:W-:Y:S02]  /*01d0*/  IADD3.X R23, PT, PT, R11, R13, R15, P3, P4 ;  /* 0x0000000d0b177210 */ /* 0x000fe40001fe840f */
[----:B--2---:R-:W-:-:S04]  /*01e0*/  IADD3 R19, P0, P2, R6, R19, R8 ;  /* 0x0000001306137210 */ /* 0x004fc80007a1e008 */
[----:B------:R-:W-:Y:S02]  /*01f0*/  IADD3.X R23, PT, PT, R7, R23, R9, P0, P2 ;  /* 0x0000001707177210 */ /* 0x000fe400007e4409 */
[----:B0-----:R-:W-:-:S04]  /*0200*/  IADD3 R19, P3, P4, R2, R19, R4 ;  /* 0x0000001302137210 */ /* 0x001fc80007c7e004 */
[----:B---3--:R-:W-:Y:S02]  /*0210*/  IADD3 R20, P0, PT, R20, R19, RZ ;  /* 0x0000001314147210 */ /* 0x008fe40007f1e0ff */
[----:B------:R-:W-:-:S05]  /*0220*/  IADD3.X R19, PT, PT, R3, R23, R5, P3, P4 ;  /* 0x0000001703137210 */ /* 0x000fca0001fe8405 */
[----:B------:R-:W-:Y:S01]  /*0230*/  IMAD.X R19, R21, 0x1, R19, P0 ;  /* 0x0000000115137824 */ /* 0x000fe200000e0613 */
[----:B------:R-:W-:Y:S06]  /*0240*/  BRA.DIV UR6, `(.L_x_523) ;  /* 0x0000000206f07947 */ /* 0x000fec000b800000 */
[----:B------:R-:W0:Y:S04]  /*0250*/  SHFL.UP PT, R27, R20, 0x1, RZ ;  /* 0x04200000141b7989 */ /* 0x000e2800000e00ff */
[----:B------:R-:W1:Y:S01]  /*0260*/  SHFL.UP P0, R25, R19, 0x1, RZ ;  /* 0x0420000013197989 */ /* 0x000e6200000000ff */
[----:B0-----:R-:W-:-:S04]  /*0270*/  IADD3 R22, P2, PT, R27, R20, RZ ;  /* 0x000000141b167210 */ /* 0x001fc80007f5e0ff */
[----:B-1----:R-:W-:Y:S01]  /*0280*/  SEL R27, R22, R27, P0 ;  /* 0x0000001b161b7207 */ /* 0x002fe20000000000 */
[----:B------:R-:W-:-:S04]  /*0290*/  IMAD.X R26, R25, 0x1, R19, P2 ;  /* 0x00000001191a7824 */ /* 0x000fc800010e0613 */
[----:B------:R-:W0:Y:S01]  /*02a0*/  SHFL.UP PT, R28, R27, 0x2, RZ ;  /* 0x044000001b1c7989 */ /* 0x000e2200000e00ff */
[----:B------:R-:W-:-:S05]  /*02b0*/  SEL R26, R26, R25, P0 ;  /* 0x000000191a1a7207 */ /* 0x000fca0000000000 */
[----:B------:R-:W1:Y:S01]  /*02c0*/  SHFL.UP P0, R25, R26, 0x2, RZ ;  /* 0x044000001a197989 */ /* 0x000e6200000000ff */
[----:B0-----:R-:W-:-:S05]  /*02d0*/  IADD3 R21, P2, PT, R28, R27, RZ ;  /* 0x0000001b1c157210 */ /* 0x001fca0007f5e0ff */
[----:B-1----:R-:W-:Y:S01]  /*02e0*/  IMAD.X R22, R25, 0x1, R26, P2 ;  /* 0x0000000119167824 */ /* 0x002fe200010e061a */
[----:B------:R-:W-:-:S04]  /*02f0*/  SEL R28, R21, R28, P0 ;  /* 0x0000001c151c7207 */ /* 0x000fc80000000000 */
[----:B------:R-:W-:Y:S01]  /*0300*/  SEL R29, R22, R25, P0 ;  /* 0x00000019161d7207 */ /* 0x000fe20000000000 */
        /* <DEDUP_REMOVED lines=12> */
[----:B------:R0:W1:Y:S04]  /*03d0*/  SHFL.UP PT, R28, R27, 0x10, RZ ;  /* 0x060000001b1c7989 */ /* 0x00006800000e00ff */
[----:B------:R0:W2:Y:S02]  /*03e0*/  SHFL.UP P0, R25, R26, 0x10, RZ ;  /* 0x060000001a197989 */ /* 0x0000a400000000ff */
.L_x_534:
[----:B-1----:R-:W-:-:S04]  /*03f0*/  IADD3 R21, P2, PT, R28, R27, RZ ;  /* 0x0000001b1c157210 */ /* 0x002fc80007f5e0ff */
[----:B--2---:R-:W-:Y:S01]  /*0400*/  SEL R21, R21, R28, P0 ;  /* 0x0000001c15157207 */ /* 0x004fe20000000000 */
[----:B------:R-:W-:-:S05]  /*0410*/  IMAD.X R22, R25, 0x1, R26, P2 ;  /* 0x0000000119167824 */ /* 0x000fca00010e061a */
[----:B------:R-:W-:Y:S02]  /*0420*/  SEL R22, R22, R25, P0 ;  /* 0x0000001916167207 */ /* 0x000fe40000000000 */
[----:B------:R-:W-:-:S05]  /*0430*/  IADD3 R20, P0, PT, R21, -R20, RZ ;  /* 0x8000001415147210 */ /* 0x000fca0007f1e0ff */
[----:B------:R-:W-:Y:S01]  /*0440*/  IMAD.X R21, R22, 0x1, ~R19, P0 ;  /* 0x0000000116157824 */ /* 0x000fe200000e0e13 */
[----:B------:R-:W-:-:S04]  /*0450*/  IADD3 R14, P0, PT, R14, R20, RZ ;  /* 0x000000140e0e7210 */ /* 0x000fc80007f1e0ff */
[----:B------:R1:W-:Y:S01]  /*0460*/  STS.64 [R18+0x10], R20 ;  /* 0x0000101412007388 */ /* 0x0003e20000000a00 */
[----:B------:R-:W-:Y:S01]  /*0470*/  IMAD.X R15, R15, 0x1, R21, P0 ;  /* 0x000000010f0f7824 */ /* 0x000fe200000e0615 */
        /* <DEDUP_REMOVED lines=17> */
[----:B------:R-:W-:-:S05]  /*0590*/  IMAD.X R3, R3, 0x1, R5, P0 ;  /* 0x0000000103037824 */ /* 0x000fca00000e0605 */
[----:B------:R1:W-:Y:S03]  /*05a0*/  STS.64 [R18+0x48], R2 ;  /* 0x0000480212007388 */ /* 0x0003e60000000a00 */
.L_x_522:
[----:B------:R-:W-:Y:S05]  /*05b0*/  WARPSYNC.ALL ;  /* 0x0000000000007948 */ /* 0x000fea0003800000 */
[----:B------:R-:W-:Y:S06]  /*05c0*/  BAR.SYNC.DEFER_BLOCKING 0x0 ;  /* 0x0000000000007b1d */ /* 0x000fec0000010000 */
[----:B------:R-:W-:Y:S05]  /*05d0*/  @P1 EXIT ;  /* 0x000000000000194d */ /* 0x000fea0003800000 */
[----:B01----:R-:W0:Y:S04]  /*05e0*/  LDS.64 R2, [R0+0x10] ;  /* 0x0000100000027984 */ /* 0x003e280000000a00 */
[----:B0-----:R-:W-:Y:S01]  /*05f0*/  STG.E.64 desc[UR4][R16.64], R2 ;  /* 0x0000000210007986 */ /* 0x001fe2000c101b04 */
[----:B------:R-:W-:Y:S05]  /*0600*/  EXIT ;  /* 0x000000000000794d */ /* 0x000fea0003800000 */
.L_x_523:
[----:B------:R-:W-:Y:S02]  /*0610*/  IMAD.MOV.U32 R24, RZ, RZ, R20 ;  /* 0x000000ffff187224 */ /* 0x000fe400078e0014 */
[----:B------:R-:W-:Y:S02]  /*0620*/  IMAD.MOV.U32 R23, RZ, RZ, 0x1 ;  /* 0x00000001ff177424 */ /* 0x000fe400078e00ff */
[----:B------:R-:W-:Y:S02]  /*0630*/  IMAD.MOV.U32 R22, RZ, RZ, RZ ;  /* 0x000000ffff167224 */ /* 0x000fe400078e00ff */
[----:B------:R-:W-:-:S07]  /*0640*/  IMAD.MOV.U32 R21, RZ, RZ, -0x1 ;  /* 0xffffffffff157424 */ /* 0x000fce00078e00ff */
[----:B------:R-:W-:Y:S05]  /*0650*/  WARPSYNC.COLLECTIVE R21, `(.L_x_524) ;  /* 0x0000000015087348 */ /* 0x000fea0003c00000 */
[----:B------:R0:W1:Y:S02]  /*0660*/  SHFL.UP P0, R25, R24, R23, R22 ;  /* 0x0400001718197389 */ /* 0x0000640000000016 */
[----:B01----:R-:W-:Y:S05]  /*0670*/  ENDCOLLECTIVE ;  /* 0x000000000000791b */ /* 0x003fea0003800000 */
.L_x_524:
[----:B------:R-:W-:Y:S02]  /*0680*/  IMAD.MOV.U32 R24, RZ, RZ, R19 ;  /* 0x000000ffff187224 */ /* 0x000fe400078e0013 */
[----:B------:R-:W-:-:S07]  /*0690*/  IMAD.MOV.U32 R27, RZ, RZ, R25 ;  /* 0x000000ffff1b7224 */ /* 0x000fce00078e0019 */
[----:B------:R-:W-:Y:S05]  /*06a0*/  WARPSYNC.COLLECTIVE R21, `(.L_x_525) ;  /* 0x0000000015087348 */ /* 0x000fea0003c00000 */
[----:B------:R0:W1:Y:S02]  /*06b0*/  SHFL.UP P0, R25, R24, R23, R22 ;  /* 0x0400001718197389 */ /* 0x0000640000000016 */
[----:B01----:R-:W-:Y:S05]  /*06c0*/  ENDCOLLECTIVE ;  /* 0x000000000000791b */ /* 0x003fea0003800000 */
.L_x_525:
[----:B------:R-:W-:Y:S01]  /*06d0*/  IADD3 R26, P2, PT, R27, R20, RZ ;  /* 0x000000141b1a7210 */ /* 0x000fe20007f5e0ff */
[----:B------:R-:W-:-:S03]  /*06e0*/  IMAD.MOV.U32 R23, RZ, RZ, 0x2 ;  /* 0x00000002ff177424 */ /* 0x000fc600078e00ff */
[----:B------:R-:W-:Y:S01]  /*06f0*/  SEL R27, R26, R27, P0 ;  /* 0x0000001b1a1b7207 */ /* 0x000fe20000000000 */
[----:B------:R-:W-:-:S04]  /*0700*/  IMAD.X R26, R25, 0x1, R19, P2 ;  /* 0x00000001191a7824 */ /* 0x000fc800010e0613 */
[----:B------:R-:W-:Y:S01]  /*0710*/  IMAD.MOV.U32 R24, RZ, RZ, R27 ;  /* 0x000000ffff187224 */ /* 0x000fe200078e001b */
[----:B------:R-:W-:-:S07]  /*0720*/  SEL R26, R26, R25, P0 ;  /* 0x000000191a1a7207 */ /* 0x000fce0000000000 */
[----:B------:R-:W-:Y:S05]  /*0730*/  WARPSYNC.COLLECTIVE R21, `(.L_x_526) ;  /* 0x0000000015087348 */ /* 0x000fea0003c00000 */
[----:B------:R0:W1:Y:S02]  /*0740*/  SHFL.UP P0, R25, R24, R23, R22 ;  /* 0x0400001718197389 */ /* 0x0000640000000016 */
[----:B01----:R-:W-:Y:S05]  /*0750*/  ENDCOLLECTIVE ;  /* 0x000000000000791b */ /* 0x003fea0003800000 */
.L_x_526:
[----:B------:R-:W-:Y:S02]  /*0760*/  IMAD.MOV.U32 R24, RZ, RZ, R26 ;  /* 0x000000ffff187224 */ /* 0x000fe400078e001a */
[----:B------:R-:W-:-:S07]  /*0770*/  IMAD.MOV.U32 R28, RZ, RZ, R25 ;  /* 0x000000ffff1c7224 */ /* 0x000fce00078e0019 */
[----:B------:R-:W-:Y:S05]  /*0780*/  WARPSYNC.COLLECTIVE R21, `(.L_x_527) ;  /* 0x0000000015087348 */ /* 0x000fea0003c00000 */
[----:B------:R0:W1:Y:S02]  /*0790*/  SHFL.UP P0, R25, R24, R23, R22 ;  /* 0x0400001718197389 */ /* 0x0000640000000016 */
[----:B01----:R-:W-:Y:S05]  /*07a0*/  ENDCOLLECTIVE ;  /* 0x000000000000791b */ /* 0x003fea0003800000 */
.L_x_527:
        /* <DEDUP_REMOVED lines=9> */
.L_x_528:
[----:B------:R-:W-:Y:S02]  /*0840*/  IMAD.MOV.U32 R24, RZ, RZ, R29 ;  /* 0x000000ffff187224 */ /* 0x000fe400078e001d */
[----:B------:R-:W-:-:S07]  /*0850*/  IMAD.MOV.U32 R27, RZ, RZ, R25 ;  /* 0x000000ffff1b7224 */ /* 0x000fce00078e0019 */
[----:B------:R-:W-:Y:S05]  /*0860*/  WARPSYNC.COLLECTIVE R21, `(.L_x_529) ;  /* 0x0000000015087348 */ /* 0x000fea0003c00000 */
[----:B------:R0:W1:Y:S02]  /*0870*/  SHFL.UP P0, R25, R24, R23, R22 ;  /* 0x0400001718197389 */ /* 0x0000640000000016 */
[----:B01----:R-:W-:Y:S05]  /*0880*/  ENDCOLLECTIVE ;  /* 0x000000000000791b */ /* 0x003fea0003800000 */
.L_x_529:
        /* <DEDUP_REMOVED lines=9> */
.L_x_530:
[----:B------:R-:W-:Y:S02]  /*0920*/  IMAD.MOV.U32 R24, RZ, RZ, R29 ;  /* 0x000000ffff187224 */ /* 0x000fe400078e001d */
[----:B------:R-:W-:-:S07]  /*0930*/  IMAD.MOV.U32 R27, RZ, RZ, R25 ;  /* 0x000000ffff1b7224 */ /* 0x000fce00078e0019 */
[----:B------:R-:W-:Y:S05]  /*0940*/  WARPSYNC.COLLECTIVE R21, `(.L_x_531) ;  /* 0x0000000015087348 */ /* 0x000fea0003c00000 */
[----:B------:R0:W1:Y:S02]  /*0950*/  SHFL.UP P0, R25, R24, R23, R22 ;  /* 0x0400001718197389 */ /* 0x0000640000000016 */
[----:B01----:R-:W-:Y:S05]  /*0960*/  ENDCOLLECTIVE ;  /* 0x000000000000791b */ /* 0x003fea0003800000 */
.L_x_531:
        /* <DEDUP_REMOVED lines=9> */
.L_x_532:
[----:B------:R-:W-:Y:S02]  /*0a00*/  IMAD.MOV.U32 R24, RZ, RZ, R26 ;  /* 0x000000ffff187224 */ /* 0x000fe400078e001a */
[----:B------:R-:W-:-:S07]  /*0a10*/  IMAD.MOV.U32 R28, RZ, RZ, R25 ;  /* 0x000000ffff1c7224 */ /* 0x000fce00078e0019 */
[----:B------:R-:W-:Y:S05]  /*0a20*/  WARPSYNC.COLLECTIVE R21, `(.L_x_533) ;  /* 0x0000000015087348 */ /* 0x000fea0003c00000 */
[----:B------:R0:W1:Y:S02]  /*0a30*/  SHFL.UP P0, R25, R24, R23, R22 ;  /* 0x0400001718197389 */ /* 0x0000640000000016 */
[----:B01----:R-:W-:Y:S05]  /*0a40*/  ENDCOLLECTIVE ;  /* 0x000000000000791b */ /* 0x003fea0003800000 */
.L_x_533:
[----:B------:R-:W-:Y:S05]  /*0a50*/  BRA `(.L_x_534) ;  /* 0xfffffff800647947 */ /* 0x000fea000383ffff */
.L_x_535:
        /* <DEDUP_REMOVED lines=10> */
.L_x_676:


//--------------------- .text._ZN3cub18CUB_300001_SM_10006detail10radix_sort30DeviceRadixSortHistogramKernelINS1_5radix10policy_hubIjNS0_8NullTypeEyE10Policy1000ELNS0_9SortOrderE0EjyNS1_21identity_decomposer_tEEEvPT2_PKT1_SB_iiT3_ --------------------------
	.section	.text._ZN3cub18CUB_300001_SM_10006detail10radix_sort30DeviceRadixSortHistogramKernelINS1_5radix10policy_hubIjNS0_8NullTypeEyE10Policy1000ELNS0_9SortOrderE0EjyNS1_21identity_decomposer_tEEEvPT2_PKT1_SB_iiT3_,"ax",@progbits
	.align	128
        .global         _ZN3cub18CUB_300001_SM_10006detail10radix_sort30DeviceRadixSortHistogramKernelINS1_5radix10policy_hubIjNS0_8NullTypeEyE10Policy1000ELNS0_9SortOrderE0EjyNS1_21identity_decomposer_tEEEvPT2_PKT1_SB_iiT3_
        .type           _ZN3cub18CUB_300001_SM_10006detail10radix_sort30DeviceRadixSortHistogramKernelINS1_5radix10policy_hubIjNS0_8NullTypeEyE10Policy1000ELNS0_9SortOrderE0EjyNS1_21identity_decomposer_tEEEvPT2_PKT1_SB_iiT3_,@function
        .size           _ZN3cub18CUB_300001_SM_10006detail10radix_sort30DeviceRadixSortHistogramKernelINS1_5radix10policy_hubIjNS0_8NullTypeEyE10Policy1000ELNS0_9SortOrderE0EjyNS1_21identity_decomposer_tEEEvPT2_PKT1_SB_iiT3_,(.L_x_677 - _ZN3cub18CUB_300001_SM_10006detail10radix_sort30DeviceRadixSortHistogramKernelINS1_5radix10policy_hubIjNS0_8NullTypeEyE10Policy1000ELNS0_9SortOrderE0EjyNS1_21identity_decomposer_tEEEvPT2_PKT1_SB_iiT3_)
        .other          _ZN3cub18CUB_300001_SM_10006detail10radix_sort30DeviceRadixSortHistogramKernelINS1_5radix10policy_hubIjNS0_8NullTypeEyE10Policy1000ELNS0_9SortOrderE0EjyNS1_21identity_decomposer_tEEEvPT2_PKT1_SB_iiT3_,@"STO_CUDA_ENTRY STV_DEFAULT"
_ZN3cub18CUB_300001_SM_10006detail10radix_sort30DeviceRadixSortHistogramKernelINS1_5radix10policy_hubIjNS0_8NullTypeEyE10Policy1000ELNS0_9SortOrderE0EjyNS1_21identity_decomposer_tEEEvPT2_PKT1_SB_iiT3_:
.text._ZN3cub18CUB_300001_SM_10006detail10radix_sort30DeviceRadixSortHistogramKernelINS1_5radix10policy_hubIjNS0_8NullTypeEyE10Policy1000ELNS0_9SortOrderE0EjyNS1_21identity_decomposer_tEEEvPT2_PKT1_SB_iiT3_:
[----:B------:R-:W-:Y:S01]  /*0000*/  LDC R1, c[0x0][0x37c] ;  /* 0x0000df00ff017b82 */ /* 0x000fe20000000800 */
[----:B------:R-:W0:Y:S02]  /*0010*/  LDCU.64 UR4, c[0x0][0x390] ;  /* 0x00007200ff0477ac */ /* 0x000e240008000a00 */
[----:B0-----:R-:W-:-:S04]  /*0020*/  ISETP.NE.U32.AND P0, PT, RZ, UR4, PT ;  /* 0x00000004ff007c0c */ /* 0x001fc8000bf05070 */
[----:B------:R-:W-:-:S13]  /*0030*/  ISETP.NE.AND.EX P0, PT, RZ, UR5, PT, P0 ;  /* 0x00000005ff007c0c */ /* 0x000fda000bf05300 */
[----:B------:R-:W-:Y:S05]  /*0040*/  @!P0 EXIT ;  /* 0x000000000000894d */ /* 0x000fea0003800000 */
[----:B------:R-:W0:Y:S01]  /*0050*/  S2R R18, SR_TID.X ;  /* 0x0000000000127919 */ /* 0x000e220000002100 */
[----:B------:R-:W1:Y:S01]  /*0060*/  LDCU.64 UR4, c[0x0][0x398] ;  /* 0x00007300ff0477ac */ /* 0x000e620008000a00 */
[----:B------:R-:W2:Y:S01]  /*0070*/  S2UR UR7, SR_CgaCtaId ;  /* 0x00000000000779c3 */ /* 0x000ea20000008800 */
[----:B------:R-:W-:Y:S01]  /*0080*/  UMOV UR6, 0x400 ;  /* 0x0000040000067882 */ /* 0x000fe20000000000 */
[----:B------:R-:W3:Y:S06]  /*0090*/  LDCU.64 UR18, c[0x0][0x358] ;  /* 0x00006b00ff1277ac */ /* 0x000eec0008000a00 */
[----:B------:R-:W4:Y:S01]  /*00a0*/  S2UR UR8, SR_CTAID.X ;  /* 0x00000000000879c3 */ /* 0x000f220000002500 */
[----:B------:R-:W0:Y:S01]  /*00b0*/  LDCU UR21, c[0x0][0x370] ;  /* 0x00006e00ff1577ac */ /* 0x000e220008000800 */
[----:B-1----:R-:W-:-:S04]  /*00c0*/  UIADD3 UR4, UPT, UPT, UR5, 0x7, -UR4 ;  /* 0x0000000705047890 */ /* 0x002fc8000fffe804 */
[----:B------:R-:W-:Y:S02]  /*00d0*/  UISETP.GE.AND UP0, UPT, UR4, 0x8, UPT ;  /* 0x000000080400788c */ /* 0x000fe4000bf06270 */
[----:B------:R-:W-:Y:S02]  /*00e0*/  USHF.R.S32.HI UR5, URZ, 0x1f, UR4 ;  /* 0x0000001fff057899 */ /* 0x000fe40008011404 */
[----:B--2---:R-:W-:Y:S02]  /*00f0*/  ULEA UR6, UR7, UR6, 0x18 ;  /* 0x0000000607067291 */ /* 0x004fe4000f8ec0ff */
[----:B------:R-:W-:Y:S01]  /*0100*/  PLOP3.LUT P0, PT, PT, PT, UP0, 0x80, 0x8 ;  /* 0x000000000008781c */ /* 0x000fe20003f0f008 */
[----:B------:R-:W-:Y:S01]  /*0110*/  ULEA.HI UR5, UR5, UR4, URZ, 0x3 ;  /* 0x0000000405057291 */ /* 0x000fe2000f8f18ff */
[C---:B0-----:R-:W-:Y:S02]  /*0120*/  VIADD R19, R18.reuse, 0x80 ;  /* 0x0000008012137836 */ /* 0x041fe40000000000 */
[C---:B------:R-:W-:Y:S01]  /*0130*/  ISETP.GT.U32.OR P0, PT, R18.reuse, 0xff, !P0 ;  /* 0x000000ff1200780c */ /* 0x040fe20004704470 */
[----:B------:R-:W-:Y:S01]  /*0140*/  USHF.R.S32.HI UR5, URZ, 0x3, UR5 ;  /* 0x00000003ff057899 */ /* 0x000fe20008011405 */
[C---:B------:R-:W-:Y:S01]  /*0150*/  VIADD R20, R18.reuse, 0x100 ;  /* 0x0000010012147836 */ /* 0x040fe20000000000 */
[C---:B------:R-:W-:Y:S01]  /*0160*/  IADD3 R25, PT, PT, R18.reuse, 0x500, RZ ;  /* 0x0000050012197810 */ /* 0x040fe20007ffe0ff */
[C---:B------:R-:W-:Y:S01]  /*0170*/  VIADD R21, R18.reuse, 0x180 ;  /* 0x0000018012157836 */ /* 0x040fe20000000000 */
[----:B------:R-:W-:Y:S01]  /*0180*/  P2R R28, PR, RZ, 0x1 ;  /* 0x00000001ff1c7803 */ /* 0x000fe20000000000 */
[C---:B------:R-:W-:Y:S01]  /*0190*/  VIADD R22, R18.reuse, 0x200 ;  /* 0x0000020012167836 */ /* 0x040fe20000000000 */
[C---:B------:R-:W-:Y:S01]  /*01a0*/  LEA R27, R18.reuse, UR6, 0x2 ;  /* 0x00000006121b7c11 */ /* 0x040fe2000f8e10ff */
[C---:B------:R-:W-:Y:S01]  /*01b0*/  VIADD R23, R18.reuse, 0x280 ;  /* 0x0000028012177836 */ /* 0x040fe20000000000 */
[----:B----4-:R-:W-:Y:S01]  /*01c0*/  USHF.L.U32 UR8, UR8, 0xb, URZ ;  /* 0x0000000b08087899 */ /* 0x010fe200080006ff */
[C---:B------:R-:W-:Y:S01]  /*01d0*/  VIADD R24, R18.reuse, 0x300 ;  /* 0x0000030012187836 */ /* 0x040fe20000000000 */
[----:B------:R-:W-:Y:S01]  /*01e0*/  ULOP3.LUT UR20, UR5, 0x7, URZ, 0xc0, !UPT ;  /* 0x0000000705147892 */ /* 0x000fe2000f8ec0ff */
[----:B------:R-:W-:Y:S01]  /*01f0*/  VIADD R26, R18, 0x780 ;  /* 0x00000780121a7836 */ /* 0x000fe20000000000 */
[----:B------:R-:W-:Y:S01]  /*0200*/  ULOP3.LUT UR9, UR5, 0x3, URZ, 0xc0, !UPT ;  /* 0x0000000305097892 */ /* 0x000fe2000f8ec0ff */
[----:B------:R-:W-:Y:S01]  /*0210*/  UMOV UR6, URZ ;  /* 0x000000ff00067c82 */ /* 0x000fe20008000000 */
[----:B---3--:R-:W-:-:S10]  /*0220*/  UMOV UR7, URZ ;  /* 0x000000ff00077c82 */ /* 0x008fd40008000000 */
.L_x_619:
[----:B------:R-:W-:Y:S01]  /*0230*/  ISETP.NE.AND P0, PT, R28, RZ, PT ;  /* 0x000000ff1c00720c */ /* 0x000fe20003f05270 */
[----:B------:R-:W-:-:S12]  /*0240*/  BSSY.RECONVERGENT B0, `(.L_x_536) ;  /* 0x0000082000007945 */ /* 0x000fd80003800200 */
[----:B0-2345:R-:W-:Y:S05]  /*0250*/  @P0 BRA `(.L_x_537) ;  /* 0x0000000800000947 */ /* 0x03dfea0003800000 */
[----:B------:R-:W0:Y:S02]  /*0260*/  LDC.64 R2, c[0x0][0x398] ;  /* 0x0000e600ff027b82 */ /* 0x000e240000000a00 */
[----:B0-----:R-:W-:-:S04]  /*0270*/  IADD3 R2, PT, PT, R3, 0x7, -R2 ;  /* 0x0000000703027810 */ /* 0x001fc80007ffe802 */
[----:B------:R-:W-:-:S04]  /*0280*/  SHF.R.S32.HI R3, RZ, 0x1f, R2 ;  /* 0x0000001fff037819 */ /* 0x000fc80000011402 */
[----:B------:R-:W-:-:S04]  /*0290*/  LEA.HI R3, R3, R2, RZ, 0x3 ;  /* 0x0000000203037211 */ /* 0x000fc800078f18ff */
[----:B------:R-:W-:-:S04]  /*02a0*/  SHF.R.S32.HI R3, RZ, 0x3, R3 ;  /* 0x00000003ff037819 */ /* 0x000fc80000011403 */
[C---:B------:R-:W-:Y:S01]  /*02b0*/  LOP3.LUT R5, R3.reuse, 0xffffff0, RZ, 0xc0, !PT ;  /* 0x0ffffff003057812 */ /* 0x040fe200078ec0ff */
[----:B------:R-:W-:-:S05]  /*02c0*/  VIADD R0, R3, 0xffffffff ;  /* 0xffffffff03007836 */ /* 0x000fca0000000000 */
[----:B------:R-:W-:Y:S01]  /*02d0*/  ISETP.GE.U32.AND P0, PT, R0, 0xf, PT ;  /* 0x0000000f0000780c */ /* 0x000fe20003f06070 */
[----:B------:R-:W-:-:S12]  /*02e0*/  IMAD.MOV.U32 R0, RZ, RZ, RZ ;  /* 0x000000ffff007224 */ /* 0x000fd800078e00ff */
[----:B------:R-:W-:Y:S05]  /*02f0*/  @!P0 BRA `(.L_x_538) ;  /* 0x00000000005c8947 */ /* 0x000fea0003800000 */
[----:B------:R-:W-:Y:S02]  /*0300*/  IMAD.MOV R2, RZ, RZ, -R5 ;  /* 0x000000ffff027224 */ /* 0x000fe400078e0a05 */
[----:B------:R-:W-:-:S07]  /*0310*/  VIADD R0, R27, 0x2000 ;  /* 0x000020001b007836 */ /* 0x000fce0000000000 */
.L_x_539:
[----:B------:R-:W-:Y:S01]  /*0320*/  VIADD R2, R2, 0x10 ;  /* 0x0000001002027836 */ /* 0x000fe20000000000 */
[----:B------:R-:W-:Y:S04]  /*0330*/  STS [R0+-0x2000], RZ ;  /* 0xffe000ff00007388 */ /* 0x000fe80000000800 */
        /* <DEDUP_REMOVED lines=16> */
[----:B0-----:R-:W-:Y:S01]  /*0440*/  IADD3 R0, PT, PT, R0, 0x4000, RZ ;  /* 0x0000400000007810 */ /* 0x001fe20007ffe0ff */
[----:B------:R-:W-:Y:S06]  /*0450*/  @P1 BRA `(.L_x_539) ;  /* 0xfffffffc00b01947 */ /* 0x000fec000383ffff */
[----:B------:R-:W-:-:S07]  /*0460*/  IMAD.MOV.U32 R0, RZ, RZ, R5 ;  /* 0x000000ffff007224 */ /* 0x000fce00078e0005 */
.L_x_538:
[----:B------:R-:W-:Y:S01]  /*0470*/  LOP3.LUT R2, R3, 0xf, RZ, 0xc0, !PT ;  /* 0x0000000f03027812 */ /* 0x000fe200078ec0ff */
[----:B------:R-:W-:-:S03]  /*0480*/  IMAD.U32 R4, RZ, RZ, UR20 ;  /* 0x00000014ff047e24 */ /* 0x000fc6000f8e00ff */
[C---:B------:R-:W-:Y:S01]  /*0490*/  ISETP.NE.AND P1, PT, R2.reuse, RZ, PT ;  /* 0x000000ff0200720c */ /* 0x040fe20003f25270 */
[----:B------:R-:W-:Y:S02]  /*04a0*/  VIADD R2, R2, 0xffffffff ;  /* 0xffffffff02027836 */ /* 0x000fe40000000000 */
[----:B------:R-:W-:-:S10]  /*04b0*/  VIADD R4, R4, 0xffffffff ;  /* 0xffffffff04047836 */ /* 0x000fd40000000000 */
[----:B------:R-:W-:Y:S05]  /*04c0*/  @!P1 BRA `(.L_x_540) ;  /* 0x00000000007c9947 */ /* 0x000fea0003800000 */
[----:B------:R-:W-:Y:S01]  /*04d0*/  ISETP.GE.U32.AND P2, PT, R2, 0x7, PT ;  /* 0x000000070200780c */ /* 0x000fe20003f46070 */
[----:B------:R-:W-:-:S12]  /*04e0*/  UISETP.NE.AND UP0, UPT, UR20, URZ, UPT ;  /* 0x000000ff1400728c */ /* 0x000fd8000bf05270 */
[----:B------:R-:W-:Y:S05]  /*04f0*/  @!P2 BRA `(.L_x_541) ;  /* 0x000000000028a947 */ /* 0x000fea0003800000 */
        /* <DEDUP_REMOVED lines=10> */
.L_x_541:
[----:B------:R-:W-:Y:S05]  /*05a0*/  BRA.U !UP0, `(.L_x_540) ;  /* 0x0000000108447547 */ /* 0x000fea000b800000 */
[----:B------:R-:W-:Y:S01]  /*05b0*/  ISETP.GE.U32.AND P2, PT, R4, 0x3, PT ;  /* 0x000000030400780c */ /* 0x000fe20003f46070 */
[----:B------:R-:W-:-:S12]  /*05c0*/  UISETP.NE.AND UP0, UPT, UR9, URZ, UPT ;  /* 0x000000ff0900728c */ /* 0x000fd8000bf05270 */
[C---:B0-----:R-:W-:Y:S01]  /*05d0*/  @P2 LEA R3, R0.reuse, R27, 0xa ;  /* 0x0000001b00032211 */ /* 0x041fe200078e50ff */
[----:B------:R-:W-:-:S04]  /*05e0*/  @P2 VIADD R0, R0, 0x4 ;  /* 0x0000000400002836 */ /* 0x000fc80000000000 */
[----:B------:R1:W-:Y:S04]  /*05f0*/  @P2 STS [R3], RZ ;  /* 0x000000ff03002388 */ /* 0x0003e80000000800 */
[----:B------:R1:W-:Y:S04]  /*0600*/  @P2 STS [R3+0x400], RZ ;  /* 0x000400ff03002388 */ /* 0x0003e80000000800 */
[----:B------:R1:W-:Y:S04]  /*0610*/  @P2 STS [R3+0x800], RZ ;  /* 0x000800ff03002388 */ /* 0x0003e80000000800 */
[----:B------:R1:W-:Y:S01]  /*0620*/  @P2 STS [R3+0xc00], RZ ;  /* 0x000c00ff03002388 */ /* 0x0003e20000000800 */
[----:B------:R-:W-:Y:S05]  /*0630*/  BRA.U !UP0, `(.L_x_540) ;  /* 0x0000000108207547 */ /* 0x000fea000b800000 */
[----:B------:R-:W-:Y:S01]  /*0640*/  IMAD R0, R0, 0x400, R27 ;  /* 0x0000040000007824 */ /* 0x000fe200078e021b */
[----:B------:R-:W-:-:S04]  /*0650*/  UISETP.NE.AND UP0, UPT, UR9, 0x1, UPT ;  /* 0x000000010900788c */ /* 0x000fc8000bf05270 */
[----:B------:R2:W-:Y:S05]  /*0660*/  STS [R0], RZ ;  /* 0x000000ff00007388 */ /* 0x0005ea0000000800 */
[----:B------:R-:W-:Y:S05]  /*0670*/  BRA.U !UP0, `(.L_x_540) ;  /* 0x0000000108107547 */ /* 0x000fea000b800000 */
[----:B------:R-:W-:Y:S01]  /*0680*/  UISETP.NE.AND UP0, UPT, UR9, 0x2, UPT ;  /* 0x000000020900788c */ /* 0x000fe2000bf05270 */
[----:B------:R3:W-:Y:S05]  /*0690*/  STS [R0+0x400], RZ ;  /* 0x000400ff00007388 */ /* 0x0007ea0000000800 */
[----:B------:R-:W-:-:S13]  /*06a0*/  PLOP3.LUT P2, PT, PT, PT, UP0, 0x80, 0x8 ;  /* 0x000000000008781c */ /* 0x000fda0003f4f008 */
[----:B------:R3:W-:Y:S02]  /*06b0*/  @P2 STS [R0+0x800], RZ ;  /* 0x000800ff00002388 */ /* 0x0007e40000000800 */
.L_x_540:
[----:B------:R-:W-:-:S13]  /*06c0*/  ISETP.GT.U32.AND P2, PT, R18, 0x7f, PT ;  /* 0x0000007f1200780c */ /* 0x000fda0003f44070 */
[----:B------:R-:W-:Y:S05]  /*06d0*/  @P2 BRA `(.L_x_537) ;  /* 0x0000000000e02947 */ /* 0x000fea0003800000 */
[----:B--23--:R-:W-:Y:S01]  /*06e0*/  IMAD.MOV.U32 R0, RZ, RZ, RZ ;  /* 0x000000ffff007224 */ /* 0x00cfe200078e00ff */
[----:B------:R-:W-:Y:S06]  /*06f0*/  @!P0 BRA `(.L_x_542) ;  /* 0x0000000000588947 */ /* 0x000fec0003800000 */
[----:B------:R-:W-:-:S07]  /*0700*/  IMAD.MOV.U32 R0, RZ, RZ, RZ ;  /* 0x000000ffff007224 */ /* 0x000fce00078e00ff */
.L_x_543:
[C---:B012---:R-:W-:Y:S02]  /*0710*/  IMAD R3, R0.reuse, 0x400, R27 ;  /* 0x0000040000037824 */ /* 0x047fe400078e021b */
[----:B------:R-:W-:-:S03]  /*0720*/  VIADD R0, R0, 0x10 ;  /* 0x0000001000007836 */ /* 0x000fc60000000000 */
[----:B------:R2:W-:Y:S02]  /*0730*/  STS [R3+0x200], RZ ;  /* 0x000200ff03007388 */ /* 0x0005e40000000800 */
[----:B------:R-:W-:Y:S02]  /*0740*/  ISETP.NE.AND P0, PT, R0, R5, PT ;  /* 0x000000050000720c */ /* 0x000fe40003f05270 */
[----:B------:R2:W-:Y:S04]  /*0750*/  STS [R3+0x600], RZ ;  /* 0x000600ff03007388 */ /* 0x0005e80000000800 */
        /* <DEDUP_REMOVED lines=13> */
[----:B------:R2:W-:Y:S01]  /*0830*/  STS [R3+0x3e00], RZ ;  /* 0x003e00ff03007388 */ /* 0x0005e20000000800 */
[----:B------:R-:W-:Y:S05]  /*0840*/  @P0 BRA `(.L_x_543) ;  /* 0xfffffffc00b00947 */ /* 0x000fea000383ffff */
[----:B------:R-:W-:-:S07]  /*0850*/  MOV R0, R5 ;  /* 0x0000000500007202 */ /* 0x000fce0000000f00 */
.L_x_542:
[----:B------:R-:W-:Y:S05]  /*0860*/  @!P1 BRA `(.L_x_537) ;  /* 0x00000000007c9947 */ /* 0x000fea0003800000 */
[----:B------:R-:W-:Y:S01]  /*0870*/  ISETP.GE.U32.AND P0, PT, R2, 0x7, PT ;  /* 0x000000070200780c */ /* 0x000fe20003f06070 */
[----:B------:R-:W-:-:S12]  /*0880*/  UISETP.NE.AND UP0, UPT, UR20, URZ, UPT ;  /* 0x000000ff1400728c */ /* 0x000fd8000bf05270 */
[----:B------:R-:W-:Y:S05]  /*0890*/  @!P0 BRA `(.L_x_544) ;  /* 0x0000000000288947 */ /* 0x000fea0003800000 */
[C---:B------:R-:W-:Y:S02]  /*08a0*/  IMAD R2, R0.reuse, 0x400, R27 ;  /* 0x0000040000027824 */ /* 0x040fe400078e021b */
[----:B------:R-:W-:-:S03]  /*08b0*/  VIADD R0, R0, 0x8 ;  /* 0x0000000800007836 */ /* 0x000fc60000000000 */
[----:B------:R3:W-:Y:S04]  /*08c0*/  STS [R2+0x200], RZ ;  /* 0x000200ff02007388 */ /* 0x0007e80000000800 */
[----:B------:R3:W-:Y:S04]  /*08d0*/  STS [R2+0x600], RZ ;  /* 0x000600ff02007388 */ /* 0x0007e80000000800 */
[----:B------:R3:W-:Y:S04]  /*08e0*/  STS [R2+0xa00], RZ ;  /* 0x000a00ff02007388 */ /* 0x0007e80000000800 */
[----:B------:R3:W-:Y:S04]  /*08f0*/  STS [R2+0xe00], RZ ;  /* 0x000e00ff02007388 */ /* 0x0007e80000000800 */
[----:B------:R3:W-:Y:S04]  /*0900*/  STS [R2+0x1200], RZ ;  /* 0x001200ff02007388 */ /* 0x0007e80000000800 */
[----:B------:R3:W-:Y:S04]  /*0910*/  STS [R2+0x1600], RZ ;  /* 0x001600ff02007388 */ /* 0x0007e80000000800 */
[----:B------:R3:W-:Y:S04]  /*0920*/  STS [R2+0x1a00], RZ ;  /* 0x001a00ff02007388 */ /* 0x0007e80000000800 */
[----:B------:R3:W-:Y:S02]  /*0930*/  STS [R2+0x1e00], RZ ;  /* 0x001e00ff02007388 */ /* 0x0007e40000000800 */
.L_x_544:
[----:B------:R-:W-:Y:S05]  /*0940*/  BRA.U !UP0, `(.L_x_537) ;  /* 0x0000000108447547 */ /* 0x000fea000b800000 */
[----:B------:R-:W-:Y:S01]  /*0950*/  ISETP.GE.U32.AND P0, PT, R4, 0x3, PT ;  /* 0x000000030400780c */ /* 0x000fe20003f06070 */
[----:B------:R-:W-:-:S12]  /*0960*/  UISETP.NE.AND UP0, UPT, UR9, URZ, UPT ;  /* 0x000000ff0900728c */ /* 0x000fd8000bf05270 */
[C---:B---3--:R-:W-:Y:S02]  /*0970*/  @P0 IMAD R2, R0.reuse, 0x400, R27 ;  /* 0x0000040000020824 */ /* 0x048fe400078e021b */
[----:B------:R-:W-:-:S03]  /*0980*/  @P0 VIADD R0, R0, 0x4 ;  /* 0x0000000400000836 */ /* 0x000fc60000000000 */
[----:B------:R4:W-:Y:S04]  /*0990*/  @P0 STS [R2+0x200], RZ ;  /* 0x000200ff02000388 */ /* 0x0009e80000000800 */
[----:B------:R4:W-:Y:S04]  /*09a0*/  @P0 STS [R2+0x600], RZ ;  /* 0x000600ff02000388 */ /* 0x0009e80000000800 */
[----:B------:R4:W-:Y:S04]  /*09b0*/  @P0 STS [R2+0xa00], RZ ;  /* 0x000a00ff02000388 */ /* 0x0009e80000000800 */
[----:B------:R4:W-:Y:S01]  /*09c0*/  @P0 STS [R2+0xe00], RZ ;  /* 0x000e00ff02000388 */ /* 0x0009e20000000800 */
[----:B------:R-:W-:Y:S05]  /*09d0*/  BRA.U !UP0, `(.L_x_537) ;  /* 0x0000000108207547 */ /* 0x000fea000b800000 */
[----:B------:R-:W-:Y:S01]  /*09e0*/  IMAD R0, R0, 0x400, R27 ;  /* 0x0000040000007824 */ /* 0x000fe200078e021b */
[----:B------:R-:W-:-:S04]  /*09f0*/  UISETP.NE.AND UP0, UPT, UR9, 0x1, UPT ;  /* 0x000000010900788c */ /* 0x000fc8000bf05270 */
[----:B------:R3:W-:Y:S05]  /*0a00*/  STS [R0+0x200], RZ ;  /* 0x000200ff00007388 */ /* 0x0007ea0000000800 */
[----:B------:R-:W-:Y:S05]  /*0a10*/  BRA.U !UP0, `(.L_x_537) ;  /* 0x0000000108107547 */ /* 0x000fea000b800000 */
[----:B------:R-:W-:Y:S01]  /*0a20*/  UISETP.NE.AND UP0, UPT, UR9, 0x2, UPT ;  /* 0x000000020900788c */ /* 0x000fe2000bf05270 */
[----:B------:R0:W-:Y:S05]  /*0a30*/  STS [R0+0x600], RZ ;  /* 0x000600ff00007388 */ /* 0x0001ea0000000800 */
[----:B------:R-:W-:-:S13]  /*0a40*/  PLOP3.LUT P0, PT, PT, PT, UP0, 0x80, 0x8 ;  /* 0x000000000008781c */ /* 0x000fda0003f0f008 */
[----:B------:R0:W-:Y:S02]  /*0a50*/  @P0 STS [R0+0xa00], RZ ;  /* 0x000a00ff00000388 */ /* 0x0001e40000000800 */
.L_x_537:
[----:B------:R-:W-:Y:S05]  /*0a60*/  BSYNC.RECONVERGENT B0 ;  /* 0x0000000000007941 */ /* 0x000fea0003800200 */
.L_x_536:
[----:B------:R-:W5:Y:S01]  /*0a70*/  LDCU.64 UR10, c[0x0][0x390] ;  /* 0x00007200ff0a77ac */ /* 0x000f620008000a00 */
[----:B------:R-:W-:Y:S02]  /*0a80*/  USHF.L.U32 UR4, UR6, 0x1e, URZ ;  /* 0x0000001e06047899 */ /* 0x000fe400080006ff */
[----:B------:R-:W-:Y:S02]  /*0a90*/  USHF.L.U64.HI UR5, UR6, 0x1e, UR7 ;  /* 0x0000001e06057899 */ /* 0x000fe40008010207 */
[----:B-----5:R-:W-:-:S04]  /*0aa0*/  UIADD3 UR4, UP0, UPT, -UR4, UR10, URZ ;  /* 0x0000000a04047290 */ /* 0x020fc8000ff1e1ff */
[----:B------:R-:W-:Y:S02]  /*0ab0*/  UIADD3.X UR5, UPT, UPT, ~UR5, UR11, URZ, UP0, !UPT ;  /* 0x0000000b05057290 */ /* 0x000fe400087fe5ff */
[----:B------:R-:W-:-:S04]  /*0ac0*/  UISETP.LT.U32.AND UP0, UPT, UR4, 0x40000000, UPT ;  /* 0x400000000400788c */ /* 0x000fc8000bf01070 */
[----:B------:R-:W-:-:S04]  /*0ad0*/  UISETP.LT.U32.AND.EX UP0, UPT, UR5, URZ, UPT, UP0 ;  /* 0x000000ff0500728c */ /* 0x000fc8000bf01100 */
[----:B------:R-:W-:Y:S02]  /*0ae0*/  USEL UR11, UR4, 0x40000000, UP0 ;  /* 0x40000000040b7887 */ /* 0x000fe40008000000 */
[----:B------:R-:W-:Y:S02]  /*0af0*/  USEL UR12, UR5, URZ, UP0 ;  /* 0x000000ff050c7287 */ /* 0x000fe40008000000 */
[----:B------:R-:W-:-:S04]  /*0b00*/  UISETP.GT.U32.AND UP0, UPT, UR11, UR8, UPT ;  /* 0x000000080b00728c */ /* 0x000fc8000bf04070 */
[----:B------:R-:W-:Y:S01]  /*0b10*/  UISETP.GT.U32.AND.EX UP0, UPT, UR12, URZ, UPT, UP0 ;  /* 0x000000ff0c00728c */ /* 0x000fe2000bf04100 */
[----:B------:R-:W-:Y:S08]  /*0b20*/  BAR.SYNC.DEFER_BLOCKING 0x0 ;  /* 0x0000000000007b1d */ /* 0x000ff00000010000 */
[----:B------:R-:W-:Y:S06]  /*0b30*/  BAR.SYNC.DEFER_BLOCKING 0x0 ;  /* 0x0000000000007b1d */ /* 0x000fec0000010000 */
[----:B------:R-:W-:Y:S05]  /*0b40*/  BRA.U !UP0, `(.L_x_545) ;  /* 0x0000000908d87547 */ /* 0x000fea000b800000 */
[----:B------:R-:W-:Y:S01]  /*0b50*/  UMOV UR10, UR8 ;  /* 0x00000008000a7c82 */ /* 0x000fe20008000000 */
[----:B------:R-:W-:-:S05]  /*0b60*/  UMOV UR5, URZ ;  /* 0x000000ff00057c82 */ /* 0x000fca0008000000 */
.L_x_550:
[----:B-----5:R-:W5:Y:S01]  /*0b70*/  LDCU.64 UR16, c[0x0][0x390] ;  /* 0x00007200ff1077ac */ /* 0x020f620008000a00 */
[----:B------:R-:W-:Y:S02]  /*0b80*/  USHF.L.U32 UR13, UR6, 0x1e, URZ ;  /* 0x0000001e060d7899 */ /* 0x000fe400080006ff */
[----:B------:R-:W-:Y:S02]  /*0b90*/  USHF.L.U64.HI UR14, UR6, 0x1e, UR7 ;  /* 0x0000001e060e7899 */ /* 0x000fe40008010207 */
[----:B------:R-:W-:-:S04]  /*0ba0*/  UIADD3 UR13, UP0, UPT, UR10, UR13, URZ ;  /* 0x0000000d0a0d7290 */ /* 0x000fc8000ff1e0ff */
[----:B------:R-:W-:Y:S02]  /*0bb0*/  UIADD3.X UR14, UPT, UPT, UR5, UR14, URZ, UP0, !UPT ;  /* 0x0000000e050e7290 */ /* 0x000fe400087fe4ff */
[----:B------:R-:W-:Y:S02]  /*0bc0*/  ULEA UR10, UP0, UR21, UR10, 0xb ;  /* 0x0000000a150a7291 */ /* 0x000fe4000f8058ff */
[----:B-----5:R-:W-:Y:S02]  /*0bd0*/  UIADD3 UR15, UP1, UPT, -UR13, UR16, URZ ;  /* 0x000000100d0f7290 */ /* 0x020fe4000ff3e1ff */
[----:B------:R-:W-:Y:S02]  /*0be0*/  UIADD3.X UR5, UPT, UPT, URZ, UR5, URZ, UP0, !UPT ;  /* 0x00000005ff057290 */ /* 0x000fe400087fe4ff */
[----:B------:R-:W-:Y:S02]  /*0bf0*/  UIADD3.X UR4, UPT, UPT, ~UR14, UR17, URZ, UP1, !UPT ;  /* 0x000000110e047290 */ /* 0x000fe40008ffe5ff */
[----:B------:R-:W-:-:S02]  /*0c00*/  UISETP.GE.U32.AND UP1, UPT, UR15, 0x800, UPT ;  /* 0x000008000f00788c */ /* 0x000fc4000bf26070 */
[----:B------:R-:W-:Y:S02]  /*0c10*/  UISETP.GE.U32.AND UP0, UPT, UR10, UR11, UPT ;  /* 0x0000000b0a00728c */ /* 0x000fe4000bf06070 */
[----:B------:R-:W-:Y:S02]  /*0c20*/  UISETP.GE.U32.AND.EX UP1, UPT, UR4, URZ, UPT, UP1 ;  /* 0x000000ff0400728c */ /* 0x000fe4000bf26110 */
[----:B------:R-:W-:-:S07]  /*0c30*/  UISETP.GE.U32.AND.EX UP0, UPT, UR5, UR12, UPT, UP0 ;  /* 0x0000000c0500728c */ /* 0x000fce000bf06100 */
[----:B012---:R-:W-:Y:S05]  /*0c40*/  BRA.U !UP1, `(.L_x_546) ;  /* 0x0000000109587547 */ /* 0x007fea000b800000 */
[----:B------:R-:W4:Y:S01]  /*0c50*/  LDCU.64 UR16, c[0x0][0x388] ;  /* 0x00007100ff1077ac */ /* 0x000f220008000a00 */
[----:B0-23--:R-:W-:-:S05]  /*0c60*/  IADD3 R0, P0, PT, R18, UR13, RZ ;  /* 0x0000000d12007c10 */ /* 0x00dfca000ff1e0ff */
[----:B-1----:R-:W-:Y:S01]  /*0c70*/  IMAD.X R3, RZ, RZ, UR14, P0 ;  /* 0x0000000eff037e24 */ /* 0x002fe200080e06ff */
[----:B----4-:R-:W-:-:S04]  /*0c80*/  LEA R14, P0, R0, UR16, 0x2 ;  /* 0x00000010000e7c11 */ /* 0x010fc8000f8010ff */
        /* <DEDUP_REMOVED lines=18> */
.L_x_546:
[C---:B------:R-:W-:Y:S01]  /*0db0*/  ISETP.GE.AND P5, PT, R18.reuse, UR15, PT ;  /* 0x0000000f12007c0c */ /* 0x040fe2000bfa6270 */
[----:B------:R-:W4:Y:S01]  /*0dc0*/  LDCU.64 UR16, c[0x0][0x388] ;  /* 0x00007100ff1077ac */ /* 0x000f220008000a00 */
[----:B0-23--:R-:W-:Y:S01]  /*0dd0*/  IADD3 R0, P0, PT, R18, UR13, RZ ;  /* 0x0000000d12007c10 */ /* 0x00dfe2000ff1e0ff */
[----:B------:R-:W-:Y:S01]  /*0de0*/  IMAD.MOV.U32 R17, RZ, RZ, -0x1 ;  /* 0xffffffffff117424 */ /* 0x000fe200078e00ff */
[----:B------:R-:W0:Y:S01]  /*0df0*/  S2R R18, SR_TID.X ;  /* 0x0000000000127919 */ /* 0x000e220000002100 */
[----:B------:R-:W-:Y:S01]  /*0e00*/  ISETP.GE.AND P2, PT, R19, UR15, PT ;  /* 0x0000000f13007c0c */ /* 0x000fe2000bf46270 */
[----:B------:R-:W-:Y:S01]  /*0e10*/  IMAD.MOV.U32 R16, RZ, RZ, -0x1 ;  /* 0xffffffffff107424 */ /* 0x000fe200078e00ff */
[----:B-1----:R-:W-:Y:S02]  /*0e20*/  IADD3.X R3, PT, PT, RZ, UR14, RZ, P0, !PT ;  /* 0x0000000eff037c10 */ /* 0x002fe400087fe4ff */
[----:B------:R-:W-:Y:S02]  /*0e30*/  ISETP.GE.AND P3, PT, R20, UR15, PT ;  /* 0x0000000f14007c0c */ /* 0x000fe4000bf66270 */
[----:B------:R-:W-:-:S02]  /*0e40*/  ISETP.GE.AND P4, PT, R21, UR15, PT ;  /* 0x0000000f15007c0c */ /* 0x000fc4000bf86270 */
[----:B----4-:R-:W-:-:S04]  /*0e50*/  LEA R14, P0, R0, UR16, 0x2 ;  /* 0x00000010000e7c11 */ /* 0x010fc8000f8010ff */
[----:B------:R-:W-:Y:S01]  /*0e60*/  LEA.HI.X R15, R0, UR17, R3, 0x2, P0 ;  /* 0x00000011000f7c11 */ /* 0x000fe200080f1403 */
[----:B------:R-:W-:Y:S02]  /*0e70*/  IMAD.MOV.U32 R13, RZ, RZ, -0x1 ;  /* 0xffffffffff0d7424 */ /* 0x000fe400078e00ff */
[----:B------:R-:W-:Y:S02]  /*0e80*/  IMAD.MOV.U32 R12, RZ, RZ, -0x1 ;  /* 0xffffffffff0c7424 */ /* 0x000fe400078e00ff */
[----:B------:R1:W5:Y:S01]  /*0e90*/  @!P5 LDG.E R17, desc[UR18][R14.64] ;  /* 0x000000120e11d981 */ /* 0x000362000c1e1900 */
[----:B------:R-:W-:-:S03]  /*0ea0*/  ISETP.GE.AND P5, PT, R22, UR15, PT ;  /* 0x0000000f16007c0c */ /* 0x000fc6000bfa6270 */
[----:B------:R1:W5:Y:S01]  /*0eb0*/  @!P2 LDG.E R16, desc[UR18][R14.64+0x200] ;  /* 0x000200120e10a981 */ /* 0x000362000c1e1900 */
[C---:B0-----:R-:W-:Y:S01]  /*0ec0*/  LOP3.LUT R0, R18.reuse, 0x400, RZ, 0xfc, !PT ;  /* 0x0000040012007812 */ /* 0x041fe200078efcff */
[----:B------:R-:W-:Y:S01]  /*0ed0*/  VIADD R2, R18, 0x380 ;  /* 0x0000038012027836 */ /* 0x000fe20000000000 */
[----:B------:R-:W-:Y:S01]  /*0ee0*/  ISETP.GE.AND P2, PT, R23, UR15, PT ;  /* 0x0000000f17007c0c */ /* 0x000fe2000bf46270 */
[----:B------:R1:W5:Y:S01]  /*0ef0*/  @!P3 LDG.E R13, desc[UR18][R14.64+0x400] ;  /* 0x000400120e0db981 */ /* 0x000362000c1e1900 */
[----:B------:R-:W-:Y:S01]  /*0f00*/  ISETP.GE.AND P1, PT, R0, UR15, PT ;  /* 0x0000000f00007c0c */ /* 0x000fe2000bf26270 */
[----:B------:R-:W-:Y:S01]  /*0f10*/  VIADD R0, R18, 0x480 ;  /* 0x0000048012007836 */ /* 0x000fe20000000000 */
[----:B------:R-:W-:Y:S01]  /*0f20*/  ISETP.GE.AND P0, PT, R2, UR15, PT ;  /* 0x0000000f02007c0c */ /* 0x000fe2000bf06270 */
[----:B------:R1:W5:Y:S01]  /*0f30*/  @!P4 LDG.E R12, desc[UR18][R14.64+0x600] ;  /* 0x000600120e0cc981 */ /* 0x000362000c1e1900 */
[----:B------:R-:W-:Y:S01]  /*0f40*/  ISETP.GE.AND P3, PT, R24, UR15, PT ;  /* 0x0000000f18007c0c */ /* 0x000fe2000bf66270 */
[----:B------:R-:W-:Y:S01]  /*0f50*/  IMAD.MOV.U32 R10, RZ, RZ, -0x1 ;  /* 0xffffffffff0a7424 */ /* 0x000fe200078e00ff */
[----:B------:R-:W-:-:S02]  /*0f60*/  ISETP.GE.AND P4, PT, R0, UR15, PT ;  /* 0x0000000f00007c0c */ /* 0x000fc4000bf86270 */
[----:B------:R-:W-:Y:S01]  /*0f70*/  MOV R11, 0xffffffff ;  /* 0xffffffff000b7802 */ /* 0x000fe20000000f00 */
[C---:B------:R-:W-:Y:S02]  /*0f80*/  VIADD R0, R18.reuse, 0x580 ;  /* 0x0000058012007836 */ /* 0x040fe40000000000 */
[----:B------:R-:W-:Y:S01]  /*0f90*/  VIADD R2, R18, 0x600 ;  /* 0x0000060012027836 */ /* 0x000fe20000000000 */
[----:B------:R1:W5:Y:S01]  /*0fa0*/  @!P2 LDG.E R10, desc[UR18][R14.64+0xa00] ;  /* 0x000a00120e0aa981 */ /* 0x000362000c1e1900 */
[----:B------:R-:W-:Y:S01]  /*0fb0*/  IMAD.MOV.U32 R9, RZ, RZ, -0x1 ;  /* 0xffffffffff097424 */ /* 0x000fe200078e00ff */
[----:B------:R-:W-:Y:S01]  /*0fc0*/  MOV R7, 0xffffffff ;  /* 0xffffffff00077802 */ /* 0x000fe20000000f00 */
[----:B------:R-:W-:Y:S01]  /*0fd0*/  IMAD.MOV.U32 R8, RZ, RZ, -0x1 ;  /* 0xffffffffff087424 */ /* 0x000fe200078e00ff */
[----:B------:R1:W5:Y:S01]  /*0fe0*/  @!P5 LDG.E R11, desc[UR18][R14.64+0x800] ;  /* 0x000800120e0bd981 */ /* 0x000362000c1e1900 */
[----:B------:R-:W-:Y:S01]  /*0ff0*/  IMAD.MOV.U32 R6, RZ, RZ, -0x1 ;  /* 0xffffffffff067424 */ /* 0x000fe200078e00ff */
[----:B------:R-:W-:Y:S01]  /*1000*/  ISETP.GE.AND P5, PT, R0, UR15, PT ;  /* 0x0000000f00007c0c */ /* 0x000fe2000bfa6270 */
[----:B------:R-:W-:Y:S01]  /*1010*/  VIADD R0, R18, 0x680 ;  /* 0x0000068012007836 */ /* 0x000fe20000000000 */
[----:B------:R-:W-:Y:S01]  /*1020*/  ISETP.GE.AND P2, PT, R2, UR15, PT ;  /* 0x0000000f02007c0c */ /* 0x000fe2000bf46270 */
[----:B------:R-:W-:Y:S01]  /*1030*/  VIADD R2, R18, 0x700 ;  /* 0x0000070012027836 */ /* 0x000fe20000000000 */
[----:B------:R1:W5:Y:S01]  /*1040*/  @!P3 LDG.E R9, desc[UR18][R14.64+0xc00] ;  /* 0x000c00120e09b981 */ /* 0x000362000c1e1900 */
[----:B------:R-:W-:-:S03]  /*1050*/  ISETP.GE.AND P3, PT, R25, UR15, PT ;  /* 0x0000000f19007c0c */ /* 0x000fc6000bf66270 */
[----:B------:R1:W5:Y:S01]  /*1060*/  @!P0 LDG.E R8, desc[UR18][R14.64+0xe00] ;  /* 0x000e00120e088981 */ /* 0x000362000c1e1900 */
[----:B------:R-:W-:-:S03]  /*1070*/  ISETP.GE.AND P0, PT, R0, UR15, PT ;  /* 0x0000000f00007c0c */ /* 0x000fc6000bf06270 */
[----:B------:R1:W5:Y:S01]  /*1080*/  @!P1 LDG.E R7, desc[UR18][R14.64+0x1000] ;  /* 0x001000120e079981 */ /* 0x000362000c1e1900 */
[----:B------:R-:W-:-:S03]  /*1090*/  ISETP.GE.AND P1, PT, R2, UR15, PT ;  /* 0x0000000f02007c0c */ /* 0x000fc6000bf26270 */
[----:B------:R1:W5:Y:S01]  /*10a0*/  @!P4 LDG.E R6, desc[UR18][R14.64+0x1200] ;  /* 0x001200120e06c981 */ /* 0x000362000c1e1900 */
[----:B------:R-:W-:Y:S01]  /*10b0*/  ISETP.GE.AND P4, PT, R26, UR15, PT ;  /* 0x0000000f1a007c0c */ /* 0x000fe2000bf86270 */
[----:B------:R-:W-:Y:S01]  /*10c0*/  IMAD.MOV.U32 R5, RZ, RZ, -0x1 ;  /* 0xffffffffff057424 */ /* 0x000fe200078e00ff */
[----:B------:R-:W-:Y:S01]  /*10d0*/  MOV R0, 0xffffffff ;  /* 0xffffffff00007802 */ /* 0x000fe20000000f00 */
[----:B------:R-:W-:Y:S02]  /*10e0*/  IMAD.MOV.U32 R4, RZ, RZ, -0x1 ;  /* 0xffffffffff047424 */ /* 0x000fe400078e00ff */
        /* <DEDUP_REMOVED lines=9> */
.L_x_547:
[----:B------:R-:W2:Y:S02]  /*1180*/  LDCU.64 UR16, c[0x0][0x398] ;  /* 0x00007300ff1077ac */ /* 0x000ea40008000a00 */
[----:B--2---:R-:W-:-:S09]  /*1190*/  UISETP.GT.AND UP1, UPT, UR17, UR16, UPT ;  /* 0x000000101100728c */ /* 0x004fd2000bf24270 */
[----:B------:R-:W-:Y:S05]  /*11a0*/  BRA.U !UP1, `(.L_x_548) ;  /* 0x00000005093c7547 */ /* 0x000fea000b800000 */
[----:B------:R-:W2:Y:S01]  /*11b0*/  S2UR UR13, SR_CgaCtaId ;  /* 0x00000000000d79c3 */ /* 0x000ea20000008800 */
[----:B------:R-:W-:Y:S01]  /*11c0*/  UMOV UR4, 0x400 ;  /* 0x0000040000047882 */ /* 0x000fe20000000000 */
[----:B------:R-:W3:Y:S01]  /*11d0*/  LDCU UR14, c[0x0][0x398] ;  /* 0x00007300ff0e77ac */ /* 0x000ee20008000800 */
[----:B--2---:R-:W-:-:S03]  /*11e0*/  ULEA UR13, UR13, UR4, 0x18 ;  /* 0x000000040d0d7291 */ /* 0x004fc6000f8ec0ff */
[----:B---3--:R-:W-:-:S09]  /*11f0*/  UMOV UR4, URZ ;  /* 0x000000ff00047c82 */ /* 0x008fd20008000000 */
.L_x_549:
[----:B012---:R-:W-:Y:S01]  /*1200*/  IMAD R14, RZ, RZ, -UR14 ;  /* 0x8000000eff0e7e24 */ /* 0x007fe2000f8e02ff */
[----:B------:R-:W-:Y:S01]  /*1210*/  ULEA UR15, UR4, UR13, 0xa ;  /* 0x0000000d040f7291 */ /* 0x000fe2000f8e50ff */
[----:B------:R-:W-:Y:S01]  /*1220*/  IMAD.U32 R15, RZ, RZ, UR17 ;  /* 0x00000011ff0f7e24 */ /* 0x000fe2000f8e00ff */
[----:B------:R-:W-:-:S04]  /*1230*/  UIADD3 UR4, UPT, UPT, UR4, 0x1, URZ ;  /* 0x0000000104047890 */ /* 0x000fc8000fffe0ff */
[----:B------:R-:W-:Y:S01]  /*1240*/  VIADDMNMX R14, R14, R15, 0x8, PT ;  /* 0x000000080e0e7446 */ /* 0x000fe2000380010f */
[----:B------:R-:W-:-:S05]  /*1250*/  IMAD.MOV.U32 R15, RZ, RZ, -0x1 ;  /* 0xffffffffff0f7424 */ /* 0x000fca00078e00ff */
[----:B------:R-:W-:Y:S02]  /*1260*/  SHF.L.U32 R14, R15, R14, RZ ;  /* 0x0000000e0f0e7219 */ /* 0x000fe400000006ff */
[----:B-----5:R-:W-:-:S04]  /*1270*/  SHF.R.U32.HI R15, RZ, UR14, R17 ;  /* 0x0000000eff0f7c19 */ /* 0x020fc80008011611 */
[----:B------:R-:W-:-:S04]  /*1280*/  LOP3.LUT R15, R15, R14, RZ, 0x30, !PT ;  /* 0x0000000e0f0f7212 */ /* 0x000fc800078e30ff */
[----:B------:R-:W-:-:S05]  /*1290*/  LEA R15, R15, UR15, 0x2 ;  /* 0x0000000f0f0f7c11 */ /* 0x000fca000f8e10ff */
[----:B------:R0:W-:Y:S02]  /*12a0*/  ATOMS.POPC.INC.32 RZ, [R15+URZ] ;  /* 0x000000000fff7f8c */ /* 0x0001e4000d8000ff */
[----:B0-----:R-:W-:-:S04]  /*12b0*/  SHF.R.U32.HI R15, RZ, UR14, R16 ;  /* 0x0000000eff0f7c19 */ /* 0x001fc80008011610 */
        /* <DEDUP_REMOVED lines=55> */
[----:B0-----:R-:W-:Y:S01]  /*1630*/  SHF.R.U32.HI R15, RZ, UR14, R29 ;  /* 0x0000000eff0f7c19 */ /* 0x001fe2000801161d */
[----:B------:R-:W-:-:S03]  /*1640*/  UIADD3 UR14, UPT, UPT, UR14, 0x8, URZ ;  /* 0x000000080e0e7890 */ /* 0x000fc6000fffe0ff */
[----:B------:R-:W-:Y:S01]  /*1650*/  LOP3.LUT R14, R15, R14, RZ, 0x30, !PT ;  /* 0x0000000e0f0e7212 */ /* 0x000fe200078e30ff */
[----:B------:R-:W-:-:S03]  /*1660*/  UISETP.GE.AND UP1, UPT, UR14, UR17, UPT ;  /* 0x000000110e00728c */ /* 0x000fc6000bf26270 */
[----:B------:R-:W-:-:S05]  /*1670*/  LEA R14, R14, UR15, 0x2 ;  /* 0x0000000f0e0e7c11 */ /* 0x000fca000f8e10ff */
[----:B------:R2:W-:Y:S01]  /*1680*/  ATOMS.POPC.INC.32 RZ, [R14+URZ] ;  /* 0x000000000eff7f8c */ /* 0x0005e2000d8000ff */
[----:B------:R-:W-:Y:S05]  /*1690*/  BRA.U !UP1, `(.L_x_549) ;  /* 0xfffffff909d87547 */ /* 0x000fea000b83ffff */
.L_x_548:
[----:B------:R-:W-:Y:S05]  /*16a0*/  BRA.U !UP0, `(.L_x_550) ;  /* 0xfffffff508307547 */ /* 0x000fea000b83ffff */
.L_x_545:
[----:B------:R-:W-:Y:S01]  /*16b0*/  BAR.SYNC.DEFER_BLOCKING 0x0 ;  /* 0x0000000000007b1d */ /* 0x000fe20000010000 */
[----:B------:R-:W-:-:S05]  /*16c0*/  ISETP.NE.AND P0, PT, R28, RZ, PT ;  /* 0x000000ff1c00720c */ /* 0x000fca0003f05270 */
[----:B------:R-:W-:Y:S08]  /*16d0*/  BSSY.RECONVERGENT B0, `(.L_x_551) ;  /* 0x000016e000007945 */ /* 0x000ff00003800200 */
[----:B------:R-:W-:Y:S05]  /*16e0*/  @P0 BRA `(.L_x_552) ;  /* 0x0000001400b00947 */ /* 0x000fea0003800000 */
[----:B012345:R-:W0:Y:S01]  /*16f0*/  LDC.64 R2, c[0x0][0x398] ;  /* 0x0000e600ff027b82 */ /* 0x03fe220000000a00 */
[----:B------:R-:W-:Y:S01]  /*1700*/  IMAD.MOV.U32 R7, RZ, RZ, RZ ;  /* 0x000000ffff077224 */ /* 0x000fe200078e00ff */
[----:B0-----:R-:W-:-:S04]  /*1710*/  IADD3 R2, PT, PT, R3, 0x7, -R2 ;  /* 0x0000000703027810 */ /* 0x001fc80007ffe802 */
[----:B------:R-:W-:-:S04]  /*1720*/  SHF.R.S32.HI R3, RZ, 0x1f, R2 ;  /* 0x0000001fff037819 */ /* 0x000fc80000011402 */
[----:B------:R-:W-:-:S04]  /*1730*/  LEA.HI R0, R3, R2, RZ, 0x3 ;  /* 0x0000000203007211 */ /* 0x000fc800078f18ff */
[----:B------:R-:W-:-:S04]  /*1740*/  SHF.R.S32.HI R0, RZ, 0x3, R0 ;  /* 0x00000003ff007819 */ /* 0x000fc80000011400 */
[C---:B------:R-:W-:Y:S01]  /*1750*/  LOP3.LUT R9, R0.reuse, 0xffffff8, RZ, 0xc0, !PT ;  /* 0x0ffffff800097812 */ /* 0x040fe200078ec0ff */
[----:B------:R-:W-:-:S05]  /*1760*/  VIADD R8, R0, 0xffffffff ;  /* 0xffffffff00087836 */ /* 0x000fca0000000000 */
[----:B------:R-:W-:-:S13]  /*1770*/  ISETP.GE.U32.AND P0, PT, R8, 0x7, PT ;  /* 0x000000070800780c */ /* 0x000fda0003f06070 */
[----:B------:R-:W-:Y:S05]  /*1780*/  @!P0 BRA `(.L_x_553) ;  /* 0x00000004006c8947 */ /* 0x000fea0003800000 */
[----:B------:R-:W0:Y:S01]  /*1790*/  LDC.64 R2, c[0x0][0x380] ;  /* 0x0000e000ff027b82 */ /* 0x000e220000000a00 */
[----:B------:R-:W-:-:S07]  /*17a0*/  HFMA2 R11, -RZ, RZ, 0, 0 ;  /* 0x00000000ff0b7431 */ /* 0x000fce00000001ff */
.L_x_570:
[----:B------:R-:W-:Y:S01]  /*17b0*/  IMAD R29, R11, 0x400, R27 ;  /* 0x000004000b1d7824 */ /* 0x000fe200078e021b */
[----:B------:R-:W-:Y:S04]  /*17c0*/  BSSY.RECONVERGENT B1, `(.L_x_554) ;  /* 0x000000a000017945 */ /* 0x000fe80003800200 */
[----:B01234-:R-:W1:Y:S04]  /*17d0*/  LDS R4, [R29] ;  /* 0x000000001d047984 */ /* 0x01fe680000000800 */
[----:B------:R2:W3:Y:S04]  /*17e0*/  LDS R17, [R29+0x400] ;  /* 0x000400001d117984 */ /* 0x0004e80000000800 */
[----:B------:R2:W4:Y:S01]  /*17f0*/  LDS R15, [R29+0x800] ;  /* 0x000800001d0f7984 */ /* 0x0005220000000800 */
[----:B-1----:R-:W-:-:S13]  /*1800*/  ISETP.NE.AND P0, PT, R4, RZ, PT ;  /* 0x000000ff0400720c */ /* 0x002fda0003f05270 */
[----:B--234-:R-:W-:Y:S05]  /*1810*/  @!P0 BRA `(.L_x_555) ;  /* 0x0000000000108947 */ /* 0x01cfea0003800000 */
[----:B------:R-:W-:Y:S02]  /*1820*/  IMAD R7, R11, 0x100, R18 ;  /* 0x000001000b077824 */ /* 0x000fe400078e0212 */
[----:B------:R-:W-:Y:S02]  /*1830*/  IMAD.MOV.U32 R5, RZ, RZ, RZ ;  /* 0x000000ffff057224 */ /* 0x000fe400078e00ff */
[----:B0-----:R-:W-:-:S05]  /*1840*/  IMAD.WIDE.U32 R6, R7, 0x8, R2 ;  /* 0x0000000807067825 */ /* 0x001fca00078e0002 */
[----:B------:R1:W-:Y:S02]  /*1850*/  REDG.E.ADD.64.STRONG.GPU desc[UR18][R6.64], R4 ;  /* 0x000000040600798e */ /* 0x0003e4000c12e512 */
.L_x_555:
[----:B------:R-:W-:Y:S05]  /*1860*/  BSYNC.RECONVERGENT B1 ;  /* 0x0000000000017941 */ /* 0x000fea0003800200 */
.L_x_554:
[----:B------:R-:W2:Y:S01]  /*1870*/  LDS R10, [R29+0xc00] ;  /* 0x000c00001d0a7984 */ /* 0x000ea20000000800 */
[----:B------:R-:W-:Y:S01]  /*1880*/  ISETP.NE.AND P6, PT, R17, RZ, PT ;  /* 0x000000ff1100720c */ /* 0x000fe20003fc5270 */
[----:B------:R-:W-:Y:S01]  /*1890*/  BSSY.RECONVERGENT B1, `(.L_x_556) ;  /* 0x0000012000017945 */ /* 0x000fe20003800200 */
[----:B------:R-:W-:Y:S01]  /*18a0*/  ISETP.NE.AND P0, PT, R15, RZ, PT ;  /* 0x000000ff0f00720c */ /* 0x000fe20003f05270 */
[----:B------:R-:W3:Y:S04]  /*18b0*/  LDS R12, [R29+0x1000] ;  /* 0x001000001d0c7984 */ /* 0x000ee80000000800 */
[----:B------:R-:W4:Y:S04]  /*18c0*/  LDS R14, [R29+0x1400] ;  /* 0x001400001d0e7984 */ /* 0x000f280000000800 */
[----:B------:R-:W5:Y:S04]  /*18d0*/  LDS R16, [R29+0x1800] ;  /* 0x001800001d107984 */ /* 0x000f680000000800 */
[----:B------:R-:W0:Y:S01]  /*18e0*/  LDS R13, [R29+0x1c00] ;  /* 0x001c00001d0d7984 */ /* 0x000e220000000800 */
[----:B--2---:R-:W-:-:S02]  /*18f0*/  ISETP.NE.AND P1, PT, R10, RZ, PT ;  /* 0x000000ff0a00720c */ /* 0x004fc40003f25270 */
[----:B---3--:R-:W-:Y:S02]  /*1900*/  ISETP.NE.AND P2, PT, R12, RZ, PT ;  /* 0x000000ff0c00720c */ /* 0x008fe40003f45270 */
[----:B----4-:R-:W-:Y:S02]  /*1910*/  ISETP.NE.AND P3, PT, R14, RZ, PT ;  /* 0x000000ff0e00720c */ /* 0x010fe40003f65270 */
[----:B-----5:R-:W-:Y:S02]  /*1920*/  ISETP.NE.AND P4, PT, R16, RZ, PT ;  /* 0x000000ff1000720c */ /* 0x020fe40003f85270 */
[----:B0-----:R-:W-:Y:S01]  /*1930*/  ISETP.NE.AND P5, PT, R13, RZ, PT ;  /* 0x000000ff0d00720c */ /* 0x001fe20003fa5270 */
[----:B------:R-:W-:-:S12]  /*1940*/  @!P6 BRA `(.L_x_557) ;  /* 0x000000000018e947 */ /* 0x000fd80003800000 */
[----:B-1----:R-:W-:Y:S01]  /*1950*/  IMAD R7, R11, 0x100, R18 ;  /* 0x000001000b077824 */ /* 0x002fe200078e0212 */
[----:B------:R-:W-:Y:S01]  /*1960*/  MOV R5, RZ ;  /* 0x000000ff00057202 */ /* 0x000fe20000000f00 */
[----:B------:R-:W-:Y:S02]  /*1970*/  IMAD.MOV.U32 R4, RZ, RZ, R17 ;  /* 0x000000ffff047224 */ /* 0x000fe400078e0011 */
[----:B------:R-:W-:-:S04]  /*1980*/  VIADD R7, R7, 0x100 ;  /* 0x0000010007077836 */ /* 0x000fc80000000000 */
[----:B------:R-:W-:-:S05]  /*1990*/  IMAD.WIDE.U32 R6, R7, 0x8, R2 ;  /* 0x0000000807067825 */ /* 0x000fca00078e0002 */
[----:B------:R0:W-:Y:S02]  /*19a0*/  REDG.E.ADD.64.STRONG.GPU desc[UR18][R6.64], R4 ;  /* 0x000000040600798e */ /* 0x0001e4000c12e512 */
.L_x_557:
[----:B------:R-:W-:Y:S05]  /*19b0*/  BSYNC.RECONVERGENT B1 ;  /* 0x0000000000017941 */ /* 0x000fea0003800200 */
.L_x_556:
[----:B------:R-:W-:Y:S04]  /*19c0*/  BSSY.RECONVERGENT B1, `(.L_x_558) ;  /* 0x0000008000017945 */ /* 0x000fe80003800200 */
[----:B------:R-:W-:Y:S05]  /*19d0*/  @!P0 BRA `(.L_x_559) ;  /* 0x0000000000188947 */ /* 0x000fea0003800000 */
[----:B01----:R-:W-:Y:S02]  /*19e0*/  IMAD R5, R11, 0x100, R18 ;  /* 0x000001000b057824 */ /* 0x003fe400078e0212 */
[----:B------:R-:W-:Y:S02]  /*19f0*/  IMAD.MOV.U32 R6, RZ, RZ, R15 ;  /* 0x000000ffff067224 */ /* 0x000fe400078e000f */
[----:B------:R-:W-:Y:S02]  /*1a00*/  VIADD R5, R5, 0x200 ;  /* 0x0000020005057836 */ /* 0x000fe40000000000 */
[----:B------:R-:W-:Y:S02]  /*1a10*/  IMAD.MOV.U32 R7, RZ, RZ, RZ ;  /* 0x000000ffff077224 */ /* 0x000fe400078e00ff */
[----:B------:R-:W-:-:S05]  /*1a20*/  IMAD.WIDE.U32 R4, R5, 0x8, R2 ;  /* 0x0000000805047825 */ /* 0x000fca00078e0002 */
[----:B------:R2:W-:Y:S02]  /*1a30*/  REDG.E.ADD.64.STRONG.GPU desc[UR18][R4.64], R6 ;  /* 0x000000060400798e */ /* 0x0005e4000c12e512 */
.L_x_559:
[----:B------:R-:W-:Y:S05]  /*1a40*/  BSYNC.RECONVERGENT B1 ;  /* 0x0000000000017941 */ /* 0x000fea0003800200 */
.L_x_558:
[----:B------:R-:W-:Y:S04]  /*1a50*/  BSSY.RECONVERGENT B1, `(.L_x_560) ;  /* 0x0000008000017945 */ /* 0x000fe80003800200 */
[----:B------:R-:W-:Y:S05]  /*1a60*/  @!P1 BRA `(.L_x_561) ;  /* 0x0000000000189947 */ /* 0x000fea0003800000 */
[----:B012---:R-:W-:Y:S01]  /*1a70*/  IMAD R5, R11, 0x100, R18 ;  /* 0x000001000b057824 */ /* 0x007fe200078e0212 */
[----:B------:R-:W-:Y:S01]  /*1a80*/  MOV R6, R10 ;  /* 0x0000000a00067202 */ /* 0x000fe20000000f00 */
[----:B------:R-:W-:Y:S02]  /*1a90*/  IMAD.MOV.U32 R7, RZ, RZ, RZ ;  /* 0x000000ffff077224 */ /* 0x000fe400078e00ff */
[----:B------:R-:W-:-:S04]  /*1aa0*/  VIADD R5, R5, 0x300 ;  /* 0x0000030005057836 */ /* 0x000fc80000000000 */
[----:B------:R-:W-:-:S05]  /*1ab0*/  IMAD.WIDE.U32 R4, R5, 0x8, R2 ;  /* 0x0000000805047825 */ /* 0x000fca00078e0002 */
[----:B------:R3:W-:Y:S02]  /*1ac0*/  REDG.E.ADD.64.STRONG.GPU desc[UR18][R4.64], R6 ;  /* 0x000000060400798e */ /* 0x0007e4000c12e512 */
.L_x_561:
[----:B------:R-:W-:Y:S05]  /*1ad0*/  BSYNC.RECONVERGENT B1 ;  /* 0x0000000000017941 */ /* 0x000fea0003800200 */
.L_x_560:
[----:B------:R-:W-:Y:S04]  /*1ae0*/  BSSY.RECONVERGENT B1, `(.L_x_562) ;  /* 0x0000008000017945 */ /* 0x000fe80003800200 */
[----:B------:R-:W-:Y:S05]  /*1af0*/  @!P2 BRA `(.L_x_563) ;  /* 0x000000000018a947 */ /* 0x000fea0003800000 */
[----:B0123--:R-:W-:Y:S02]  /*1b00*/  IMAD R5, R11, 0x100, R18 ;  /* 0x000001000b057824 */ /* 0x00ffe400078e0212 */
[----:B------:R-:W-:Y:S02]  /*1b10*/  IMAD.MOV.U32 R6, RZ, RZ, R12 ;  /* 0x000000ffff067224 */ /* 0x000fe400078e000c */
[----:B------:R-:W-:Y:S02]  /*1b20*/  VIADD R5, R5, 0x400 ;  /* 0x0000040005057836 */ /* 0x000fe40000000000 */
[----:B------:R-:W-:Y:S02]  /*1b30*/  IMAD.MOV.U32 R7, RZ, RZ, RZ ;  /* 0x000000ffff077224 */ /* 0x000fe400078e00ff */
[----:B------:R-:W-:-:S05]  /*1b40*/  IMAD.WIDE.U32 R4, R5, 0x8, R2 ;  /* 0x0000000805047825 */ /* 0x000fca00078e0002 */
[----:B------:R4:W-:Y:S02]  /*1b50*/  REDG.E.ADD.64.STRONG.GPU desc[UR18][R4.64], R6 ;  /* 0x000000060400798e */ /* 0x0009e4000c12e512 */
.L_x_563:
[----:B------:R-:W-:Y:S05]  /*1b60*/  BSYNC.RECONVERGENT B1 ;  /* 0x0000000000017941 */ /* 0x000fea0003800200 */
.L_x_562:
[----:B------:R-:W-:Y:S04]  /*1b70*/  BSSY.RECONVERGENT B1, `(.L_x_564) ;  /* 0x0000007000017945 */ /* 0x000fe80003800200 */
[----:B------:R-:W-:Y:S05]  /*1b80*/  @!P3 BRA `(.L_x_565) ;  /* 0x000000000014b947 */ /* 0x000fea0003800000 */
[----:B01234-:R-:W-:Y:S02]  /*1b90*/  IMAD R5, R11, 0x100, R18 ;  /* 0x000001000b057824 */ /* 0x01ffe400078e0212 */
[----:B------:R-:W-:-:S03]  /*1ba0*/  IMAD.MOV.U32 R15, RZ, RZ, RZ ;  /* 0x000000ffff0f7224 */ /* 0x000fc600078e00ff */
[----:B------:R-:W-:-:S05]  /*1bb0*/  IADD3 R5, PT, PT, R5, 0x500, RZ ;  /* 0x0000050005057810 */ /* 0x000fca0007ffe0ff */
[----:B------:R-:W-:-:S05]  /*1bc0*/  IMAD.WIDE.U32 R4, R5, 0x8, R2 ;  /* 0x0000000805047825 */ /* 0x000fca00078e0002 */
[----:B------:R0:W-:Y:S02]  /*1bd0*/  REDG.E.ADD.64.STRONG.GPU desc[UR18][R4.64], R14 ;  /* 0x0000000e0400798e */ /* 0x0001e4000c12e512 */
.L_x_565:
[----:B------:R-:W-:Y:S05]  /*1be0*/  BSYNC.RECONVERGENT B1 ;  /* 0x0000000000017941 */ /* 0x000fea0003800200 */
.L_x_564:
[----:B------:R-:W-:Y:S04]  /*1bf0*/  BSSY.RECONVERGENT B1, `(.L_x_566) ;  /* 0x0000007000017945 */ /* 0x000fe80003800200 */
[----:B------:R-:W-:Y:S05]  /*1c00*/  @!P4 BRA `(.L_x_567) ;  /* 0x000000000014c947 */ /* 0x000fea0003800000 */
[----:B01234-:R-:W-:Y:S02]  /*1c10*/  IMAD R5, R11, 0x100, R18 ;  /* 0x000001000b057824 */ /* 0x01ffe400078e0212 */
[----:B------:R-:W-:Y:S02]  /*1c20*/  IMAD.MOV.U32 R17, RZ, RZ, RZ ;  /* 0x000000ffff117224 */ /* 0x000fe400078e00ff */
[----:B------:R-:W-:-:S04]  /*1c30*/  VIADD R5, R5, 0x600 ;  /* 0x0000060005057836 */ /* 0x000fc80000000000 */
[----:B------:R-:W-:-:S05]  /*1c40*/  IMAD.WIDE.U32 R4, R5, 0x8, R2 ;  /* 0x0000000805047825 */ /* 0x000fca00078e0002 */
[----:B------:R0:W-:Y:S02]  /*1c50*/  REDG.E.ADD.64.STRONG.GPU desc[UR18][R4.64], R16 ;  /* 0x000000100400798e */ /* 0x0001e4000c12e512 */
.L_x_567:
[----:B------:R-:W-:Y:S05]  /*1c60*/  BSYNC.RECONVERGENT B1 ;  /* 0x0000000000017941 */ /* 0x000fea0003800200 */
.L_x_566:
[----:B------:R-:W-:Y:S04]  /*1c70*/  BSSY.RECONVERGENT B1, `(.L_x_568) ;  /* 0x0000008000017945 */ /* 0x000fe80003800200 */
[----:B------:R-:W-:Y:S05]  /*1c80*/  @!P5 BRA `(.L_x_569) ;  /* 0x000000000018d947 */ /* 0x000fea0003800000 */
[----:B01234-:R-:W-:Y:S01]  /*1c90*/  IMAD R5, R11, 0x100, R18 ;  /* 0x000001000b057824 */ /* 0x01ffe200078e0212 */
[----:B------:R-:W-:Y:S01]  /*1ca0*/  MOV R6, R13 ;  /* 0x0000000d00067202 */ /* 0x000fe20000000f00 */
[----:B------:R-:W-:Y:S02]  /*1cb0*/  IMAD.MOV.U32 R7, RZ, RZ, RZ ;  /* 0x000000ffff077224 */ /* 0x000fe400078e00ff */
[----:B------:R-:W-:-:S04]  /*1cc0*/  VIADD R5, R5, 0x700 ;  /* 0x0000070005057836 */ /* 0x000fc80000000000 */
[----:B------:R-:W-:-:S05]  /*1cd0*/  IMAD.WIDE.U32 R4, R5, 0x8, R2 ;  /* 0x0000000805047825 */ /* 0x000fca00078e0002 */
[----:B------:R0:W-:Y:S02]  /*1ce0*/  REDG.E.ADD.64.STRONG.GPU desc[UR18][R4.64], R6 ;  /* 0x000000060400798e */ /* 0x0001e4000c12e512 */
.L_x_569:
[----:B------:R-:W-:Y:S05]  /*1cf0*/  BSYNC.RECONVERGENT B1 ;  /* 0x0000000000017941 */ /* 0x000fea0003800200 */
.L_x_568:
[----:B------:R-:W-:-:S05]  /*1d00*/  VIADD R11, R11, 0x8 ;  /* 0x000000080b0b7836 */ /* 0x000fca0000000000 */
[----:B------:R-:W-:-:S13]  /*1d10*/  ISETP.NE.AND P0, PT, R11, R9, PT ;  /* 0x000000090b00720c */ /* 0x000fda0003f05270 */
[----:B------:R-:W-:Y:S05]  /*1d20*/  @P0 BRA `(.L_x_570) ;  /* 0xfffffff800a00947 */ /* 0x000fea000383ffff */
[----:B01234-:R-:W-:-:S07]  /*1d30*/  IMAD.MOV.U32 R7, RZ, RZ, R9 ;  /* 0x000000ffff077224 */ /* 0x01ffce00078e0009 */
.L_x_553:
[----:B------:R-:W-:Y:S01]  /*1d40*/  UISETP.NE.AND UP0, UPT, UR20, URZ, UPT ;  /* 0x000000ff1400728c */ /* 0x000fe2000bf05270 */
[----:B------:R-:W-:Y:S01]  /*1d50*/  IMAD.U32 R2, RZ, RZ, UR9 ;  /* 0x00000009ff027e24 */ /* 0x000fe2000f8e00ff */
[----:B------:R-:W-:Y:S01]  /*1d60*/  LOP3.LUT R11, R0, 0x1, RZ, 0xc0, !PT ;  /* 0x00000001000b7812 */ /* 0x000fe200078ec0ff */
[----:B------:R-:W-:-:S03]  /*1d70*/  IMAD.U32 R10, RZ, RZ, UR20 ;  /* 0x00000014ff0a7e24 */ /* 0x000fc6000f8e00ff */
[----:B------:R-:W-:Y:S01]  /*1d80*/  IADD3 R0, PT, PT, R2, -0x1, RZ ;  /* 0xffffffff02007810 */ /* 0x000fe20007ffe0ff */
[----:B------:R-:W-:Y:S02]  /*1d90*/  VIADD R10, R10, 0xffffffff ;  /* 0xffffffff0a0a7836 */ /* 0x000fe40000000000 */
[----:B------:R-:W-:Y:S05]  /*1da0*/  BRA.U !UP0, `(.L_x_571) ;  /* 0x00000005086c7547 */ /* 0x000fea000b800000 */
[----:B------:R-:W-:-:S13]  /*1db0*/  ISETP.GE.U32.AND P0, PT, R10, 0x3, PT ;  /* 0x000000030a00780c */ /* 0x000fda0003f06070 */
[----:B------:R-:W-:Y:S05]  /*1dc0*/  @!P0 BRA `(.L_x_572) ;  /* 0x0000000000bc8947 */ /* 0x000fea0003800000 */
[----:B------:R-:W-:Y:S01]  /*1dd0*/  IMAD R2, R7, 0x400, R27 ;  /* 0x0000040007027824 */ /* 0x000fe200078e021b */
[----:B------:R-:W-:Y:S04]  /*1de0*/  BSSY.RECONVERGENT B1, `(.L_x_573) ;  /* 0x0000010000017945 */ /* 0x000fe80003800200 */
[----:B------:R-:W0:Y:S04]  /*1df0*/  LDS R13, [R2] ;  /* 0x00000000020d7984 */ /* 0x000e280000000800 */
[----:B------:R-:W1:Y:S04]  /*1e00*/  LDS R14, [R2+0x400] ;  /* 0x00040000020e7984 */ /* 0x000e680000000800 */
[----:B------:R-:W2:Y:S04]  /*1e10*/  LDS R6, [R2+0x800] ;  /* 0x0008000002067984 */ /* 0x000ea80000000800 */
[----:B------:R-:W3:Y:S01]  /*1e20*/  LDS R12, [R2+0xc00] ;  /* 0x000c0000020c7984 */ /* 0x000ee20000000800 */
[----:B0-----:R-:W-:-:S02]  /*1e30*/  ISETP.NE.AND P0, PT, R13, RZ, PT ;  /* 0x000000ff0d00720c */ /* 0x001fc40003f05270 */
[----:B-1----:R-:W-:Y:S02]  /*1e40*/  ISETP.NE.AND P1, PT, R14, RZ, PT ;  /* 0x000000ff0e00720c */ /* 0x002fe40003f25270 */
[----:B--2---:R-:W-:Y:S02]  /*1e50*/  ISETP.NE.AND P2, PT, R6, RZ, PT ;  /* 0x000000ff0600720c */ /* 0x004fe40003f45270 */
[----:B---3--:R-:W-:-:S07]  /*1e60*/  ISETP.NE.AND P3, PT, R12, RZ, PT ;  /* 0x000000ff0c00720c */ /* 0x008fce0003f65270 */
[----:B------:R-:W-:Y:S06]  /*1e70*/  @!P0 BRA `(.L_x_574) ;  /* 0x0000000000188947 */ /* 0x000fec0003800000 */
[----:B------:R-:W0:Y:S01]  /*1e80*/  LDC.64 R4, c[0x0][0x380] ;  /* 0x0000e000ff047b82 */ /* 0x000e220000000a00 */
[----:B------:R-:W-:Y:S02]  /*1e90*/  IMAD R3, R7, 0x100, R18 ;  /* 0x0000010007037824 */ /* 0x000fe400078e0212 */
[----:B------:R-:W-:Y:S02]  /*1ea0*/  IMAD.MOV.U32 R2, RZ, RZ, R13 ;  /* 0x000000ffff027224 */ /* 0x000fe400078e000d */
[----:B0-----:R-:W-:-:S04]  /*1eb0*/  IMAD.WIDE.U32 R4, R3, 0x8, R4 ;  /* 0x0000000803047825 */ /* 0x001fc800078e0004 */
[----:B------:R-:W-:-:S05]  /*1ec0*/  IMAD.MOV.U32 R3, RZ, RZ, RZ ;  /* 0x000000ffff037224 */ /* 0x000fca00078e00ff */
[----:B------:R0:W-:Y:S02]  /*1ed0*/  REDG.E.ADD.64.STRONG.GPU desc[UR18][R4.64], R2 ;  /* 0x000000020400798e */ /* 0x0001e4000c12e512 */
.L_x_574:
[----:B------:R-:W-:Y:S05]  /*1ee0*/  BSYNC.RECONVERGENT B1 ;  /* 0x0000000000017941 */ /* 0x000fea0003800200 */
.L_x_573:
[----:B------:R-:W-:Y:S04]  /*1ef0*/  BSSY.RECONVERGENT B1, `(.L_x_575) ;  /* 0x0000008000017945 */ /* 0x000fe80003800200 */
[----:B------:R-:W-:Y:S05]  /*1f00*/  @!P1 BRA `(.L_x_576) ;  /* 0x0000000000189947 */ /* 0x000fea0003800000 */
[----:B0-----:R-:W0:Y:S01]  /*1f10*/  LDC.64 R2, c[0x0][0x380] ;  /* 0x0000e000ff027b82 */ /* 0x001e220000000a00 */
[----:B------:R-:W-:Y:S02]  /*1f20*/  IMAD R5, R7, 0x100, R18 ;  /* 0x0000010007057824 */ /* 0x000fe400078e0212 */
[----:B------:R-:W-:Y:S02]  /*1f30*/  HFMA2 R15, -RZ, RZ, 0, 0 ;  /* 0x00000000ff0f7431 */ /* 0x000fe400000001ff */
[----:B------:R-:W-:-:S04]  /*1f40*/  VIADD R5, R5, 0x100 ;  /* 0x0000010005057836 */ /* 0x000fc80000000000 */
[----:B0-----:R-:W-:-:S05]  /*1f50*/  IMAD.WIDE.U32 R2, R5, 0x8, R2 ;  /* 0x0000000805027825 */ /* 0x001fca00078e0002 */
[----:B------:R1:W-:Y:S02]  /*1f60*/  REDG.E.ADD.64.STRONG.GPU desc[UR18][R2.64], R14 ;  /* 0x0000000e0200798e */ /* 0x0003e4000c12e512 */
.L_x_576:
[----:B------:R-:W-:Y:S05]  /*1f70*/  BSYNC.RECONVERGENT B1 ;  /* 0x0000000000017941 */ /* 0x000fea0003800200 */
.L_x_575:
[----:B------:R-:W-:Y:S04]  /*1f80*/  BSSY.RECONVERGENT B1, `(.L_x_577) ;  /* 0x0000009000017945 */ /* 0x000fe80003800200 */
[----:B------:R-:W-:Y:S05]  /*1f90*/  @!P2 BRA `(.L_x_578) ;  /* 0x00000000001ca947 */ /* 0x000fea0003800000 */
[----:B01----:R-:W0:Y:S01]  /*1fa0*/  LDC.64 R2, c[0x0][0x380] ;  /* 0x0000e000ff027b82 */ /* 0x003e220000000a00 */
[----:B------:R-:W-:Y:S02]  /*1fb0*/  IMAD R5, R7, 0x100, R18 ;  /* 0x0000010007057824 */ /* 0x000fe400078e0212 */
[----:B------:R-:W-:Y:S02]  /*1fc0*/  IMAD.MOV.U32 R4, RZ, RZ, R6 ;  /* 0x000000ffff047224 */ /* 0x000fe400078e0006 */
[----:B------:R-:W-:-:S04]  /*1fd0*/  VIADD R5, R5, 0x200 ;  /* 0x0000020005057836 */ /* 0x000fc80000000000 */
[----:B0-----:R-:W-:-:S04]  /*1fe0*/  IMAD.WIDE.U32 R2, R5, 0x8, R2 ;  /* 0x0000000805027825 */ /* 0x001fc800078e0002 */
[----:B------:R-:W-:-:S05]  /*1ff0*/  IMAD.MOV.U32 R5, RZ, RZ, RZ ;  /* 0x000000ffff057224 */ /* 0x000fca00078e00ff */
[----:B------:R2:W-:Y:S02]  /*2000*/  REDG.E.ADD.64.STRONG.GPU desc[UR18][R2.64], R4 ;  /* 0x000000040200798e */ /* 0x0005e4000c12e512 */
.L_x_578:
[----:B------:R-:W-:Y:S05]  /*2010*/  BSYNC.RECONVERGENT B1 ;  /* 0x0000000000017941 */ /* 0x000fea0003800200 */
.L_x_577:
[----:B------:R-:W-:Y:S04]  /*2020*/  BSSY.RECONVERGENT B1, `(.L_x_579) ;  /* 0x0000008000017945 */ /* 0x000fe80003800200 */
[----:B------:R-:W-:Y:S05]  /*2030*/  @!P3 BRA `(.L_x_580) ;  /* 0x000000000018b947 */ /* 0x000fea0003800000 */
[----:B012---:R-:W0:Y:S01]  /*2040*/  LDC.64 R2, c[0x0][0x380] ;  /* 0x0000e000ff027b82 */ /* 0x007e220000000a00 */
[----:B------:R-:W-:Y:S01]  /*2050*/  IMAD R5, R7, 0x100, R18 ;  /* 0x0000010007057824 */ /* 0x000fe200078e0212 */
[----:B------:R-:W-:-:S03]  /*2060*/  MOV R13, RZ ;  /* 0x000000ff000d7202 */ /* 0x000fc60000000f00 */
[----:B------:R-:W-:-:S04]  /*2070*/  VIADD R5, R5, 0x300 ;  /* 0x0000030005057836 */ /* 0x000fc80000000000 */
[----:B0-----:R-:W-:-:S05]  /*2080*/  IMAD.WIDE.U32 R2, R5, 0x8, R2 ;  /* 0x0000000805027825 */ /* 0x001fca00078e0002 */
[----:B------:R3:W-:Y:S02]  /*2090*/  REDG.E.ADD.64.STRONG.GPU desc[UR18][R2.64], R12 ;  /* 0x0000000c0200798e */ /* 0x0007e4000c12e512 */
.L_x_580:
[----:B------:R-:W-:Y:S05]  /*20a0*/  BSYNC.RECONVERGENT B1 ;  /* 0x0000000000017941 */ /* 0x000fea0003800200 */
.L_x_579:
[----:B------:R-:W-:-:S07]  /*20b0*/  VIADD R7, R7, 0x4 ;  /* 0x0000000407077836 */ /* 0x000fce0000000000 */
.L_x_572:
[----:B------:R-:W-:Y:S01]  /*20c0*/  UISETP.NE.AND UP0, UPT, UR9, URZ, UPT ;  /* 0x000000ff0900728c */ /* 0x000fe2000bf05270 */
[----:B------:R-:W-:Y:S08]  /*20d0*/  BSSY.RECONVERGENT B1, `(.L_x_571) ;  /* 0x0000028000017945 */ /* 0x000ff00003800200 */
[----:B------:R-:W-:Y:S05]  /*20e0*/  BRA.U !UP0, `(.L_x_581) ;  /* 0x0000000108987547 */ /* 0x000fea000b800000 */
[----:B------:R-:W-:-:S13]  /*20f0*/  ISETP.NE.AND P0, PT, R0, RZ, PT ;  /* 0x000000ff0000720c */ /* 0x000fda0003f05270 */
[----:B------:R-:W-:Y:S05]  /*2100*/  @!P0 BRA `(.L_x_582) ;  /* 0x0000000000608947 */ /* 0x000fea0003800000 */
[----:B0123--:R-:W-:Y:S01]  /*2110*/  IMAD R2, R7, 0x400, R27 ;  /* 0x0000040007027824 */ /* 0x00ffe200078e021b */
[----:B------:R-:W-:Y:S04]  /*2120*/  BSSY.RECONVERGENT B2, `(.L_x_583) ;  /* 0x000000b000027945 */ /* 0x000fe80003800200 */
[----:B------:R-:W0:Y:S04]  /*2130*/  LDS R4, [R2] ;  /* 0x0000000002047984 */ /* 0x000e280000000800 */
[----:B------:R-:W1:Y:S01]  /*2140*/  LDS R6, [R2+0x400] ;  /* 0x0004000002067984 */ /* 0x000e620000000800 */
[----:B0-----:R-:W-:-:S02]  /*2150*/  ISETP.NE.AND P0, PT, R4, RZ, PT ;  /* 0x000000ff0400720c */ /* 0x001fc40003f05270 */
[----:B-1----:R-:W-:-:S11]  /*2160*/  ISETP.NE.AND P1, PT, R6, RZ, PT ;  /* 0x000000ff0600720c */ /* 0x002fd60003f25270 */
[----:B------:R-:W-:Y:S05]  /*2170*/  @!P0 BRA `(.L_x_584) ;  /* 0x0000000000148947 */ /* 0x000fea0003800000 */
[----:B------:R-:W0:Y:S01]  /*2180*/  LDC.64 R2, c[0x0][0x380] ;  /* 0x0000e000ff027b82 */ /* 0x000e220000000a00 */
[----:B------:R-:W-:-:S04]  /*2190*/  IMAD R5, R7, 0x100, R18 ;  /* 0x0000010007057824 */ /* 0x000fc800078e0212 */
[----:B0-----:R-:W-:-:S04]  /*21a0*/  IMAD.WIDE.U32 R2, R5, 0x8, R2 ;  /* 0x0000000805027825 */ /* 0x001fc800078e0002 */
[----:B------:R-:W-:-:S05]  /*21b0*/  IMAD.MOV.U32 R5, RZ, RZ, RZ ;  /* 0x000000ffff057224 */ /* 0x000fca00078e00ff */
[----:B------:R0:W-:Y:S02]  /*21c0*/  REDG.E.ADD.64.STRONG.GPU desc[UR18][R2.64], R4 ;  /* 0x000000040200798e */ /* 0x0001e4000c12e512 */
.L_x_584:
[----:B------:R-:W-:Y:S05]  /*21d0*/  BSYNC.RECONVERGENT B2 ;  /* 0x0000000000027941 */ /* 0x000fea0003800200 */
.L_x_583:
[----:B------:R-:W-:Y:S04]  /*21e0*/  BSSY.RECONVERGENT B2, `(.L_x_585) ;  /* 0x0000009000027945 */ /* 0x000fe80003800200 */
[----:B------:R-:W-:Y:S05]  /*21f0*/  @!P1 BRA `(.L_x_586) ;  /* 0x00000000001c9947 */ /* 0x000fea0003800000 */
[----:B0-----:R-:W0:Y:S01]  /*2200*/  LDC.64 R2, c[0x0][0x380] ;  /* 0x0000e000ff027b82 */ /* 0x001e220000000a00 */
[----:B------:R-:W-:-:S05]  /*2210*/  IMAD R4, R7, 0x100, R18 ;  /* 0x0000010007047824 */ /* 0x000fca00078e0212 */
[----:B------:R-:W-:Y:S01]  /*2220*/  IADD3 R5, PT, PT, R4, 0x100, RZ ;  /* 0x0000010004057810 */ /* 0x000fe20007ffe0ff */
[----:B------:R-:W-:-:S04]  /*2230*/  IMAD.MOV.U32 R4, RZ, RZ, R6 ;  /* 0x000000ffff047224 */ /* 0x000fc800078e0006 */
[----:B0-----:R-:W-:-:S04]  /*2240*/  IMAD.WIDE.U32 R2, R5, 0x8, R2 ;  /* 0x0000000805027825 */ /* 0x001fc800078e0002 */
[----:B------:R-:W-:-:S05]  /*2250*/  IMAD.MOV.U32 R5, RZ, RZ, RZ ;  /* 0x000000ffff057224 */ /* 0x000fca00078e00ff */
[----:B------:R1:W-:Y:S02]  /*2260*/  REDG.E.ADD.64.STRONG.GPU desc[UR18][R2.64], R4 ;  /* 0x000000040200798e */ /* 0x0003e4000c12e512 */
.L_x_586:
[----:B------:R-:W-:Y:S05]  /*2270*/  BSYNC.RECONVERGENT B2 ;  /* 0x0000000000027941 */ /* 0x000fea0003800200 */
.L_x_585:
[----:B------:R-:W-:-:S07]  /*2280*/  VIADD R7, R7, 0x2 ;  /* 0x0000000207077836 */ /* 0x000fce0000000000 */
.L_x_582:
[----:B------:R-:W-:-:S13]  /*2290*/  ISETP.NE.AND P0, PT, R11, RZ, PT ;  /* 0x000000ff0b00720c */ /* 0x000fda0003f05270 */
[----:B------:R-:W-:Y:S05]  /*22a0*/  @!P0 BRA `(.L_x_581) ;  /* 0x0000000000288947 */ /* 0x000fea0003800000 */
[----:B0123--:R-:W-:-:S05]  /*22b0*/  IMAD R2, R7, 0x400, R27 ;  /* 0x0000040007027824 */ /* 0x00ffca00078e021b */
[----:B------:R-:W0:Y:S02]  /*22c0*/  LDS R6, [R2] ;  /* 0x0000000002067984 */ /* 0x000e240000000800 */
[----:B0-----:R-:W-:-:S13]  /*22d0*/  ISETP.NE.AND P0, PT, R6, RZ, PT ;  /* 0x000000ff0600720c */ /* 0x001fda0003f05270 */
[----:B------:R-:W-:Y:S05]  /*22e0*/  @!P0 BRA `(.L_x_581) ;  /* 0x0000000000188947 */ /* 0x000fea0003800000 */
[----:B------:R-:W0:Y:S01]  /*22f0*/  LDC.64 R2, c[0x0][0x380] ;  /* 0x0000e000ff027b82 */ /* 0x000e220000000a00 */
[----:B------:R-:W-:-:S04]  /*2300*/  IMAD R5, R7, 0x100, R18 ;  /* 0x0000010007057824 */ /* 0x000fc800078e0212 */
[----:B0-----:R-:W-:Y:S01]  /*2310*/  IMAD.WIDE.U32 R4, R5, 0x8, R2 ;  /* 0x0000000805047825 */ /* 0x001fe200078e0002 */
[----:B------:R-:W-:-:S03]  /*2320*/  MOV R2, R6 ;  /* 0x0000000600027202 */ /* 0x000fc60000000f00 */
[----:B------:R-:W-:-:S05]  /*2330*/  IMAD.MOV.U32 R3, RZ, RZ, RZ ;  /* 0x000000ffff037224 */ /* 0x000fca00078e00ff */
[----:B------:R4:W-:Y:S02]  /*2340*/  REDG.E.ADD.64.STRONG.GPU desc[UR18][R4.64], R2 ;  /* 0x000000020400798e */ /* 0x0009e4000c12e512 */
.L_x_581:
[----:B------:R-:W-:Y:S05]  /*2350*/  BSYNC.RECONVERGENT B1 ;  /* 0x0000000000017941 */ /* 0x000fea0003800200 */
.L_x_571:
[----:B------:R-:W-:-:S13]  /*2360*/  ISETP.GT.U32.AND P0, PT, R18, 0x7f, PT ;  /* 0x0000007f1200780c */ /* 0x000fda0003f04070 */
[----:B------:R-:W-:Y:S05]  /*2370*/  @P0 BRA `(.L_x_552) ;  /* 0x00000008008c0947 */ /* 0x000fea0003800000 */
[----:B------:R-:W-:Y:S01]  /*2380*/  ISETP.GE.U32.AND P0, PT, R8, 0x7, PT ;  /* 0x000000070800780c */ /* 0x000fe20003f06070 */
[----:B------:R-:W-:-:S12]  /*2390*/  IMAD.MOV.U32 R7, RZ, RZ, RZ ;  /* 0x000000ffff077224 */ /* 0x000fd800078e00ff */
[----:B------:R-:W-:Y:S05]  /*23a0*/  @!P0 BRA `(.L_x_587) ;  /* 0x0000000400148947 */ /* 0x000fea0003800000 */
[----:B01234-:R-:W0:Y:S01]  /*23b0*/  LDC.64 R2, c[0x0][0x380] ;  /* 0x0000e000ff027b82 */ /* 0x01fe220000000a00 */
[----:B------:R-:W-:-:S07]  /*23c0*/  IMAD.MOV.U32 R8, RZ, RZ, RZ ;  /* 0x000000ffff087224 */ /* 0x000fce00078e00ff */
.L_x_604:
[C---:B------:R-:W-:Y:S01]  /*23d0*/  IMAD R29, R8.reuse, 0x400, R27 ;  /* 0x00000400081d7824 */ /* 0x040fe200078e021b */
[----:B------:R-:W-:Y:S01]  /*23e0*/  BSSY.RECONVERGENT B1, `(.L_x_588) ;  /* 0x000000c000017945 */ /* 0x000fe20003800200 */
[----:B01234-:R-:W-:-:S03]  /*23f0*/  IMAD R5, R8, 0x100, R18 ;  /* 0x0000010008057824 */ /* 0x01ffc600078e0212 */
[----:B------:R-:W1:Y:S01]  /*2400*/  LDS R6, [R29+0x200] ;  /* 0x000200001d067984 */ /* 0x000e620000000800 */
[----:B0-----:R-:W-:-:S03]  /*2410*/  IMAD.WIDE.U32 R4, R5, 0x8, R2 ;  /* 0x0000000805047825 */ /* 0x001fc600078e0002 */
[----:B------:R-:W0:Y:S04]  /*2420*/  LDS R12, [R29+0x600] ;  /* 0x000600001d0c7984 */ /* 0x000e280000000800 */
[----:B------:R2:W3:Y:S04]  /*2430*/  LDS R17, [R29+0xa00] ;  /* 0x000a00001d117984 */ /* 0x0004e80000000800 */
[----:B------:R2:W4:Y:S01]  /*2440*/  LDS R13, [R29+0xe00] ;  /* 0x000e00001d0d7984 */ /* 0x0005220000000800 */
[----:B-1----:R-:W-:Y:S02]  /*2450*/  ISETP.NE.AND P0, PT, R6, RZ, PT ;  /* 0x000000ff0600720c */ /* 0x002fe40003f05270 */
[----:B0-----:R-:W-:-:S11]  /*2460*/  ISETP.NE.AND P1, PT, R12, RZ, PT ;  /* 0x000000ff0c00720c */ /* 0x001fd60003f25270 */
[----:B--234-:R-:W-:Y:S05]  /*2470*/  @!P0 BRA `(.L_x_589) ;  /* 0x0000000000088947 */ /* 0x01cfea0003800000 */
[----:B------:R-:W-:-:S05]  /*2480*/  HFMA2 R7, -RZ, RZ, 0, 0 ;  /* 0x00000000ff077431 */ /* 0x000fca00000001ff */
[----:B------:R0:W-:Y:S02]  /*2490*/  REDG.E.ADD.64.STRONG.GPU desc[UR18][R4.64+0x400], R6 ;  /* 0x000400060400798e */ /* 0x0001e4000c12e512 */
.L_x_589:
[----:B------:R-:W-:Y:S05]  /*24a0*/  BSYNC.RECONVERGENT B1 ;  /* 0x0000000000017941 */ /* 0x000fea0003800200 */
.L_x_588:
[----:B------:R-:W-:Y:S04]  /*24b0*/  BSSY.RECONVERGENT B1, `(.L_x_590) ;  /* 0x0000005000017945 */ /* 0x000fe80003800200 */
[----:B------:R-:W-:Y:S05]  /*24c0*/  @!P1 BRA `(.L_x_591) ;  /* 0x00000000000c9947 */ /* 0x000fea0003800000 */
[----:B0-----:R-:W-:Y:S02]  /*24d0*/  IMAD.MOV.U32 R6, RZ, RZ, R12 ;  /* 0x000000ffff067224 */ /* 0x001fe400078e000c */
[----:B------:R-:W-:-:S05]  /*24e0*/  IMAD.MOV.U32 R7, RZ, RZ, RZ ;  /* 0x000000ffff077224 */ /* 0x000fca00078e00ff */
[----:B------:R1:W-:Y:S02]  /*24f0*/  REDG.E.ADD.64.STRONG.GPU desc[UR18][R4.64+0xc00], R6 ;  /* 0x000c00060400798e */ /* 0x0003e4000c12e512 */
.L_x_591:
[----:B------:R-:W-:Y:S05]  /*2500*/  BSYNC.RECONVERGENT B1 ;  /* 0x0000000000017941 */ /* 0x000fea0003800200 */
.L_x_590:
[----:B------:R-:W2:Y:S01]  /*2510*/  LDS R15, [R29+0x1200] ;  /* 0x001200001d0f7984 */ /* 0x000ea20000000800 */
[----:B------:R-:W-:Y:S01]  /*2520*/  ISETP.NE.AND P6, PT, R17, RZ, PT ;  /* 0x000000ff1100720c */ /* 0x000fe20003fc5270 */
[----:B------:R-:W-:Y:S01]  /*2530*/  VIADD R8, R8, 0x8 ;  /* 0x0000000808087836 */ /* 0x000fe20000000000 */
[----:B------:R-:W-:Y:S01]  /*2540*/  BSSY.RECONVERGENT B1, `(.L_x_592) ;  /* 0x000000e000017945 */ /* 0x000fe20003800200 */
[----:B------:R-:W3:Y:S01]  /*2550*/  LDS R12, [R29+0x1600] ;  /* 0x001600001d0c7984 */ /* 0x000ee20000000800 */
[----:B------:R-:W-:Y:S02]  /*2560*/  ISETP.NE.AND P1, PT, R13, RZ, PT ;  /* 0x000000ff0d00720c */ /* 0x000fe40003f25270 */
[----:B------:R-:W-:Y:S01]  /*2570*/  ISETP.NE.AND P0, PT, R8, R9, PT ;  /* 0x000000090800720c */ /* 0x000fe20003f05270 */
[----:B------:R-:W4:Y:S04]  /*2580*/  LDS R14, [R29+0x1a00] ;  /* 0x001a00001d0e7984 */ /* 0x000f280000000800 */
[----:B------:R-:W5:Y:S01]  /*2590*/  LDS R16, [R29+0x1e00] ;  /* 0x001e00001d107984 */ /* 0x000f620000000800 */
[----:B--2---:R-:W-:-:S02]  /*25a0*/  ISETP.NE.AND P2, PT, R15, RZ, PT ;  /* 0x000000ff0f00720c */ /* 0x004fc40003f45270 */
[----:B---3--:R-:W-:Y:S02]  /*25b0*/  ISETP.NE.AND P3, PT, R12, RZ, PT ;  /* 0x000000ff0c00720c */ /* 0x008fe40003f65270 */
[----:B----4-:R-:W-:Y:S02]  /*25c0*/  ISETP.NE.AND P4, PT, R14, RZ, PT ;  /* 0x000000ff0e00720c */ /* 0x010fe40003f85270 */
[----:B-----5:R-:W-:Y:S01]  /*25d0*/  ISETP.NE.AND P5, PT, R16, RZ, PT ;  /* 0x000000ff1000720c */ /* 0x020fe20003fa5270 */
[----:B------:R-:W-:-:S12]  /*25e0*/  @!P6 BRA `(.L_x_593) ;  /* 0x00000000000ce947 */ /* 0x000fd80003800000 */
[----:B01----:R-:W-:Y:S02]  /*25f0*/  IMAD.MOV.U32 R6, RZ, RZ, R17 ;  /* 0x000000ffff067224 */ /* 0x003fe400078e0011 */
[----:B------:R-:W-:-:S05]  /*2600*/  IMAD.MOV.U32 R7, RZ, RZ, RZ ;  /* 0x000000ffff077224 */ /* 0x000fca00078e00ff */
[----:B------:R2:W-:Y:S02]  /*2610*/  REDG.E.ADD.64.STRONG.GPU desc[UR18][R4.64+0x1400], R6 ;  /* 0x001400060400798e */ /* 0x0005e4000c12e512 */
.L_x_593:
[----:B------:R-:W-:Y:S05]  /*2620*/  BSYNC.RECONVERGENT B1 ;  /* 0x0000000000017941 */ /* 0x000fea0003800200 */
.L_x_592:
[----:B------:R-:W-:Y:S04]  /*2630*/  BSSY.RECONVERGENT B1, `(.L_x_594) ;  /* 0x0000005000017945 */ /* 0x000fe80003800200 */
[----:B------:R-:W-:Y:S05]  /*2640*/  @!P1 BRA `(.L_x_595) ;  /* 0x00000000000c9947 */ /* 0x000fea0003800000 */
[----:B012---:R-:W-:Y:S01]  /*2650*/  MOV R6, R13 ;  /* 0x0000000d00067202 */ /* 0x007fe20000000f00 */
[----:B------:R-:W-:-:S05]  /*2660*/  IMAD.MOV.U32 R7, RZ, RZ, RZ ;  /* 0x000000ffff077224 */ /* 0x000fca00078e00ff */
[----:B------:R3:W-:Y:S02]  /*2670*/  REDG.E.ADD.64.STRONG.GPU desc[UR18][R4.64+0x1c00], R6 ;  /* 0x001c00060400798e */ /* 0x0007e4000c12e512 */
.L_x_595:
[----:B------:R-:W-:Y:S05]  /*2680*/  BSYNC.RECONVERGENT B1 ;  /* 0x0000000000017941 */ /* 0x000fea0003800200 */
.L_x_594:
[----:B------:R-:W-:Y:S04]  /*2690*/  BSSY.RECONVERGENT B1, `(.L_x_596) ;  /* 0x0000005000017945 */ /* 0x000fe80003800200 */
[----:B------:R-:W-:Y:S05]  /*26a0*/  @!P2 BRA `(.L_x_597) ;  /* 0x00000000000ca947 */ /* 0x000fea0003800000 */
[----:B0123--:R-:W-:Y:S02]  /*26b0*/  IMAD.MOV.U32 R6, RZ, RZ, R15 ;  /* 0x000000ffff067224 */ /* 0x00ffe400078e000f */
[----:B------:R-:W-:-:S05]  /*26c0*/  IMAD.MOV.U32 R7, RZ, RZ, RZ ;  /* 0x000000ffff077224 */ /* 0x000fca00078e00ff */
[----:B------:R4:W-:Y:S02]  /*26d0*/  REDG.E.ADD.64.STRONG.GPU desc[UR18][R4.64+0x2400], R6 ;  /* 0x002400060400798e */ /* 0x0009e4000c12e512 */
.L_x_597:
[----:B------:R-:W-:Y:S05]  /*26e0*/  BSYNC.RECONVERGENT B1 ;  /* 0x0000000000017941 */ /* 0x000fea0003800200 */
.L_x_596:
[----:B------:R-:W-:Y:S04]  /*26f0*/  BSSY.RECONVERGENT B1, `(.L_x_598) ;  /* 0x0000004000017945 */ /* 0x000fe80003800200 */
[----:B------:R-:W-:Y:S05]  /*2700*/  @!P3 BRA `(.L_x_599) ;  /* 0x000000000008b947 */ /* 0x000fea0003800000 */
[----:B------:R-:W-:-:S05]  /*2710*/  IMAD.MOV.U32 R13, RZ, RZ, RZ ;  /* 0x000000ffff0d7224 */ /* 0x000fca00078e00ff */
[----:B------:R0:W-:Y:S02]  /*2720*/  REDG.E.ADD.64.STRONG.GPU desc[UR18][R4.64+0x2c00], R12 ;  /* 0x002c000c0400798e */ /* 0x0001e4000c12e512 */
.L_x_599:
[----:B------:R-:W-:Y:S05]  /*2730*/  BSYNC.RECONVERGENT B1 ;  /* 0x0000000000017941 */ /* 0x000fea0003800200 */
.L_x_598:
[----:B------:R-:W-:Y:S04]  /*2740*/  BSSY.RECONVERGENT B1, `(.L_x_600) ;  /* 0x0000004000017945 */ /* 0x000fe80003800200 */
[----:B------:R-:W-:Y:S05]  /*2750*/  @!P4 BRA `(.L_x_601) ;  /* 0x000000000008c947 */ /* 0x000fea0003800000 */
[----:B------:R-:W-:-:S05]  /*2760*/  IMAD.MOV.U32 R15, RZ, RZ, RZ ;  /* 0x000000ffff0f7224 */ /* 0x000fca00078e00ff */
[----:B------:R0:W-:Y:S02]  /*2770*/  REDG.E.ADD.64.STRONG.GPU desc[UR18][R4.64+0x3400], R14 ;  /* 0x0034000e0400798e */ /* 0x0001e4000c12e512 */
.L_x_601:
[----:B------:R-:W-:Y:S05]  /*2780*/  BSYNC.RECONVERGENT B1 ;  /* 0x0000000000017941 */ /* 0x000fea0003800200 */
.L_x_600:
[----:B------:R-:W-:Y:S04]  /*2790*/  BSSY.RECONVERGENT B1, `(.L_x_602) ;  /* 0x0000004000017945 */ /* 0x000fe80003800200 */
[----:B------:R-:W-:Y:S05]  /*27a0*/  @!P5 BRA `(.L_x_603) ;  /* 0x000000000008d947 */ /* 0x000fea0003800000 */
[----:B------:R-:W-:-:S05]  /*27b0*/  HFMA2 R17, -RZ, RZ, 0, 0 ;  /* 0x00000000ff117431 */ /* 0x000fca00000001ff */
[----:B------:R0:W-:Y:S02]  /*27c0*/  REDG.E.ADD.64.STRONG.GPU desc[UR18][R4.64+0x3c00], R16 ;  /* 0x003c00100400798e */ /* 0x0001e4000c12e512 */
.L_x_603:
[----:B------:R-:W-:Y:S05]  /*27d0*/  BSYNC.RECONVERGENT B1 ;  /* 0x0000000000017941 */ /* 0x000fea0003800200 */
.L_x_602:
[----:B------:R-:W-:Y:S05]  /*27e0*/  @P0 BRA `(.L_x_604) ;  /* 0xfffffff800f80947 */ /* 0x000fea000383ffff */
[----:B01234-:R-:W-:-:S07]  /*27f0*/  IMAD.MOV.U32 R7, RZ, RZ, R9 ;  /* 0x000000ffff077224 */ /* 0x01ffce00078e0009 */
.L_x_587:
[----:B------:R-:W-:-:S09]  /*2800*/  UISETP.NE.AND UP0, UPT, UR20, URZ, UPT ;  /* 0x000000ff1400728c */ /* 0x000fd2000bf05270 */
[----:B------:R-:W-:Y:S05]  /*2810*/  BRA.U !UP0, `(.L_x_552) ;  /* 0x0000000508647547 */ /* 0x000fea000b800000 */
[----:B------:R-:W-:-:S13]  /*2820*/  ISETP.GE.U32.AND P0, PT, R10, 0x3, PT ;  /* 0x000000030a00780c */ /* 0x000fda0003f06070 */
[----:B------:R-:W-:Y:S05]  /*2830*/  @!P0 BRA `(.L_x_605) ;  /* 0x0000000000c08947 */ /* 0x000fea0003800000 */
[----:B01234-:R-:W-:Y:S01]  /*2840*/  IMAD R2, R7, 0x400, R27 ;  /* 0x0000040007027824 */ /* 0x01ffe200078e021b */
[----:B------:R-:W-:Y:S04]  /*2850*/  BSSY.RECONVERGENT B1, `(.L_x_606) ;  /* 0x0000010000017945 */ /* 0x000fe80003800200 */
[----:B------:R-:W0:Y:S04]  /*2860*/  LDS R10, [R2+0x200] ;  /* 0x00020000020a7984 */ /* 0x000e280000000800 */
        /* <DEDUP_REMOVED lines=14> */
.L_x_607:
[----:B------:R-:W-:Y:S05]  /*2950*/  BSYNC.RECONVERGENT B1 ;  /* 0x0000000000017941 */ /* 0x000fea0003800200 */
.L_x_606:
[----:B------:R-:W-:Y:S04]  /*2960*/  BSSY.RECONVERGENT B1, `(.L_x_608) ;  /* 0x0000009000017945 */ /* 0x000fe80003800200 */
[----:B------:R-:W-:Y:S05]  /*2970*/  @!P1 BRA `(.L_x_609) ;  /* 0x00000000001c9947 */ /* 0x000fea0003800000 */
[----:B0-----:R-:W0:Y:S01]  /*2980*/  LDC.64 R4, c[0x0][0x380] ;  /* 0x0000e000ff047b82 */ /* 0x001e220000000a00 */
[----:B------:R-:W-:Y:S01]  /*2990*/  LEA R3, R7, R18, 0x8 ;  /* 0x0000001207037211 */ /* 0x000fe200078e40ff */
[----:B------:R-:W-:-:S04]  /*29a0*/  IMAD.MOV.U32 R2, RZ, RZ, R9 ;  /* 0x000000ffff027224 */ /* 0x000fc800078e0009 */
[----:B------:R-:W-:-:S04]  /*29b0*/  VIADD R3, R3, 0x100 ;  /* 0x0000010003037836 */ /* 0x000fc80000000000 */
[----:B0-----:R-:W-:-:S04]  /*29c0*/  IMAD.WIDE.U32 R4, R3, 0x8, R4 ;  /* 0x0000000803047825 */ /* 0x001fc800078e0004 */
[----:B------:R-:W-:-:S05]  /*29d0*/  IMAD.MOV.U32 R3, RZ, RZ, RZ ;  /* 0x000000ffff037224 */ /* 0x000fca00078e00ff */
[----:B------:R1:W-:Y:S02]  /*29e0*/  REDG.E.ADD.64.STRONG.GPU desc[UR18][R4.64+0x400], R2 ;  /* 0x000400020400798e */ /* 0x0003e4000c12e512 */
.L_x_609:
[----:B------:R-:W-:Y:S05]  /*29f0*/  BSYNC.RECONVERGENT B1 ;  /* 0x0000000000017941 */ /* 0x000fea0003800200 */
.L_x_608:
[----:B------:R-:W-:Y:S04]  /*2a00*/  BSSY.RECONVERGENT B1, `(.L_x_610) ;  /* 0x0000009000017945 */ /* 0x000fe80003800200 */
[----:B------:R-:W-:Y:S05]  /*2a10*/  @!P2 BRA `(.L_x_611) ;  /* 0x00000000001ca947 */ /* 0x000fea0003800000 */
[----:B01----:R-:W0:Y:S01]  /*2a20*/  LDC.64 R2, c[0x0][0x380] ;  /* 0x0000e000ff027b82 */ /* 0x003e220000000a00 */
[----:B------:R-:W-:Y:S01]  /*2a30*/  IMAD R5, R7, 0x100, R18 ;  /* 0x0000010007057824 */ /* 0x000fe200078e0212 */
[----:B------:R-:W-:-:S03]  /*2a40*/  MOV R4, R6 ;  /* 0x0000000600047202 */ /* 0x000fc60000000f00 */
[----:B------:R-:W-:-:S04]  /*2a50*/  VIADD R5, R5, 0x200 ;  /* 0x0000020005057836 */ /* 0x000fc80000000000 */
[----:B0-----:R-:W-:-:S04]  /*2a60*/  IMAD.WIDE.U32 R2, R5, 0x8, R2 ;  /* 0x0000000805027825 */ /* 0x001fc800078e0002 */
[----:B------:R-:W-:-:S05]  /*2a70*/  IMAD.MOV.U32 R5, RZ, RZ, RZ ;  /* 0x000000ffff057224 */ /* 0x000fca00078e00ff */
[----:B------:R2:W-:Y:S02]  /*2a80*/  REDG.E.ADD.64.STRONG.GPU desc[UR18][R2.64+0x400], R4 ;  /* 0x000400040200798e */ /* 0x0005e4000c12e512 */
.L_x_611:
[----:B------:R-:W-:Y:S05]  /*2a90*/  BSYNC.RECONVERGENT B1 ;  /* 0x0000000000017941 */ /* 0x000fea0003800200 */
.L_x_610:
[----:B------:R-:W-:Y:S04]  /*2aa0*/  BSSY.RECONVERGENT B1, `(.L_x_612) ;  /* 0x0000008000017945 */ /* 0x000fe80003800200 */
[----:B------:R-:W-:Y:S05]  /*2ab0*/  @!P3 BRA `(.L_x_613) ;  /* 0x000000000018b947 */ /* 0x000fea0003800000 */
[----:B012---:R-:W0:Y:S01]  /*2ac0*/  LDC.64 R2, c[0x0][0x380] ;  /* 0x0000e000ff027b82 */ /* 0x007e220000000a00 */
[----:B------:R-:W-:Y:S02]  /*2ad0*/  IMAD R5, R7, 0x100, R18 ;  /* 0x0000010007057824 */ /* 0x000fe400078e0212 */
[----:B------:R-:W-:Y:S02]  /*2ae0*/  IMAD.MOV.U32 R9, RZ, RZ, RZ ;  /* 0x000000ffff097224 */ /* 0x000fe400078e00ff */
[----:B------:R-:W-:-:S04]  /*2af0*/  VIADD R5, R5, 0x300 ;  /* 0x0000030005057836 */ /* 0x000fc80000000000 */
[----:B0-----:R-:W-:-:S05]  /*2b00*/  IMAD.WIDE.U32 R2, R5, 0x8, R2 ;  /* 0x0000000805027825 */ /* 0x001fca00078e0002 */
[----:B------:R3:W-:Y:S02]  /*2b10*/  REDG.E.ADD.64.STRONG.GPU desc[UR18][R2.64+0x400], R8 ;  /* 0x000400080200798e */ /* 0x0007e4000c12e512 */
.L_x_613:
[----:B------:R-:W-:Y:S05]  /*2b20*/  BSYNC.RECONVERGENT B1 ;  /* 0x0000000000017941 */ /* 0x000fea0003800200 */
.L_x_612:
[----:B------:R-:W-:-:S07]  /*2b30*/  VIADD R7, R7, 0x4 ;  /* 0x0000000407077836 */ /* 0x000fce0000000000 */
.L_x_605:
[----:B------:R-:W-:-:S09]  /*2b40*/  UISETP.NE.AND UP0, UPT, UR9, URZ, UPT ;  /* 0x000000ff0900728c */ /* 0x000fd2000bf05270 */
[----:B------:R-:W-:Y:S05]  /*2b50*/  BRA.U !UP0, `(.L_x_552) ;  /* 0x0000000108947547 */ /* 0x000fea000b800000 */
[----:B------:R-:W-:-:S13]  /*2b60*/  ISETP.NE.AND P0, PT, R0, RZ, PT ;  /* 0x000000ff0000720c */ /* 0x000fda0003f05270 */
[----:B------:R-:W-:Y:S05]  /*2b70*/  @!P0 BRA `(.L_x_614) ;  /* 0x0000000000608947 */ /* 0x000fea0003800000 */
[----:B01234-:R-:W-:Y:S01]  /*2b80*/  LEA R2, R7, R27, 0xa ;  /* 0x0000001b07027211 */ /* 0x01ffe200078e50ff */
[----:B------:R-:W-:Y:S04]  /*2b90*/  BSSY.RECONVERGENT B1, `(.L_x_615) ;  /* 0x000000b000017945 */ /* 0x000fe80003800200 */
[----:B------:R-:W0:Y:S04]  /*2ba0*/  LDS R4, [R2+0x200] ;  /* 0x0002000002047984 */ /* 0x000e280000000800 */
        /* <DEDUP_REMOVED lines=9> */
.L_x_616:
[----:B------:R-:W-:Y:S05]  /*2c40*/  BSYNC.RECONVERGENT B1 ;  /* 0x0000000000017941 */ /* 0x000fea0003800200 */
.L_x_615:
[----:B------:R-:W-:Y:S04]  /*2c50*/  BSSY.RECONVERGENT B1, `(.L_x_617) ;  /* 0x0000009000017945 */ /* 0x000fe80003800200 */
[----:B------:R-:W-:Y:S05]  /*2c60*/  @!P1 BRA `(.L_x_618) ;  /* 0x00000000001c9947 */ /* 0x000fea0003800000 */
[----:B0-----:R-:W0:Y:S01]  /*2c70*/  LDC.64 R2, c[0x0][0x380] ;  /* 0x0000e000ff027b82 */ /* 0x001e220000000a00 */
[----:B------:R-:W-:-:S04]  /*2c80*/  IMAD R4, R7, 0x100, R18 ;  /* 0x0000010007047824 */ /* 0x000fc800078e0212 */
[----:B------:R-:W-:Y:S02]  /*2c90*/  VIADD R5, R4, 0x100 ;  /* 0x0000010004057836 */ /* 0x000fe40000000000 */
[----:B------:R-:W-:Y:S02]  /*2ca0*/  IMAD.MOV.U32 R4, RZ, RZ, R0 ;  /* 0x000000ffff047224 */ /* 0x000fe400078e0000 */
[----:B0-----:R-:W-:-:S04]  /*2cb0*/  IMAD.WIDE.U32 R2, R5, 0x8, R2 ;  /* 0x0000000805027825 */ /* 0x001fc800078e0002 */
[----:B------:R-:W-:-:S05]  /*2cc0*/  HFMA2 R5, -RZ, RZ, 0, 0 ;  /* 0x00000000ff057431 */ /* 0x000fca00000001ff */
[----:B------:R1:W-:Y:S02]  /*2cd0*/  REDG.E.ADD.64.STRONG.GPU desc[UR18][R2.64+0x400], R4 ;  /* 0x000400040200798e */ /* 0x0003e4000c12e512 */
.L_x_618:
[----:B------:R-:W-:Y:S05]  /*2ce0*/  BSYNC.RECONVERGENT B1 ;  /* 0x0000000000017941 */ /* 0x000fea0003800200 */
.L_x_617:
[----:B------:R-:W-:-:S07]  /*2cf0*/  VIADD R7, R7, 0x2 ;  /* 0x0000000207077836 */ /* 0x000fce0000000000 */
.L_x_614:
[----:B------:R-:W-:-:S13]  /*2d00*/  ISETP.NE.AND P0, PT, R11, RZ, PT ;  /* 0x000000ff0b00720c */ /* 0x000fda0003f05270 */
[----:B------:R-:W-:Y:S05]  /*2d10*/  @!P0 BRA `(.L_x_552) ;  /* 0x0000000000248947 */ /* 0x000fea0003800000 */
[----:B------:R-:W-:-:S05]  /*2d20*/  IMAD R0, R7, 0x400, R27 ;  /* 0x0000040007007824 */ /* 0x000fca00078e021b */
[----:B012-4-:R-:W0:Y:S02]  /*2d30*/  LDS R4, [R0+0x200] ;  /* 0x0002000000047984 */ /* 0x017e240000000800 */
[----:B0-----:R-:W-:-:S13]  /*2d40*/  ISETP.NE.AND P0, PT, R4, RZ, PT ;  /* 0x000000ff0400720c */ /* 0x001fda0003f05270 */
[----:B------:R-:W-:Y:S05]  /*2d50*/  @!P0 BRA `(.L_x_552) ;  /* 0x0000000000148947 */ /* 0x000fea0003800000 */
[----:B---3--:R-:W0:Y:S01]  /*2d60*/  LDC.64 R2, c[0x0][0x380] ;  /* 0x0000e000ff027b82 */ /* 0x008e220000000a00 */
[----:B------:R-:W-:Y:S02]  /*2d70*/  IMAD R7, R7, 0x100, R18 ;  /* 0x0000010007077824 */ /* 0x000fe400078e0212 */
[----:B------:R-:W-:Y:S02]  /*2d80*/  IMAD.MOV.U32 R5, RZ, RZ, RZ ;  /* 0x000000ffff057224 */ /* 0x000fe400078e00ff */
[----:B0-----:R-:W-:-:S05]  /*2d90*/  IMAD.WIDE.U32 R2, R7, 0x8, R2 ;  /* 0x0000000807027825 */ /* 0x001fca00078e0002 */
[----:B------:R0:W-:Y:S02]  /*2da0*/  REDG.E.ADD.64.STRONG.GPU desc[UR18][R2.64+0x400], R4 ;  /* 0x000400040200798e */ /* 0x0001e4000c12e512 */
.L_x_552:
[----:B------:R-:W-:Y:S05]  /*2db0*/  BSYNC.RECONVERGENT B0 ;  /* 0x0000000000007941 */ /* 0x000fea0003800200 */
.L_x_551:
[----:B------:R-:W1:Y:S01]  /*2dc0*/  LDCU.64 UR4, c[0x0][0x390] ;  /* 0x00007200ff0477ac */ /* 0x000e620008000a00 */
[----:B------:R-:W-:-:S04]  /*2dd0*/  UIADD3 UR6, UP1, UPT, UR6, 0x1, URZ ;  /* 0x0000000106067890 */ /* 0x000fc8000ff3e0ff */
[----:B------:R-:W-:Y:S02]  /*2de0*/  UIADD3.X UR7, UPT, UPT, URZ, UR7, URZ, UP1, !UPT ;  /* 0x00000007ff077290 */ /* 0x000fe40008ffe4ff */
[----:B-1----:R-:W-:-:S04]  /*2df0*/  UIADD3 UR10, UP0, UPT, UR4, -0x1, URZ ;  /* 0xffffffff040a7890 */ /* 0x002fc8000ff1e0ff */
[----:B------:R-:W-:-:S04]  /*2e00*/  UIADD3.X UR11, UPT, UPT, UR5, -0x1, URZ, UP0, !UPT ;  /* 0xffffffff050b7890 */ /* 0x000fc800087fe4ff */
[----:B------:R-:W-:-:S04]  /*2e10*/  USHF.R.U64 UR10, UR10, 0x1e, UR11 ;  /* 0x0000001e0a0a7899 */ /* 0x000fc8000800120b */
[----:B------:R-:W-:-:S04]  /*2e20*/  UIADD3 UR10, UP0, UPT, UR10, 0x1, URZ ;  /* 0x000000010a0a7890 */ /* 0x000fc8000ff1e0ff */
[----:B------:R-:W-:Y:S02]  /*2e30*/  ULEA.HI.X UR11, UR11, URZ, URZ, 0x2, UP0 ;  /* 0x000000ff0b0b7291 */ /* 0x000fe400080f14ff */
[----:B------:R-:W-:-:S04]  /*2e40*/  UISETP.LT.U32.AND UP0, UPT, UR10, UR4, UPT ;  /* 0x000000040a00728c */ /* 0x000fc8000bf01070 */
[----:B------:R-:W-:-:S04]  /*2e50*/  UISETP.LT.U32.AND.EX UP0, UPT, UR11, UR5, UPT, UP0 ;  /* 0x000000050b00728c */ /* 0x000fc8000bf01100 */
[----:B------:R-:W-:Y:S02]  /*2e60*/  USEL UR4, UR10, UR4, UP0 ;  /* 0x000000040a047287 */ /* 0x000fe40008000000 */
[----:B------:R-:W-:Y:S02]  /*2e70*/  USEL UR5, UR11, UR5, UP0 ;  /* 0x000000050b057287 */ /* 0x000fe40008000000 */
[----:B------:R-:W-:-:S04]  /*2e80*/  UISETP.NE.U32.AND UP0, UPT, UR6, UR4, UPT ;  /* 0x000000040600728c */ /* 0x000fc8000bf05070 */
[----:B------:R-:W-:Y:S01]  /*2e90*/  UISETP.NE.AND.EX UP0, UPT, UR7, UR5, UPT, UP0 ;  /* 0x000000050700728c */ /* 0x000fe2000bf05300 */
[----:B------:R-:W-:Y:S08]  /*2ea0*/  BAR.SYNC.DEFER_BLOCKING 0x0 ;  /* 0x0000000000007b1d */ /* 0x000ff00000010000 */
[----:B------:R-:W-:Y:S05]  /*2eb0*/  BRA.U UP0, `(.L_x_619) ;  /* 0xffffffd100dc7547 */ /* 0x000fea000b83ffff */
[----:B------:R-:W-:Y:S05]  /*2ec0*/  EXIT ;  /* 0x000000000000794d */ /* 0x000fea0003800000 */
.L_x_620:
        /* <DEDUP_REMOVED lines=11> */
.L_x_677:


//--------------------- .text._ZN3cub18CUB_300001_SM_10006detail10radix_sort31DeviceRadixSortSingleTileKernelINS1_5radix10policy_hubIjNS0_8NullTypeEyE10Policy1000ELNS0_9SortOrderE0EjS6_yNS1_21identity_decomposer_tEEEvPKT1_PSB_PKT2_PSF_T3_iiT4_ --------------------------
	.section	.text._ZN3cub18CUB_300001_SM_10006detail10radix_sort31DeviceRadixSortSingleTileKernelINS1_5radix10policy_hubIjNS0_8NullTypeEyE10Policy1000ELNS0_9SortOrderE0EjS6_yNS1_21identity_decomposer_tEEEvPKT1_PSB_PKT2_PSF_T3_iiT4_,"ax",@progbits
	.align	128
        .global         _ZN3cub18CUB_300001_SM_10006detail10radix_sort31DeviceRadixSortSingleTileKernelINS1_5radix10policy_hubIjNS0_8NullTypeEyE10Policy1000ELNS0_9SortOrderE0EjS6_yNS1_21identity_decomposer_tEEEvPKT1_PSB_PKT2_PSF_T3_iiT4_
        .type           _ZN3cub18CUB_300001_SM_10006detail10radix_sort31DeviceRadixSortSingleTileKernelINS1_5radix10policy_hubIjNS0_8NullTypeEyE10Policy1000ELNS0_9SortOrderE0EjS6_yNS1_21identity_decomposer_tEEEvPKT1_PSB_PKT2_PSF_T3_iiT4_,@function
        .size           _ZN3cub18CUB_300001_SM_10006detail10radix_sort31DeviceRadixSortSingleTileKernelINS1_5radix10policy_hubIjNS0_8NullTypeEyE10Policy1000ELNS0_9SortOrderE0EjS6_yNS1_21identity_decomposer_tEEEvPKT1_PSB_PKT2_PSF_T3_iiT4_,(.L_x_678 - _ZN3cub18CUB_300001_SM_10006detail10radix_sort31DeviceRadixSortSingleTileKernelINS1_5radix10policy_hubIjNS0_8NullTypeEyE10Policy1000ELNS0_9SortOrderE0EjS6_yNS1_21identity_decomposer_tEEEvPKT1_PSB_PKT2_PSF_T3_iiT4_)
        .other          _ZN3cub18CUB_300001_SM_10006detail10radix_sort31DeviceRadixSortSingleTileKernelINS1_5radix10policy_hubIjNS0_8NullTypeEyE10Policy1000ELNS0_9SortOrderE0EjS6_yNS1_21identity_decomposer_tEEEvPKT1_PSB_PKT2_PSF_T3_iiT4_,@"STO_CUDA_ENTRY STV_DEFAULT"
_ZN3cub18CUB_300001_SM_10006detail10radix_sort31DeviceRadixSortSingleTileKernelINS1_5radix10policy_hubIjNS0_8NullTypeEyE10Policy1000ELNS0_9SortOrderE0EjS6_yNS1_21identity_decomposer_tEEEvPKT1_PSB_PKT2_PSF_T3_iiT4_:
.text._ZN3cub18CUB_300001_SM_10006detail10radix_sort31DeviceRadixSortSingleTileKernelINS1_5radix10policy_hubIjNS0_8NullTypeEyE10Policy1000ELNS0_9SortOrderE0EjS6_yNS1_21identity_decomposer_tEEEvPKT1_PSB_PKT2_PSF_T3_iiT4_:
[----:B------:R-:W-:Y:S01]  /*0000*/  LDC R1, c[0x0][0x37c] ;  /* 0x0000df00ff017b82 */ /* 0x000fe20000000800 */
[----:B------:R-:W0:Y:S01]  /*0010*/  S2R R0, SR_TID.X ;  /* 0x0000000000007919 */ /* 0x000e220000002100 */
[----:B------:R-:W1:Y:S06]  /*0020*/  LDCU UR4, c[0x0][0x3a0] ;  /* 0x00007400ff0477ac */ /* 0x000e6c0008000800 */
[----:B------:R-:W2:Y:S01]  /*0030*/  LDC.64 R4, c[0x0][0x380] ;  /* 0x0000e000ff047b82 */ /* 0x000ea20000000a00 */
[----:B------:R-:W-:Y:S01]  /*0040*/  IMAD.MOV.U32 R12, RZ, RZ, -0x1 ;  /* 0xffffffffff0c7424 */ /* 0x000fe200078e00ff */
[----:B------:R-:W3:Y:S01]  /*0050*/  LDCU.64 UR10, c[0x0][0x358] ;  /* 0x00006b00ff0a77ac */ /* 0x000ee20008000a00 */
[----:B------:R-:W-:-:S02]  /*0060*/  IMAD.MOV.U32 R13, RZ, RZ, -0x1 ;  /* 0xffffffffff0d7424 */ /* 0x000fc400078e00ff */
[----:B------:R-:W-:Y:S02]  /*0070*/  IMAD.MOV.U32 R15, RZ, RZ, -0x1 ;  /* 0xffffffffff0f7424 */ /* 0x000fe400078e00ff */
[----:B------:R-:W-:Y:S02]  /*0080*/  IMAD.MOV.U32 R14, RZ, RZ, -0x1 ;  /* 0xffffffffff0e7424 */ /* 0x000fe400078e00ff */
[----:B------:R-:W-:Y:S02]  /*0090*/  IMAD.MOV.U32 R16, RZ, RZ, -0x1 ;  /* 0xffffffffff107424 */ /* 0x000fe400078e00ff */
[----:B------:R-:W-:Y:S02]  /*00a0*/  IMAD.MOV.U32 R17, RZ, RZ, -0x1 ;  /* 0xffffffffff117424 */ /* 0x000fe400078e00ff */
[----:B------:R-:W-:Y:S02]  /*00b0*/  IMAD.MOV.U32 R18, RZ, RZ, -0x1 ;  /* 0xffffffffff127424 */ /* 0x000fe400078e00ff */
[----:B------:R-:W-:-:S02]  /*00c0*/  IMAD.MOV.U32 R19, RZ, RZ, -0x1 ;  /* 0xffffffffff137424 */ /* 0x000fc400078e00ff */
[----:B------:R-:W-:Y:S02]  /*00d0*/  IMAD.MOV.U32 R20, RZ, RZ, -0x1 ;  /* 0xffffffffff147424 */ /* 0x000fe400078e00ff */
[----:B------:R-:W-:Y:S01]  /*00e0*/  IMAD.MOV.U32 R21, RZ, RZ, -0x1 ;  /* 0xffffffffff157424 */ /* 0x000fe200078e00ff */
[----:B------:R-:W4:Y:S01]  /*00f0*/  S2UR UR5, SR_CgaCtaId ;  /* 0x00000000000579c3 */ /* 0x000f220000008800 */
[----:B------:R-:W-:Y:S02]  /*0100*/  IMAD.MOV.U32 R22, RZ, RZ, -0x1 ;  /* 0xffffffffff167424 */ /* 0x000fe400078e00ff */
[----:B------:R-:W-:Y:S02]  /*0110*/  IMAD.MOV.U32 R23, RZ, RZ, -0x1 ;  /* 0xffffffffff177424 */ /* 0x000fe400078e00ff */
[----:B------:R-:W-:Y:S02]  /*0120*/  IMAD.MOV.U32 R24, RZ, RZ, -0x1 ;  /* 0xffffffffff187424 */ /* 0x000fe400078e00ff */
[----:B------:R-:W-:-:S02]  /*0130*/  IMAD.MOV.U32 R25, RZ, RZ, -0x1 ;  /* 0xffffffffff197424 */ /* 0x000fc400078e00ff */
[----:B------:R-:W-:Y:S02]  /*0140*/  IMAD.MOV.U32 R26, RZ, RZ, -0x1 ;  /* 0xffffffffff1a7424 */ /* 0x000fe400078e00ff */
[----:B------:R-:W-:Y:S02]  /*0150*/  IMAD.MOV.U32 R27, RZ, RZ, -0x1 ;  /* 0xffffffffff1b7424 */ /* 0x000fe400078e00ff */
[----:B------:R-:W-:Y:S01]  /*0160*/  IMAD.MOV.U32 R28, RZ, RZ, -0x1 ;  /* 0xffffffffff1c7424 */ /* 0x000fe200078e00ff */
[----:B------:R-:W4:Y:S01]  /*0170*/  S2R R29, SR_LANEID ;  /* 0x00000000001d7919 */ /* 0x000f220000000000 */
[----:B0-----:R-:W-:Y:S01]  /*0180*/  IMAD R7, R0, 0x13, RZ ;  /* 0x0000001300077824 */ /* 0x001fe200078e02ff */
[----:B------:R-:W0:Y:S03]  /*0190*/  LDCU.64 UR6, c[0x0][0x3a8] ;  /* 0x00007500ff0677ac */ /* 0x000e260008000a00 */
[C---:B------:R-:W-:Y:S01]  /*01a0*/  VIADD R2, R7.reuse, 0x1 ;  /* 0x0000000107027836 */ /* 0x040fe20000000000 */
[C---:B-1----:R-:W-:Y:S01]  /*01b0*/  ISETP.GE.AND P1, PT, R7.reuse, UR4, PT ;  /* 0x0000000407007c0c */ /* 0x042fe2000bf26270 */
[C---:B------:R-:W-:Y:S01]  /*01c0*/  VIADD R3, R7.reuse, 0x2 ;  /* 0x0000000207037836 */ /* 0x040fe20000000000 */
[----:B------:R-:W1:Y:S01]  /*01d0*/  LDCU UR9, c[0x0][0x3ac] ;  /* 0x00007580ff0977ac */ /* 0x000e620008000800 */
[C---:B------:R-:W-:Y:S01]  /*01e0*/  VIADD R6, R7.reuse, 0x5 ;  /* 0x0000000507067836 */ /* 0x040fe20000000000 */
[----:B------:R-:W-:Y:S01]  /*01f0*/  ISETP.GE.AND P2, PT, R2, UR4, PT ;  /* 0x0000000402007c0c */ /* 0x000fe2000bf46270 */
[----:B------:R-:W-:Y:S01]  /*0200*/  VIADD R2, R7, 0x3 ;  /* 0x0000000307027836 */ /* 0x000fe20000000000 */
[----:B------:R-:W-:Y:S01]  /*0210*/  ISETP.GE.AND P3, PT, R3, UR4, PT ;  /* 0x0000000403007c0c */ /* 0x000fe2000bf66270 */
[----:B--2---:R-:W-:Y:S01]  /*0220*/  IMAD.WIDE.U32 R4, R7, 0x4, R4 ;  /* 0x0000000407047825 */ /* 0x004fe200078e0004 */
[----:B------:R-:W-:-:S02]  /*0230*/  ISETP.GE.AND P6, PT, R6, UR4, PT ;  /* 0x0000000406007c0c */ /* 0x000fc4000bfc6270 */
[----:B------:R-:W-:Y:S01]  /*0240*/  ISETP.GE.AND P4, PT, R2, UR4, PT ;  /* 0x0000000402007c0c */ /* 0x000fe2000bf86270 */
[----:B------:R-:W-:Y:S02]  /*0250*/  IMAD.MOV.U32 R2, RZ, RZ, -0x1 ;  /* 0xffffffffff027424 */ /* 0x000fe400078e00ff */
[C---:B------:R-:W-:Y:S02]  /*0260*/  VIADD R6, R7.reuse, 0x7 ;  /* 0x0000000707067836 */ /* 0x040fe40000000000 */
[C---:B------:R-:W-:Y:S02]  /*0270*/  VIADD R3, R7.reuse, 0x4 ;  /* 0x0000000407037836 */ /* 0x040fe40000000000 */
[----:B---3--:R2:W5:Y:S01]  /*0280*/  @!P1 LDG.E R2, desc[UR10][R4.64] ;  /* 0x0000000a04029981 */ /* 0x008562000c1e1900 */
[----:B------:R-:W-:Y:S01]  /*0290*/  ISETP.GE.AND P1, PT, R6, UR4, PT ;  /* 0x0000000406007c0c */ /* 0x000fe2000bf26270 */
[----:B------:R-:W-:Y:S01]  /*02a0*/  VIADD R6, R7, 0x9 ;  /* 0x0000000907067836 */ /* 0x000fe20000000000 */
[----:B------:R-:W-:Y:S01]  /*02b0*/  ISETP.GE.AND P5, PT, R3, UR4, PT ;  /* 0x0000000403007c0c */ /* 0x000fe2000bfa6270 */
[C---:B------:R-:W-:Y:S01]  /*02c0*/  VIADD R8, R7.reuse, 0x6 ;  /* 0x0000000607087836 */ /* 0x040fe20000000000 */
[----:B------:R2:W5:Y:S01]  /*02d0*/  @!P3 LDG.E R12, desc[UR10][R4.64+0x8] ;  /* 0x0000080a040cb981 */ /* 0x000562000c1e1900 */
[----:B------:R-:W-:Y:S01]  /*02e0*/  IMAD.MOV.U32 R3, RZ, RZ, -0x1 ;  /* 0xffffffffff037424 */ /* 0x000fe200078e00ff */
[----:B------:R-:W-:Y:S01]  /*02f0*/  ISETP.GE.AND P3, PT, R6, UR4, PT ;  /* 0x0000000406007c0c */ /* 0x000fe2000bf66270 */
[C---:B------:R-:W-:Y:S01]  /*0300*/  VIADD R6, R7.reuse, 0xa ;  /* 0x0000000a07067836 */ /* 0x040fe20000000000 */
[----:B------:R-:W-:Y:S01]  /*0310*/  ISETP.GE.AND P0, PT, R8, UR4, PT ;  /* 0x0000000408007c0c */ /* 0x000fe2000bf06270 */
[C---:B------:R-:W-:Y:S01]  /*0320*/  VIADD R8, R7.reuse, 0x8 ;  /* 0x0000000807087836 */ /* 0x040fe20000000000 */
[----:B------:R2:W5:Y:S02]  /*0330*/  @!P4 LDG.E R13, desc[UR10][R4.64+0xc] ;  /* 0x00000c0a040dc981 */ /* 0x000564000c1e1900 */
[----:B------:R-:W-:Y:S01]  /*0340*/  ISETP.GE.AND P4, PT, R6, UR4, PT ;  /* 0x0000000406007c0c */ /* 0x000fe2000bf86270 */
[C---:B------:R-:W-:Y:S01]  /*0350*/  VIADD R6, R7.reuse, 0xc ;  /* 0x0000000c07067836 */ /* 0x040fe20000000000 */
[----:B------:R2:W5:Y:S01]  /*0360*/  @!P2 LDG.E R3, desc[UR10][R4.64+0x4] ;  /* 0x0000040a0403a981 */ /* 0x000562000c1e1900 */
[----:B------:R-:W-:Y:S01]  /*0370*/  ISETP.GE.AND P2, PT, R8, UR4, PT ;  /* 0x0000000408007c0c */ /* 0x000fe2000bf46270 */
[----:B------:R-:W-:-:S02]  /*0380*/  VIADD R8, R7, 0xb ;  /* 0x0000000b07087836 */ /* 0x000fc40000000000 */
[----:B------:R2:W5:Y:S01]  /*0390*/  @!P6 LDG.E R15, desc[UR10][R4.64+0x14] ;  /* 0x0000140a040fe981 */ /* 0x000562000c1e1900 */
[----:B------:R-:W-:Y:S01]  /*03a0*/  ISETP.GE.AND P6, PT, R6, UR4, PT ;  /* 0x0000000406007c0c */ /* 0x000fe2000bfc6270 */
[C---:B------:R-:W-:Y:S02]  /*03b0*/  VIADD R6, R7.reuse, 0xd ;  /* 0x0000000d07067836 */ /* 0x040fe40000000000 */
[----:B------:R2:W5:Y:S01]  /*03c0*/  @!P5 LDG.E R14, desc[UR10][R4.64+0x10] ;  /* 0x0000100a040ed981 */ /* 0x000562000c1e1900 */
[----:B------:R-:W-:Y:S01]  /*03d0*/  ISETP.GE.AND P5, PT, R8, UR4, PT ;  /* 0x0000000408007c0c */ /* 0x000fe2000bfa6270 */
[C---:B------:R-:W-:Y:S02]  /*03e0*/  VIADD R8, R7.reuse, 0xe ;  /* 0x0000000e07087836 */ /* 0x040fe40000000000 */
        /* <DEDUP_REMOVED lines=9> */
[----:B------:R-:W-:Y:S01]  /*0480*/  VIADD R7, R7, 0x12 ;  /* 0x0000001207077836 */ /* 0x000fe20000000000 */
[----:B------:R2:W5:Y:S02]  /*0490*/  @!P3 LDG.E R19, desc[UR10][R4.64+0x24] ;  /* 0x0000240a0413b981 */ /* 0x000564000c1e1900 */
[----:B------:R-:W-:-:S02]  /*04a0*/  ISETP.GE.AND P3, PT, R6, UR4, PT ;  /* 0x0000000406007c0c */ /* 0x000fc4000bf66270 */
[----:B------:R2:W5:Y:S01]  /*04b0*/  @!P4 LDG.E R20, desc[UR10][R4.64+0x28] ;  /* 0x0000280a0414c981 */ /* 0x000562000c1e1900 */
[----:B------:R-:W-:-:S03]  /*04c0*/  ISETP.GE.AND P4, PT, R8, UR4, PT ;  /* 0x0000000408007c0c */ /* 0x000fc6000bf86270 */
[----:B------:R2:W5:Y:S01]  /*04d0*/  @!P5 LDG.E R21, desc[UR10][R4.64+0x2c] ;  /* 0x00002c0a0415d981 */ /* 0x000562000c1e1900 */
[----:B------:R-:W-:-:S03]  /*04e0*/  ISETP.GE.AND P5, PT, R7, UR4, PT ;  /* 0x0000000407007c0c */ /* 0x000fc6000bfa6270 */
[----:B------:R2:W5:Y:S04]  /*04f0*/  @!P6 LDG.E R22, desc[UR10][R4.64+0x30] ;  /* 0x0000300a0416e981 */ /* 0x000568000c1e1900 */
[----:B------:R2:W5:Y:S04]  /*0500*/  @!P0 LDG.E R23, desc[UR10][R4.64+0x34] ;  /* 0x0000340a04178981 */ /* 0x000568000c1e1900 */
[----:B------:R2:W5:Y:S04]  /*0510*/  @!P1 LDG.E R24, desc[UR10][R4.64+0x38] ;  /* 0x0000380a04189981 */ /* 0x000568000c1e1900 */
[----:B------:R2:W5:Y:S04]  /*0520*/  @!P2 LDG.E R25, desc[UR10][R4.64+0x3c] ;  /* 0x00003c0a0419a981 */ /* 0x000568000c1e1900 */
[----:B------:R2:W5:Y:S04]  /*0530*/  @!P3 LDG.E R26, desc[UR10][R4.64+0x40] ;  /* 0x0000400a041ab981 */ /* 0x000568000c1e1900 */
[----:B------:R2:W5:Y:S04]  /*0540*/  @!P4 LDG.E R27, desc[UR10][R4.64+0x44] ;  /* 0x0000440a041bc981 */ /* 0x000568000c1e1900 */
[----:B------:R2:W5:Y:S01]  /*0550*/  @!P5 LDG.E R28, desc[UR10][R4.64+0x48] ;  /* 0x0000480a041cd981 */ /* 0x000562000c1e1900 */
[----:B------:R-:W-:-:S02]  /*0560*/  UMOV UR4, 0x400 ;  /* 0x0000040000047882 */ /* 0x000fc40000000000 */
[----:B----4-:R-:W-:Y:S01]  /*0570*/  ULEA UR4, UR5, UR4, 0x18 ;  /* 0x0000000405047291 */ /* 0x010fe2000f8ec0ff */
[----:B------:R-:W-:-:S05]  /*0580*/  SHF.R.U32.HI R105, RZ, 0x5, R0 ;  /* 0x00000005ff697819 */ /* 0x000fca0000011600 */
[----:B------:R-:W-:-:S05]  /*0590*/  LEA R31, R0, UR4, 0x2 ;  /* 0x00000004001f7c11 */ /* 0x000fca000f8e10ff */
[----:B------:R-:W-:Y:S01]  /*05a0*/  IMAD R33, R0, 0x80, R31 ;  /* 0x0000008000217824 */ /* 0x000fe200078e021f */
[----:B------:R-:W-:-:S03]  /*05b0*/  LEA R30, R105, UR4, 0x2 ;  /* 0x00000004691e7c11 */ /* 0x000fc6000f8e10ff */
[----:B------:R-:W-:Y:S01]  /*05c0*/  IMAD R35, R0, -0x38, R33 ;  /* 0xffffffc800237824 */ /* 0x000fe200078e0221 */
[----:B0-----:R-:W-:Y:S02]  /*05d0*/  UIADD3 UR8, UPT, UPT, UR6, 0x6, URZ ;  /* 0x0000000606087890 */ /* 0x001fe4000fffe0ff */
[----:B------:R-:W-:Y:S01]  /*05e0*/  UIADD3 UR5, UPT, UPT, -UR6, UR7, URZ ;  /* 0x0000000706057290 */ /* 0x000fe2000fffe1ff */
[----:B-12---:R-:W-:Y:S11]  /*05f0*/  BAR.SYNC.DEFER_BLOCKING 0x0 ;  /* 0x0000000000007b1d */ /* 0x006ff60000010000 */
.L_x_622:
[----:B------:R-:W-:Y:S01]  /*0600*/  UISETP.LT.AND UP0, UPT, UR5, 0x6, UPT ;  /* 0x000000060500788c */ /* 0x000fe2000bf01270 */
[----:B------:R-:W-:Y:S01]  /*0610*/  STS [R31], RZ ;  /* 0x000000ff1f007388 */ /* 0x000fe20000000800 */
[----:B------:R-:W-:Y:S01]  /*0620*/  UIADD3 UR6, UPT, UPT, UR8, -0x6, URZ ;  /* 0xfffffffa08067890 */ /* 0x000fe2000fffe0ff */
[----:B------:R-:W-:Y:S01]  /*0630*/  ISETP.NE.AND P1, PT, R29, 0x1f, PT ;  /* 0x0000001f1d00780c */ /* 0x000fe20003f25270 */
[----:B------:R-:W-:Y:S01]  /*0640*/  USEL UR4, UR5, 0x6, UP0 ;  /* 0x0000000605047887 */ /* 0x000fe20008000000 */
[----:B------:R-:W-:Y:S01]  /*0650*/  STS [R31+0x400], RZ ;  /* 0x000400ff1f007388 */ /* 0x000fe20000000800 */
[C---:B------:R-:W-:Y:S01]  /*0660*/  ISETP.NE.AND P2, PT, R105.reuse, 0x6, PT ;  /* 0x000000066900780c */ /* 0x040fe20003f45270 */
[----:B------:R-:W-:Y:S01]  /*0670*/  UISETP.GE.AND UP0, UPT, UR8, UR9, UPT ;  /* 0x000000090800728c */ /* 0x000fe2000bf06270 */
[----:B0----5:R-:W-:Y:S01]  /*0680*/  SHF.R.U32.HI R4, RZ, UR6, R2 ;  /* 0x00000006ff047c19 */ /* 0x021fe20008011602 */
[----:B------:R-:W-:Y:S01]  /*0690*/  UBMSK UR4, URZ, UR4 ;  /* 0x00000004ff04729b */ /* 0x000fe20008000000 */
[----:B------:R-:W-:Y:S01]  /*06a0*/  STS [R31+0x800], RZ ;  /* 0x000800ff1f007388 */ /* 0x000fe20000000800 */
[----:B------:R-:W-:-:S03]  /*06b0*/  ISETP.NE.AND P3, PT, R105, 0x7, PT ;  /* 0x000000076900780c */ /* 0x000fc60003f65270 */
[----:B------:R-:W-:Y:S01]  /*06c0*/  STS [R31+0xc00], RZ ;  /* 0x000c00ff1f007388 */ /* 0x000fe20000000800 */
[----:B------:R-:W-:-:S03]  /*06d0*/  LOP3.LUT R4, R4, UR4, RZ, 0xc0, !PT ;  /* 0x0000000404047c12 */ /* 0x000fc6000f8ec0ff */
[----:B------:R-:W-:Y:S02]  /*06e0*/  STS [R31+0x1000], RZ ;  /* 0x001000ff1f007388 */ /* 0x000fe40000000800 */
[----:B------:R-:W-:Y:S01]  /*06f0*/  IMAD.SHL.U32 R5, R4, 0x400, RZ ;  /* 0x0000040004057824 */ /* 0x000fe200078e00ff */
[----:B------:R-:W-:Y:S01]  /*0700*/  SHF.R.U32.HI R4, RZ, 0x4, R4 ;  /* 0x00000004ff047819 */ /* 0x000fe20000011604 */
[----:B------:R-:W-:Y:S03]  /*0710*/  STS [R31+0x1400], RZ ;  /* 0x001400ff1f007388 */ /* 0x000fe60000000800 */
[----:B------:R-:W-:Y:S01]  /*0720*/  LOP3.LUT R34, R5, 0x7c00, RZ, 0xc0, !PT ;  /* 0x00007c0005227812 */ /* 0x000fe200078ec0ff */
[----:B------:R-:W-:Y:S01]  /*0730*/  STS [R31+0x1800], RZ ;  /* 0x001800ff1f007388 */ /* 0x000fe20000000800 */
[----:B------:R-:W-:-:S03]  /*0740*/  LOP3.LUT R4, R4, 0xffffffe, RZ, 0xc0, !PT ;  /* 0x0ffffffe04047812 */ /* 0x000fc600078ec0ff */
[----:B------:R-:W-:Y:S01]  /*0750*/  STS [R31+0x1c00], RZ ;  /* 0x001c00ff1f007388 */ /* 0x000fe20000000800 */
[----:B------:R-:W-:Y:S02]  /*0760*/  IADD3 R34, PT, PT, R4, R31, R34 ;  /* 0x0000001f04227210 */ /* 0x000fe40007ffe022 */
[----:B------:R-:W-:Y:S01]  /*0770*/  SHF.R.U32.HI R4, RZ, UR6, R3 ;  /* 0x00000006ff047c19 */ /* 0x000fe20008011603 */
[----:B------:R-:W-:Y:S03]  /*0780*/  STS [R31+0x2000], RZ ;  /* 0x002000ff1f007388 */ /* 0x000fe60000000800 */
[----:B------:R-:W-:Y:S01]  /*0790*/  LOP3.LUT R4, R4, UR4, RZ, 0xc0, !PT ;  /* 0x0000000404047c12 */ /* 0x000fe2000f8ec0ff */
[----:B------:R-:W-:Y:S04]  /*07a0*/  STS [R31+0x2400], RZ ;  /* 0x002400ff1f007388 */ /* 0x000fe80000000800 */
[----:B------:R-:W-:Y:S01]  /*07b0*/  STS [R31+0x2800], RZ ;  /* 0x002800ff1f007388 */ /* 0x000fe20000000800 */
[----:B------:R-:W-:Y:S01]  /*07c0*/  IMAD.SHL.U32 R5, R4, 0x400, RZ ;  /* 0x0000040004057824 */ /* 0x000fe200078e00ff */
[----:B------:R-:W-:-:S02]  /*07d0*/  SHF.R.U32.HI R4, RZ, 0x4, R4 ;  /* 0x00000004ff047819 */ /* 0x000fc40000011604 */
[----:B------:R-:W-:Y:S02]  /*07e0*/  STS [R31+0x2c00], RZ ;  /* 0x002c00ff1f007388 */ /* 0x000fe40000000800 */
[----:B------:R-:W-:Y:S02]  /*07f0*/  LOP3.LUT R36, R5, 0x7c00, RZ, 0xc0, !PT ;  /* 0x00007c0005247812 */ /* 0x000fe400078ec0ff */
        /* <DEDUP_REMOVED lines=32> */
[----:B------:R-:W0:Y:S02]  /*0a00*/  LDS.U16 R32, [R34] ;  /* 0x0000000022207984 */ /* 0x000e240000000400 */
[----:B0-----:R-:W-:-:S05]  /*0a10*/  VIADD R5, R32, 0x1 ;  /* 0x0000000120057836 */ /* 0x001fca0000000000 */
[----:B------:R0:W-:Y:S04]  /*0a20*/  STS.U16 [R34], R5 ;  /* 0x0000000522007388 */ /* 0x0001e80000000400 */
[----:B------:R-:W1:Y:S01]  /*0a30*/  LDS.U16 R38, [R36] ;  /* 0x0000000024267984 */ /* 0x000e620000000400 */
[----:B0-----:R-:W-:Y:S01]  /*0a40*/  IMAD.SHL.U32 R5, R4, 0x400, RZ ;  /* 0x0000040004057824 */ /* 0x001fe200078e00ff */
[----:B------:R-:W-:-:S04]  /*0a50*/  SHF.R.U32.HI R4, RZ, 0x4, R4 ;  /* 0x00000004ff047819 */ /* 0x000fc80000011604 */
[----:B------:R-:W-:Y:S02]  /*0a60*/  LOP3.LUT R6, R5, 0x7c00, RZ, 0xc0, !PT ;  /* 0x00007c0005067812 */ /* 0x000fe400078ec0ff */
[----:B------:R-:W-:Y:S02]  /*0a70*/  LOP3.LUT R41, R4, 0xffffffe, RZ, 0xc0, !PT ;  /* 0x0ffffffe04297812 */ /* 0x000fe400078ec0ff */
[----:B------:R-:W-:Y:S02]  /*0a80*/  SHF.R.U32.HI R5, RZ, UR6, R14 ;  /* 0x00000006ff057c19 */ /* 0x000fe4000801160e */
[----:B------:R-:W-:Y:S02]  /*0a90*/  IADD3 R41, PT, PT, R41, R31, R6 ;  /* 0x0000001f29297210 */ /* 0x000fe40007ffe006 */
[----:B------:R-:W-:-:S05]  /*0aa0*/  LOP3.LUT R5, R5, UR4, RZ, 0xc0, !PT ;  /* 0x0000000405057c12 */ /* 0x000fca000f8ec0ff */
[----:B------:R-:W-:Y:S01]  /*0ab0*/  IMAD.SHL.U32 R6, R5, 0x400, RZ ;  /* 0x0000040005067824 */ /* 0x000fe200078e00ff */
[----:B------:R-:W-:-:S04]  /*0ac0*/  SHF.R.U32.HI R5, RZ, 0x4, R5 ;  /* 0x00000004ff057819 */ /* 0x000fc80000011605 */
[----:B------:R-:W-:Y:S02]  /*0ad0*/  LOP3.LUT R8, R6, 0x7c00, RZ, 0xc0, !PT ;  /* 0x00007c0006087812 */ /* 0x000fe400078ec0ff */
[----:B------:R-:W-:-:S04]  /*0ae0*/  LOP3.LUT R5, R5, 0xffffffe, RZ, 0xc0, !PT ;  /* 0x0ffffffe05057812 */ /* 0x000fc800078ec0ff */
[----:B------:R-:W-:Y:S01]  /*0af0*/  IADD3 R43, PT, PT, R5, R31, R8 ;  /* 0x0000001f052b7210 */ /* 0x000fe20007ffe008 */
[----:B-1----:R-:W-:-:S05]  /*0b00*/  VIADD R7, R38, 0x1 ;  /* 0x0000000126077836 */ /* 0x002fca0000000000 */
[----:B------:R-:W-:Y:S04]  /*0b10*/  STS.U16 [R36], R7 ;  /* 0x0000000724007388 */ /* 0x000fe80000000400 */
[----:B------:R-:W0:Y:S02]  /*0b20*/  LDS.U16 R40, [R39] ;  /* 0x0000000027287984 */ /* 0x000e240000000400 */
[----:B0-----:R-:W-:-:S05]  /*0b30*/  VIADD R4, R40, 0x1 ;  /* 0x0000000128047836 */ /* 0x001fca0000000000 */
[----:B------:R0:W-:Y:S04]  /*0b40*/  STS.U16 [R39], R4 ;  /* 0x0000000427007388 */ /* 0x0001e80000000400 */
[----:B------:R-:W1:Y:S01]  /*0b50*/  LDS.U16 R42, [R41] ;  /* 0x00000000292a7984 */ /* 0x000e620000000400 */
[----:B0-----:R-:W-:-:S04]  /*0b60*/  SHF.R.U32.HI R4, RZ, UR6, R15 ;  /* 0x00000006ff047c19 */ /* 0x001fc8000801160f */
[----:B------:R-:W-:-:S05]  /*0b70*/  LOP3.LUT R4, R4, UR4, RZ, 0xc0, !PT ;  /* 0x0000000404047c12 */ /* 0x000fca000f8ec0ff */
[----:B------:R-:W-:Y:S01]  /*0b80*/  IMAD.SHL.U32 R5, R4, 0x400, RZ ;  /* 0x0000040004057824 */ /* 0x000fe200078e00ff */
[----:B------:R-:W-:-:S04]  /*0b90*/  SHF.R.U32.HI R4, RZ, 0x4, R4 ;  /* 0x00000004ff047819 */ /* 0x000fc80000011604 */
[----:B------:R-:W-:Y:S02]  /*0ba0*/  LOP3.LUT R8, R5, 0x7c00, RZ, 0xc0, !PT ;  /* 0x00007c0005087812 */ /* 0x000fe400078ec0ff */
[----:B------:R-:W-:Y:S02]  /*0bb0*/  LOP3.LUT R45, R4, 0xffffffe, RZ, 0xc0, !PT ;  /* 0x0ffffffe042d7812 */ /* 0x000fe400078ec0ff */
[----:B------:R-:W-:Y:S02]  /*0bc0*/  SHF.R.U32.HI R5, RZ, UR6, R16 ;  /* 0x00000006ff057c19 */ /* 0x000fe40008011610 */
[----:B------:R-:W-:Y:S02]  /*0bd0*/  IADD3 R45, PT, PT, R45, R31, R8 ;  /* 0x0000001f2d2d7210 */ /* 0x000fe40007ffe008 */
[----:B------:R-:W-:Y:S01]  /*0be0*/  LOP3.LUT R5, R5, UR4, RZ, 0xc0, !PT ;  /* 0x0000000405057c12 */ /* 0x000fe2000f8ec0ff */
[----:B-1----:R-:W-:-:S05]  /*0bf0*/  VIADD R6, R42, 0x1 ;  /* 0x000000012a067836 */ /* 0x002fca0000000000 */
[----:B------:R0:W-:Y:S04]  /*0c00*/  STS.U16 [R41], R6 ;  /* 0x0000000629007388 */ /* 0x0001e80000000400 */
[----:B------:R-:W1:Y:S01]  /*0c10*/  LDS.U16 R44, [R43] ;  /* 0x000000002b2c7984 */ /* 0x000e620000000400 */
[----:B0-----:R-:W-:Y:S01]  /*0c20*/  IMAD.SHL.U32 R6, R5, 0x400, RZ ;  /* 0x0000040005067824 */ /* 0x001fe200078e00ff */
[----:B------:R-:W-:-:S04]  /*0c30*/  SHF.R.U32.HI R5, RZ, 0x4, R5 ;  /* 0x00000004ff057819 */ /* 0x000fc80000011605 */
[----:B------:R-:W-:Y:S02]  /*0c40*/  LOP3.LUT R8, R6, 0x7c00, RZ, 0xc0, !PT ;  /* 0x00007c0006087812 */ /* 0x000fe400078ec0ff */
[----:B------:R-:W-:-:S04]  /*0c50*/  LOP3.LUT R5, R5, 0xffffffe, RZ, 0xc0, !PT ;  /* 0x0ffffffe05057812 */ /* 0x000fc800078ec0ff */
[----:B------:R-:W-:Y:S01]  /*0c60*/  IADD3 R47, PT, PT, R5, R31, R8 ;  /* 0x0000001f052f7210 */ /* 0x000fe20007ffe008 */
[----:B-1----:R-:W-:-:S05]  /*0c70*/  VIADD R4, R44, 0x1 ;  /* 0x000000012c047836 */ /* 0x002fca0000000000 */
        /* <DEDUP_REMOVED lines=108> */
[----:B------:R-:W-:Y:S01]  /*1340*/  SHF.R.U32.HI R5, RZ, UR6, R28 ;  /* 0x00000006ff057c19 */ /* 0x000fe2000801161c */
[----:B------:R-:W0:Y:S01]  /*1350*/  S2UR UR6, SR_CgaCtaId ;  /* 0x00000000000679c3 */ /* 0x000e220000008800 */
[----:B------:R-:W-:Y:S02]  /*1360*/  IADD3 R69, PT, PT, R69, R31, R8 ;  /* 0x0000001f45457210 */ /* 0x000fe40007ffe008 */
[----:B------:R-:W-:Y:S01]  /*1370*/  LOP3.LUT R5, R5, UR4, RZ, 0xc0, !PT ;  /* 0x0000000405057c12 */ /* 0x000fe2000f8ec0ff */
[----:B------:R-:W-:Y:S01]  /*1380*/  UMOV UR4, 0x400 ;  /* 0x0000040000047882 */ /* 0x000fe20000000000 */
[----:B-1----:R-:W-:-:S05]  /*1390*/  VIADD R6, R66, 0x1 ;  /* 0x0000000142067836 */ /* 0x002fca0000000000 */
[----:B------:R1:W-:Y:S04]  /*13a0*/  STS.U16 [R65], R6 ;  /* 0x0000000641007388 */ /* 0x0003e80000000400 */
[----:B------:R-:W2:Y:S01]  /*13b0*/  LDS.U16 R68, [R67] ;  /* 0x0000000043447984 */ /* 0x000ea20000000400 */
[----:B0-----:R-:W-:Y:S01]  /*13c0*/  ULEA UR4, UR6, UR4, 0x18 ;  /* 0x0000000406047291 */ /* 0x001fe2000f8ec0ff */
[----:B-1----:R-:W-:Y:S01]  /*13d0*/  IMAD.SHL.U32 R6, R5, 0x400, RZ ;  /* 0x0000040005067824 */ /* 0x002fe200078e00ff */
[----:B------:R-:W-:-:S04]  /*13e0*/  SHF.R.U32.HI R5, RZ, 0x4, R5 ;  /* 0x00000004ff057819 */ /* 0x000fc80000011605 */
[----:B------:R-:W-:Y:S02]  /*13f0*/  LOP3.LUT R8, R6, 0x7c00, RZ, 0xc0, !PT ;  /* 0x00007c0006087812 */ /* 0x000fe400078ec0ff */
[----:B------:R-:W-:-:S04]  /*1400*/  LOP3.LUT R5, R5, 0xffffffe, RZ, 0xc0, !PT ;  /* 0x0ffffffe05057812 */ /* 0x000fc800078ec0ff */
[----:B------:R-:W-:Y:S01]  /*1410*/  IADD3 R71, PT, PT, R5, R31, R8 ;  /* 0x0000001f05477210 */ /* 0x000fe20007ffe008 */
[----:B--2---:R-:W-:-:S05]  /*1420*/  VIADD R4, R68, 0x1 ;  /* 0x0000000144047836 */ /* 0x004fca0000000000 */
[----:B------:R-:W-:Y:S04]  /*1430*/  STS.U16 [R67], R4 ;  /* 0x0000000443007388 */ /* 0x000fe80000000400 */
[----:B------:R-:W0:Y:S02]  /*1440*/  LDS.U16 R70, [R69] ;  /* 0x0000000045467984 */ /* 0x000e240000000400 */
[----:B0-----:R-:W-:-:S05]  /*1450*/  VIADD R6, R70, 0x1 ;  /* 0x0000000146067836 */ /* 0x001fca0000000000 */
[----:B------:R-:W-:Y:S04]  /*1460*/  STS.U16 [R69], R6 ;  /* 0x0000000645007388 */ /* 0x000fe80000000400 */
[----:B------:R-:W0:Y:S02]  /*1470*/  LDS.U16 R72, [R71] ;  /* 0x0000000047487984 */ /* 0x000e240000000400 */
[----:B0-----:R-:W-:-:S05]  /*1480*/  VIADD R4, R72, 0x1 ;  /* 0x0000000148047836 */ /* 0x001fca0000000000 */
[----:B------:R-:W-:Y:S01]  /*1490*/  STS.U16 [R71], R4 ;  /* 0x0000000447007388 */ /* 0x000fe20000000400 */
[----:B------:R-:W-:Y:S06]  /*14a0*/  BAR.SYNC.DEFER_BLOCKING 0x0 ;  /* 0x0000000000007b1d */ /* 0x000fec0000010000 */
[----:B------:R-:W-:Y:S04]  /*14b0*/  LDS R73, [R33] ;  /* 0x0000000021497984 */ /* 0x000fe80000000800 */
[----:B------:R-:W0:Y:S04]  /*14c0*/  LDS R74, [R33+0x4] ;  /* 0x00000400214a7984 */ /* 0x000e280000000800 */
[----:B------:R-:W1:Y:S04]  /*14d0*/  LDS R75, [R33+0x8] ;  /* 0x00000800214b7984 */ /* 0x000e680000000800 */
[----:B------:R-:W2:Y:S04]  /*14e0*/  LDS R76, [R33+0xc] ;  /* 0x00000c00214c7984 */ /* 0x000ea80000000800 */
[----:B------:R-:W3:Y:S04]  /*14f0*/  LDS R77, [R33+0x10] ;  /* 0x00001000214d7984 */ /* 0x000ee80000000800 */
[----:B------:R-:W4:Y:S04]  /*1500*/  LDS R78, [R33+0x14] ;  /* 0x00001400214e7984 */ /* 0x000f280000000800 */
[----:B------:R-:W4:Y:S04]  /*1510*/  LDS R79, [R33+0x18] ;  /* 0x00001800214f7984 */ /* 0x000f280000000800 */
[----:B------:R-:W4:Y:S04]  /*1520*/  LDS R80, [R33+0x1c] ;  /* 0x00001c0021507984 */ /* 0x000f280000000800 */
[----:B------:R-:W4:Y:S04]  /*1530*/  LDS R81, [R33+0x20] ;  /* 0x0000200021517984 */ /* 0x000f280000000800 */
[----:B------:R-:W4:Y:S04]  /*1540*/  LDS R82, [R33+0x24] ;  /* 0x0000240021527984 */ /* 0x000f280000000800 */
[----:B------:R-:W4:Y:S04]  /*1550*/  LDS R83, [R33+0x28] ;  /* 0x0000280021537984 */ /* 0x000f280000000800 */
[----:B------:R-:W4:Y:S01]  /*1560*/  LDS R84, [R33+0x2c] ;  /* 0x00002c0021547984 */ /* 0x000f220000000800 */
[----:B0-----:R-:W-:-:S03]  /*1570*/  IMAD.IADD R74, R73, 0x1, R74 ;  /* 0x00000001494a7824 */ /* 0x001fc600078e024a */
[----:B------:R-:W0:Y:S01]  /*1580*/  LDS R85, [R33+0x30] ;  /* 0x0000300021557984 */ /* 0x000e220000000800 */
[----:B-1----:R-:W-:-:S03]  /*1590*/  IMAD.IADD R75, R75, 0x1, R74 ;  /* 0x000000014b4b7824 */ /* 0x002fc600078e024a */
[----:B------:R-:W1:Y:S01]  /*15a0*/  LDS R86, [R33+0x34] ;  /* 0x0000340021567984 */ /* 0x000e620000000800 */
[----:B--2---:R-:W-:-:S03]  /*15b0*/  IMAD.IADD R76, R76, 0x1, R75 ;  /* 0x000000014c4c7824 */ /* 0x004fc600078e024b */
[----:B------:R-:W2:Y:S01]  /*15c0*/  LDS R87, [R33+0x38] ;  /* 0x0000380021577984 */ /* 0x000ea20000000800 */
[----:B---3--:R-:W-:-:S03]  /*15d0*/  IMAD.IADD R77, R77, 0x1, R76 ;  /* 0x000000014d4d7824 */ /* 0x008fc600078e024c */
[----:B------:R-:W3:Y:S01]  /*15e0*/  LDS R88, [R33+0x3c] ;  /* 0x00003c0021587984 */ /* 0x000ee20000000800 */
[----:B----4-:R-:W-:-:S03]  /*15f0*/  IMAD.IADD R78, R78, 0x1, R77 ;  /* 0x000000014e4e7824 */ /* 0x010fc600078e024d */
[----:B------:R-:W4:Y:S01]  /*1600*/  LDS R89, [R33+0x40] ;  /* 0x0000400021597984 */ /* 0x000f220000000800 */
[----:B------:R-:W-:-:S03]  /*1610*/  IMAD.IADD R79, R79, 0x1, R78 ;  /* 0x000000014f4f7824 */ /* 0x000fc600078e024e */
        /* <DEDUP_REMOVED lines=31> */
[----:B------:R-:W-:-:S04]  /*1810*/  IMAD.IADD R95, R95, 0x1, R94 ;  /* 0x000000015f5f7824 */ /* 0x000fc800078e025e */
[----:B0-----:R-:W-:-:S04]  /*1820*/  IMAD.IADD R96, R96, 0x1, R95 ;  /* 0x0000000160607824 */ /* 0x001fc800078e025f */
[----:B-1----:R-:W-:-:S04]  /*1830*/  IMAD.IADD R97, R97, 0x1, R96 ;  /* 0x0000000161617824 */ /* 0x002fc800078e0260 */
[----:B--2---:R-:W-:-:S04]  /*1840*/  IMAD.IADD R98, R98, 0x1, R97 ;  /* 0x0000000162627824 */ /* 0x004fc800078e0261 */
[----:B---3--:R-:W-:-:S04]  /*1850*/  IMAD.IADD R99, R99, 0x1, R98 ;  /* 0x0000000163637824 */ /* 0x008fc800078e0262 */
[----:B----4-:R-:W-:-:S04]  /*1860*/  IMAD.IADD R100, R100, 0x1, R99 ;  /* 0x0000000164647824 */ /* 0x010fc800078e0263 */
[----:B------:R-:W-:-:S04]  /*1870*/  IMAD.IADD R101, R101, 0x1, R100 ;  /* 0x0000000165657824 */ /* 0x000fc800078e0264 */
[----:B------:R-:W-:-:S04]  /*1880*/  IMAD.IADD R102, R102, 0x1, R101 ;  /* 0x0000000166667824 */ /* 0x000fc800078e0265 */
[----:B------:R-:W-:-:S04]  /*1890*/  IMAD.IADD R103, R103, 0x1, R102 ;  /* 0x0000000167677824 */ /* 0x000fc800078e0266 */
[----:B------:R-:W-:-:S04]  /*18a0*/  IMAD.IADD R104, R104, 0x1, R103 ;  /* 0x0000000168687824 */ /* 0x000fc800078e0267 */
[----:B------:R-:W-:-:S05]  /*18b0*/  IMAD.IADD R106, R5, 0x1, R104 ;  /* 0x00000001056a7824 */ /* 0x000fca00078e0268 */
        /* <DEDUP_REMOVED lines=8> */
[----:B------:R-:W0:Y:S02]  /*1940*/  SHFL.UP P0, R107, R108, 0x10, RZ ;  /* 0x060000006c6b7989 */ /* 0x000e2400000000ff */
[----:B0-----:R-:W-:Y:S01]  /*1950*/  @P0 IMAD.IADD R107, R108, 0x1, R107 ;  /* 0x000000016c6b0824 */ /* 0x001fe200078e026b */
[----:B------:R-:W-:-:S03]  /*1960*/  ISETP.NE.AND P0, PT, R105, 0x1, PT ;  /* 0x000000016900780c */ /* 0x000fc60003f05270 */
[----:B------:R-:W-:Y:S01]  /*1970*/  IMAD.IADD R106, R107, 0x1, -R106 ;  /* 0x000000016b6a7824 */ /* 0x000fe200078e0a6a */
[----:B------:R-:W-:Y:S01]  /*1980*/  @!P1 STS [R30+0x8400], R107 ;  /* 0x0084006b1e009388 */ /* 0x000fe20000000800 */
[----:B------:R-:W-:Y:S01]  /*1990*/  BAR.SYNC.DEFER_BLOCKING 0x0 ;  /* 0x0000000000007b1d */ /* 0x000fe20000010000 */
[----:B------:R-:W-:-:S05]  /*19a0*/  ISETP.NE.AND P1, PT, R105, 0x4, PT ;  /* 0x000000046900780c */ /* 0x000fca0003f25270 */
[----:B------:R-:W0:Y:S04]  /*19b0*/  LDS.128 R4, [UR4+0x8400] ;  /* 0x00840004ff047984 */ /* 0x000e280008000c00 */
[----:B------:R-:W1:Y:S01]  /*19c0*/  LDS.128 R8, [UR4+0x8410] ;  /* 0x00841004ff087984 */ /* 0x000e620008000c00 */
[C---:B0-----:R-:W-:Y:S01]  /*19d0*/  SEL R37, R4.reuse, R37, !P0 ;  /* 0x0000002504257207 */ /* 0x041fe20004000000 */
[----:B------:R-:W-:Y:S01]  /*19e0*/  IMAD.IADD R5, R4, 0x1, R5 ;  /* 0x0000000104057824 */ /* 0x000fe200078e0205 */
[----:B------:R-:W-:-:S03]  /*19f0*/  ISETP.NE.AND P0, PT, R105, 0x2, PT ;  /* 0x000000026900780c */ /* 0x000fc60003f05270 */
[----:B------:R-:W-:Y:S01]  /*1a00*/  IMAD.IADD R6, R6, 0x1, R5 ;  /* 0x0000000106067824 */ /* 0x000fe200078e0205 */
[----:B------:R-:W-:Y:S02]  /*1a10*/  SEL R37, R5, R37, !P0 ;  /* 0x0000002505257207 */ /* 0x000fe40004000000 */
[----:B------:R-:W-:Y:S01]  /*1a20*/  ISETP.NE.AND P0, PT, R105, 0x3, PT ;  /* 0x000000036900780c */ /* 0x000fe20003f05270 */
[----:B------:R-:W-:-:S03]  /*1a30*/  IMAD.IADD R7, R7, 0x1, R6 ;  /* 0x0000000107077824 */ /* 0x000fc600078e0206 */
[----:B------:R-:W-:Y:S01]  /*1a40*/  SEL R37, R6, R37, !P0 ;  /* 0x0000002506257207 */ /* 0x000fe20004000000 */
[----:B-1----:R-:W-:Y:S01]  /*1a50*/  IMAD.IADD R8, R7, 0x1, R8 ;  /* 0x0000000107087824 */ /* 0x002fe200078e0208 */
[----:B------:R-:W-:Y:S02]  /*1a60*/  ISETP.NE.AND P0, PT, R105, 0x5, PT ;  /* 0x000000056900780c */ /* 0x000fe40003f05270 */
[----:B------:R-:W-:Y:S01]  /*1a70*/  SEL R37, R7, R37, !P1 ;  /* 0x0000002507257207 */ /* 0x000fe20004800000 */
[----:B------:R-:W-:Y:S01]  /*1a80*/  IMAD.IADD R9, R9, 0x1, R8 ;  /* 0x0000000109097824 */ /* 0x000fe200078e0208 */
[----:B------:R-:W-:Y:S02]  /*1a90*/  ISETP.NE.AND P1, PT, R29, RZ, PT ;  /* 0x000000ff1d00720c */ /* 0x000fe40003f25270 */
[----:B------:R-:W-:Y:S01]  /*1aa0*/  SEL R37, R8, R37, !P0 ;  /* 0x0000002508257207 */ /* 0x000fe20004000000 */
[----:B------:R-:W-:Y:S01]  /*1ab0*/  IMAD.IADD R10, R10, 0x1, R9 ;  /* 0x000000010a0a7824 */ /* 0x000fe200078e0209 */
[----:B------:R-:W-:-:S02]  /*1ac0*/  ISETP.GT.U32.AND P0, PT, R0, 0x1f, PT ;  /* 0x0000001f0000780c */ /* 0x000fc40003f04070 */
[----:B------:R-:W-:Y:S01]  /*1ad0*/  SEL R37, R9, R37, !P2 ;  /* 0x0000002509257207 */ /* 0x000fe20005000000 */
[----:B------:R-:W-:Y:S01]  /*1ae0*/  IMAD.IADD R11, R11, 0x1, R10 ;  /* 0x000000010b0b7824 */ /* 0x000fe200078e020a */
[----:B------:R-:W-:Y:S02]  /*1af0*/  ISETP.GT.U32.OR P2, PT, R0, 0x1f, P1 ;  /* 0x0000001f0000780c */ /* 0x000fe40000f44470 */
[----:B------:R-:W-:Y:S02]  /*1b00*/  SEL R4, R106, RZ, P1 ;  /* 0x000000ff6a047207 */ /* 0x000fe40000800000 */
[----:B------:R-:W-:-:S05]  /*1b10*/  SEL R37, R10, R37, !P3 ;  /* 0x000000250a257207 */ /* 0x000fca0005800000 */
[----:B------:R-:W-:Y:S01]  /*1b20*/  @P0 IMAD.IADD R106, R37, 0x1, R4 ;  /* 0x00000001256a0824 */ /* 0x000fe200078e0204 */
[----:B------:R-:W-:-:S03]  /*1b30*/  ISETP.NE.AND P0, PT, R0, RZ, PT ;  /* 0x000000ff0000720c */ /* 0x000fc60003f05270 */
[----:B------:R-:W-:-:S05]  /*1b40*/  @!P2 IMAD.U32 R106, R11, 0x10000, RZ ;  /* 0x000100000b6aa824 */ /* 0x000fca00078e00ff */
[----:B------:R-:W-:Y:S01]  /*1b50*/  @!P2 STS [UR4+0x8428], R106 ;  /* 0x0084286aff00a988 */ /* 0x000fe20008000804 */
[----:B------:R-:W-:Y:S06]  /*1b60*/  BAR.SYNC.DEFER_BLOCKING 0x0 ;  /* 0x0000000000007b1d */ /* 0x000fec0000010000 */
[----:B------:R-:W0:Y:S02]  /*1b70*/  LDS R4, [UR4+0x8428] ;  /* 0x00842804ff047984 */ /* 0x000e240008000800 */
[----:B0-----:R-:W-:-:S05]  /*1b80*/  SEL R5, R4, RZ, P0 ;  /* 0x000000ff04057207 */ /* 0x001fca0000000000 */
[----:B------:R-:W-:-:S04]  /*1b90*/  IMAD.IADD R4, R5, 0x1, R106 ;  /* 0x0000000105047824 */ /* 0x000fc800078e026a */
[--C-:B------:R-:W-:Y:S01]  /*1ba0*/  IMAD.IADD R6, R73, 0x1, R4.reuse ;  /* 0x0000000149067824 */ /* 0x100fe200078e0204 */
[----:B------:R-:W-:Y:S01]  /*1bb0*/  STS [R33], R4 ;  /* 0x0000000421007388 */ /* 0x000fe20000000800 */
[--C-:B------:R-:W-:Y:S02]  /*1bc0*/  IMAD.IADD R74, R74, 0x1, R4.reuse ;  /* 0x000000014a4a7824 */ /* 0x100fe400078e0204 */
[--C-:B------:R-:W-:Y:S01]  /*1bd0*/  IMAD.IADD R8, R75, 0x1, R4.reuse ;  /* 0x000000014b087824 */ /* 0x100fe200078e0204 */
[----:B------:R-:W-:Y:S01]  /*1be0*/  STS [R33+0x4], R6 ;  /* 0x0000040621007388 */ /* 0x000fe20000000800 */
[--C-:B------:R-:W-:Y:S02]  /*1bf0*/  IMAD.IADD R76, R76, 0x1, R4.reuse ;  /* 0x000000014c4c7824 */ /* 0x100fe400078e0204 */
[--C-:B------:R-:W-:Y:S01]  /*1c00*/  IMAD.IADD R10, R77, 0x1, R4.reuse ;  /* 0x000000014d0a7824 */ /* 0x100fe200078e0204 */
[----:B------:R-:W-:Y:S01]  /*1c10*/  STS [R33+0x8], R74 ;  /* 0x0000084a21007388 */ /* 0x000fe20000000800 */
[----:B------:R-:W-:-:S02]  /*1c20*/  IMAD.IADD R78, R78, 0x1, R4 ;  /* 0x000000014e4e7824 */ /* 0x000fc400078e0204 */
[--C-:B------:R-:W-:Y:S01]  /*1c30*/  IMAD.IADD R106, R79, 0x1, R4.reuse ;  /* 0x000000014f6a7824 */ /* 0x100fe200078e0204 */
[----:B------:R-:W-:Y:S01]  /*1c40*/  STS [R33+0xc], R8 ;  /* 0x00000c0821007388 */ /* 0x000fe20000000800 */
        /* <DEDUP_REMOVED lines=36> */
[----:B------:R-:W-:-:S03]  /*1e90*/  IMAD.IADD R104, R104, 0x1, R4 ;  /* 0x0000000168687824 */ /* 0x000fc600078e0204 */
[----:B------:R-:W-:Y:S04]  /*1ea0*/  STS [R33+0x40], R88 ;  /* 0x0000405821007388 */ /* 0x000fe80000000800 */
        /* <DEDUP_REMOVED lines=15> */
[----:B------:R-:W-:Y:S01]  /*1fa0*/  STS [R33+0x80], R104 ;  /* 0x0000806821007388 */ /* 0x000fe20000000800 */
[----:B------:R-:W-:Y:S06]  /*1fb0*/  BAR.SYNC.DEFER_BLOCKING 0x0 ;  /* 0x0000000000007b1d */ /* 0x000fec0000010000 */
[----:B------:R-:W0:Y:S04]  /*1fc0*/  LDS.U16 R5, [R34] ;  /* 0x0000000022057984 */ /* 0x000e280000000400 */
[----:B------:R-:W1:Y:S04]  /*1fd0*/  LDS.U16 R7, [R36] ;  /* 0x0000000024077984 */ /* 0x000e680000000400 */
[----:B------:R-:W2:Y:S04]  /*1fe0*/  LDS.U16 R39, [R39] ;  /* 0x0000000027277984 */ /* 0x000ea80000000400 */
[----:B------:R-:W3:Y:S04]  /*1ff0*/  LDS.U16 R41, [R41] ;  /* 0x0000000029297984 */ /* 0x000ee80000000400 */
[----:B------:R-:W4:Y:S04]  /*2000*/  LDS.U16 R43, [R43] ;  /* 0x000000002b2b7984 */ /* 0x000f280000000400 */
[----:B------:R-:W4:Y:S04]  /*2010*/  LDS.U16 R45, [R45] ;  /* 0x000000002d2d7984 */ /* 0x000f280000000400 */
[----:B------:R-:W4:Y:S04]  /*2020*/  LDS.U16 R47, [R47] ;  /* 0x000000002f2f7984 */ /* 0x000f280000000400 */
[----:B------:R-:W4:Y:S04]  /*2030*/  LDS.U16 R49, [R49] ;  /* 0x0000000031317984 */ /* 0x000f280000000400 */
[----:B------:R-:W4:Y:S04]  /*2040*/  LDS.U16 R51, [R51] ;  /* 0x0000000033337984 */ /* 0x000f280000000400 */
[----:B------:R-:W4:Y:S04]  /*2050*/  LDS.U16 R53, [R53] ;  /* 0x0000000035357984 */ /* 0x000f280000000400 */
[----:B------:R-:W4:Y:S01]  /*2060*/  LDS.U16 R55, [R55] ;  /* 0x0000000037377984 */ /* 0x000f220000000400 */
[----:B0-----:R-:W-:-:S03]  /*2070*/  IMAD.IADD R5, R32, 0x1, R5 ;  /* 0x0000000120057824 */ /* 0x001fc600078e0205 */
[----:B------:R-:W0:Y:S01]  /*2080*/  LDS.U16 R57, [R57] ;  /* 0x0000000039397984 */ /* 0x000e220000000400 */
[----:B-1----:R-:W-:-:S03]  /*2090*/  IMAD.IADD R7, R38, 0x1, R7 ;  /* 0x0000000126077824 */ /* 0x002fc600078e0207 */
[----:B------:R-:W1:Y:S01]  /*20a0*/  LDS.U16 R59, [R59] ;  /* 0x000000003b3b7984 */ /* 0x000e620000000400 */
[----:B--2---:R-:W-:-:S03]  /*20b0*/  IMAD.IADD R39, R40, 0x1, R39 ;  /* 0x0000000128277824 */ /* 0x004fc600078e0227 */
[----:B------:R-:W2:Y:S01]  /*20c0*/  LDS.U16 R61, [R61] ;  /* 0x000000003d3d7984 */ /* 0x000ea20000000400 */
[----:B---3--:R-:W-:-:S03]  /*20d0*/  IMAD.IADD R41, R42, 0x1, R41 ;  /* 0x000000012a297824 */ /* 0x008fc600078e0229 */
[----:B------:R-:W3:Y:S01]  /*20e0*/  LDS.U16 R63, [R63] ;  /* 0x000000003f3f7984 */ /* 0x000ee20000000400 */
[----:B----4-:R-:W-:-:S03]  /*20f0*/  IMAD.IADD R43, R44, 0x1, R43 ;  /* 0x000000012c2b7824 */ /* 0x010fc600078e022b */
[----:B------:R-:W4:Y:S01]  /*2100*/  LDS.U16 R65, [R65] ;  /* 0x0000000041417984 */ /* 0x000f220000000400 */
[----:B------:R-:W-:-:S03]  /*2110*/  IMAD.IADD R45, R46, 0x1, R45 ;  /* 0x000000012e2d7824 */ /* 0x000fc600078e022d */
[----:B------:R-:W4:Y:S01]  /*2120*/  LDS.U16 R67, [R67] ;  /* 0x0000000043437984 */ /* 0x000f220000000400 */
[----:B------:R-:W-:-:S03]  /*2130*/  IMAD.IADD R47, R48, 0x1, R47 ;  /* 0x00000001302f7824 */ /* 0x000fc600078e022f */
[----:B------:R-:W4:Y:S01]  /*2140*/  LDS.U16 R69, [R69] ;  /* 0x0000000045457984 */ /* 0x000f220000000400 */
[----:B------:R-:W-:-:S03]  /*2150*/  IMAD.IADD R49, R50, 0x1, R49 ;  /* 0x0000000132317824 */ /* 0x000fc600078e0231 */
[----:B------:R-:W4:Y:S01]  /*2160*/  LDS.U16 R71, [R71] ;  /* 0x0000000047477984 */ /* 0x000f220000000400 */
[----:B------:R-:W-:Y:S02]  /*2170*/  IMAD.IADD R51, R52, 0x1, R51 ;  /* 0x0000000134337824 */ /* 0x000fe400078e0233 */
[----:B------:R-:W-:Y:S02]  /*2180*/  IMAD.IADD R53, R54, 0x1, R53 ;  /* 0x0000000136357824 */ /* 0x000fe400078e0235 */
[----:B------:R-:W-:Y:S02]  /*2190*/  IMAD.IADD R55, R56, 0x1, R55 ;  /* 0x0000000138377824 */ /* 0x000fe400078e0237 */
[----:B0-----:R-:W-:Y:S02]  /*21a0*/  IMAD.IADD R57, R58, 0x1, R57 ;  /* 0x000000013a397824 */ /* 0x001fe400078e0239 */
[----:B-1----:R-:W-:Y:S02]  /*21b0*/  IMAD.IADD R59, R60, 0x1, R59 ;  /* 0x000000013c3b7824 */ /* 0x002fe400078e023b */
[----:B--2---:R-:W-:-:S02]  /*21c0*/  IMAD.IADD R61, R62, 0x1, R61 ;  /* 0x000000013e3d7824 */ /* 0x004fc400078e023d */
[----:B---3--:R-:W-:Y:S02]  /*21d0*/  IMAD.IADD R63, R64, 0x1, R63 ;  /* 0x00000001403f7824 */ /* 0x008fe400078e023f */
[----:B----4-:R-:W-:Y:S02]  /*21e0*/  IMAD.IADD R65, R66, 0x1, R65 ;  /* 0x0000000142417824 */ /* 0x010fe400078e0241 */
[----:B------:R-:W-:Y:S02]  /*21f0*/  IMAD.IADD R67, R68, 0x1, R67 ;  /* 0x0000000144437824 */ /* 0x000fe400078e0243 */
[----:B------:R-:W-:Y:S02]  /*2200*/  IMAD.IADD R69, R70, 0x1, R69 ;  /* 0x0000000146457824 */ /* 0x000fe400078e0245 */
[----:B------:R-:W-:Y:S01]  /*2210*/  IMAD.IADD R71, R72, 0x1, R71 ;  /* 0x0000000148477824 */ /* 0x000fe200078e0247 */
[----:B------:R-:W-:Y:S06]  /*2220*/  BAR.SYNC.DEFER_BLOCKING 0x0 ;  /* 0x0000000000007b1d */ /* 0x000fec0000010000 */
[----:B------:R-:W-:Y:S05]  /*2230*/  BRA.U UP0, `(.L_x_621) ;  /* 0x0000000100f87547 */ /* 0x000fea000b800000 */
[----:B------:R-:W-:Y:S01]  /*2240*/  LEA R5, R5, UR4, 0x2 ;  /* 0x0000000405057c11 */ /* 0x000fe2000f8e10ff */
[----:B------:R-:W-:Y:S01]  /*2250*/  UIADD3 UR8, UPT, UPT, UR8, 0x6, URZ ;  /* 0x0000000608087890 */ /* 0x000fe2000fffe0ff */
[----:B------:R-:W-:Y:S01]  /*2260*/  LEA R4, R7, UR4, 0x2 ;  /* 0x0000000407047c11 */ /* 0x000fe2000f8e10ff */
[----:B------:R-:W-:Y:S01]  /*2270*/  UIADD3 UR5, UPT, UPT, UR5, -0x6, URZ ;  /* 0xfffffffa05057890 */ /* 0x000fe2000fffe0ff */
[----:B------:R-:W-:Y:S01]  /*2280*/  LEA R7, R39, UR4, 0x2 ;  /* 0x0000000427077c11 */ /* 0x000fe2000f8e10ff */
[----:B------:R0:W-:Y:S01]  /*2290*/  STS [R5], R2 ;  /* 0x0000000205007388 */ /* 0x0001e20000000800 */
[----:B------:R-:W-:Y:S02]  /*22a0*/  LEA R6, R41, UR4, 0x2 ;  /* 0x0000000429067c11 */ /* 0x000fe4000f8e10ff */
[----:B------:R-:W-:Y:S01]  /*22b0*/  LEA R9, R43, UR4, 0x2 ;  /* 0x000000042b097c11 */ /* 0x000fe2000f8e10ff */
[----:B------:R1:W-:Y:S01]  /*22c0*/  STS [R4], R3 ;  /* 0x0000000304007388 */ /* 0x0003e20000000800 */
[----:B------:R-:W-:-:S02]  /*22d0*/  LEA R8, R45, UR4, 0x2 ;  /* 0x000000042d087c11 */ /* 0x000fc4000f8e10ff */
[----:B------:R-:W-:Y:S01]  /*22e0*/  LEA R11, R47, UR4, 0x2 ;  /* 0x000000042f0b7c11 */ /* 0x000fe2000f8e10ff */
[----:B------:R2:W-:Y:S01]  /*22f0*/  STS [R7], R12 ;  /* 0x0000000c07007388 */ /* 0x0005e20000000800 */
[----:B------:R-:W-:Y:S02]  /*2300*/  LEA R10, R49, UR4, 0x2 ;  /* 0x00000004310a7c11 */ /* 0x000fe4000f8e10ff */
[----:B0-----:R-:W-:Y:S01]  /*2310*/  LEA R5, R51, UR4, 0x2 ;  /* 0x0000000433057c11 */ /* 0x001fe2000f8e10ff */
[----:B------:R0:W-:Y:S01]  /*2320*/  STS [R6], R13 ;  /* 0x0000000d06007388 */ /* 0x0001e20000000800 */
[----:B------:R-:W-:Y:S02]  /*2330*/  LEA R2, R53, UR4, 0x2 ;  /* 0x0000000435027c11 */ /* 0x000fe4000f8e10ff */
[----:B-1----:R-:W-:Y:S01]  /*2340*/  LEA R3, R55, UR4, 0x2 ;  /* 0x0000000437037c11 */ /* 0x002fe2000f8e10ff */
[----:B------:R1:W-:Y:S01]  /*2350*/  STS [R9], R14 ;  /* 0x0000000e09007388 */ /* 0x0003e20000000800 */
[----:B------:R-:W-:-:S02]  /*2360*/  LEA R4, R57, UR4, 0x2 ;  /* 0x0000000439047c11 */ /* 0x000fc4000f8e10ff */
[----:B--2---:R-:W-:Y:S01]  /*2370*/  LEA R7, R59, UR4, 0x2 ;  /* 0x000000043b077c11 */ /* 0x004fe2000f8e10ff */
[----:B------:R2:W-:Y:S01]  /*2380*/  STS [R8], R15 ;  /* 0x0000000f08007388 */ /* 0x0005e20000000800 */
[----:B0-----:R-:W-:-:S03]  /*2390*/  LEA R6, R61, UR4, 0x2 ;  /* 0x000000043d067c11 */ /* 0x001fc6000f8e10ff */
[----:B------:R0:W-:Y:S01]  /*23a0*/  STS [R11], R16 ;  /* 0x000000100b007388 */ /* 0x0001e20000000800 */
[----:B-1----:R-:W-:-:S03]  /*23b0*/  LEA R9, R63, UR4, 0x2 ;  /* 0x000000043f097c11 */ /* 0x002fc6000f8e10ff */
[----:B------:R1:W-:Y:S01]  /*23c0*/  STS [R10], R17 ;  /* 0x000000110a007388 */ /* 0x0003e20000000800 */
[----:B--2---:R-:W-:-:S03]  /*23d0*/  LEA R8, R65, UR4, 0x2 ;  /* 0x0000000441087c11 */ /* 0x004fc6000f8e10ff */
[----:B------:R2:W-:Y:S01]  /*23e0*/  STS [R5], R18 ;  /* 0x0000001205007388 */ /* 0x0005e20000000800 */
[----:B0-----:R-:W-:-:S03]  /*23f0*/  LEA R11, R71, UR4, 0x2 ;  /* 0x00000004470b7c11 */ /* 0x001fc6000f8e10ff */
[----:B------:R0:W-:Y:S01]  /*2400*/  STS [R2], R19 ;  /* 0x0000001302007388 */ /* 0x0001e20000000800 */
[----:B-1----:R-:W-:-:S03]  /*2410*/  LEA R10, R69, UR4, 0x2 ;  /* 0x00000004450a7c11 */ /* 0x002fc6000f8e10ff */
[----:B------:R0:W-:Y:S01]  /*2420*/  STS [R3], R20 ;  /* 0x0000001403007388 */ /* 0x0001e20000000800 */
[----:B--2---:R-:W-:-:S03]  /*2430*/  LEA R5, R67, UR4, 0x2 ;  /* 0x0000000443057c11 */ /* 0x004fc6000f8e10ff */
[----:B------:R0:W-:Y:S04]  /*2440*/  STS [R4], R21 ;  /* 0x0000001504007388 */ /* 0x0001e80000000800 */
[----:B------:R0:W-:Y:S04]  /*2450*/  STS [R7], R22 ;  /* 0x0000001607007388 */ /* 0x0001e80000000800 */
[----:B------:R0:W-:Y:S04]  /*2460*/  STS [R6], R23 ;  /* 0x0000001706007388 */ /* 0x0001e80000000800 */
[----:B------:R0:W-:Y:S04]  /*2470*/  STS [R9], R24 ;  /* 0x0000001809007388 */ /* 0x0001e80000000800 */
[----:B------:R0:W-:Y:S04]  /*2480*/  STS [R8], R25 ;  /* 0x0000001908007388 */ /* 0x0001e80000000800 */
[----:B------:R0:W-:Y:S04]  /*2490*/  STS [R5], R26 ;  /* 0x0000001a05007388 */ /* 0x0001e80000000800 */
[----:B------:R0:W-:Y:S04]  /*24a0*/  STS [R10], R27 ;  /* 0x0000001b0a007388 */ /* 0x0001e80000000800 */
[----:B------:R0:W-:Y:S01]  /*24b0*/  STS [R11], R28 ;  /* 0x0000001c0b007388 */ /* 0x0001e20000000800 */
[----:B------:R-:W-:Y:S06]  /*24c0*/  BAR.SYNC.DEFER_BLOCKING 0x0 ;  /* 0x0000000000007b1d */ /* 0x000fec0000010000 */
[----:B------:R0:W1:Y:S04]  /*24d0*/  LDS R2, [R35] ;  /* 0x0000000023027984 */ /* 0x0000680000000800 */
[----:B------:R0:W2:Y:S04]  /*24e0*/  LDS R3, [R35+0x4] ;  /* 0x0000040023037984 */ /* 0x0000a80000000800 */
[----:B------:R0:W3:Y:S04]  /*24f0*/  LDS R12, [R35+0x8] ;  /* 0x00000800230c7984 */ /* 0x0000e80000000800 */
[----:B------:R0:W4:Y:S04]  /*2500*/  LDS R13, [R35+0xc] ;  /* 0x00000c00230d7984 */ /* 0x0001280000000800 */
[----:B------:R0:W0:Y:S04]  /*2510*/  LDS R14, [R35+0x10] ;  /* 0x00001000230e7984 */ /* 0x0000280000000800 */
        /* <DEDUP_REMOVED lines=13> */
[----:B------:R0:W0:Y:S01]  /*25f0*/  LDS R28, [R35+0x48] ;  /* 0x00004800231c7984 */ /* 0x0000220000000800 */
[----:B------:R-:W-:Y:S06]  /*2600*/  BAR.SYNC.DEFER_BLOCKING 0x0 ;  /* 0x0000000000007b1d */ /* 0x000fec0000010000 */
[----:B-1234-:R-:W-:Y:S05]  /*2610*/  BRA `(.L_x_622) ;  /* 0xffffffdc00f87947 */ /* 0x01efea000383ffff */
.L_x_621:
[----:B------:R-:W-:Y:S01]  /*2620*/  LEA R5, R5, UR4, 0x2 ;  /* 0x0000000405057c11 */ /* 0x000fe2000f8e10ff */
[----:B------:R-:W-:Y:S01]  /*2630*/  IMAD R35, R0, -0x48, R35 ;  /* 0xffffffb800237824 */ /* 0x000fe200078e0223 */
[----:B------:R-:W-:Y:S02]  /*2640*/  LEA R4, R7, UR4, 0x2 ;  /* 0x0000000407047c11 */ /* 0x000fe4000f8e10ff */
[----:B------:R-:W-:Y:S01]  /*2650*/  LEA R39, R39, UR4, 0x2 ;  /* 0x0000000427277c11 */ /* 0x000fe2000f8e10ff */
[----:B------:R0:W-:Y:S01]  /*2660*/  STS [R5], R2 ;  /* 0x0000000205007388 */ /* 0x0001e20000000800 */
[----:B------:R-:W-:Y:S02]  /*2670*/  LEA R6, R41, UR4, 0x2 ;  /* 0x0000000429067c11 */ /* 0x000fe4000f8e10ff */
[----:B------:R-:W-:Y:S01]  /*2680*/  LEA R43, R43, UR4, 0x2 ;  /* 0x000000042b2b7c11 */ /* 0x000fe2000f8e10ff */
[----:B------:R1:W-:Y:S01]  /*2690*/  STS [R4], R3 ;  /* 0x0000000304007388 */ /* 0x0003e20000000800 */
[----:B------:R-:W-:-:S02]  /*26a0*/  LEA R8, R45, UR4, 0x2 ;  /* 0x000000042d087c11 */ /* 0x000fc4000f8e10ff */
[----:B------:R-:W-:Y:S01]  /*26b0*/  LEA R47, R47, UR4, 0x2 ;  /* 0x000000042f2f7c11 */ /* 0x000fe2000f8e10ff */
[----:B------:R-:W-:Y:S01]  /*26c0*/  STS [R39], R12 ;  /* 0x0000000c27007388 */ /* 0x000fe20000000800 */
[----:B------:R-:W-:Y:S02]  /*26d0*/  LEA R10, R49, UR4, 0x2 ;  /* 0x00000004310a7c11 */ /* 0x000fe4000f8e10ff */
[----:B------:R-:W-:Y:S01]  /*26e0*/  LEA R51, R51, UR4, 0x2 ;  /* 0x0000000433337c11 */ /* 0x000fe2000f8e10ff */
[----:B------:R2:W-:Y:S01]  /*26f0*/  STS [R6], R13 ;  /* 0x0000000d06007388 */ /* 0x0005e20000000800 */
[----:B0-----:R-:W-:Y:S02]  /*2700*/  LEA R2, R53, UR4, 0x2 ;  /* 0x0000000435027c11 */ /* 0x001fe4000f8e10ff */
[----:B------:R-:W-:Y:S01]  /*2710*/  LEA R55, R55, UR4, 0x2 ;  /* 0x0000000437377c11 */ /* 0x000fe2000f8e10ff */
[----:B------:R-:W-:Y:S01]  /*2720*/  STS [R43], R14 ;  /* 0x0000000e2b007388 */ /* 0x000fe20000000800 */
[----:B-1----:R-:W-:-:S02]  /*2730*/  LEA R4, R57, UR4, 0x2 ;  /* 0x0000000439047c11 */ /* 0x002fc4000f8e10ff */
[----:B------:R-:W-:Y:S01]  /*2740*/  LEA R59, R59, UR4, 0x2 ;  /* 0x000000043b3b7c11 */ /* 0x000fe2000f8e10ff */
[----:B------:R0:W-:Y:S01]  /*2750*/  STS [R8], R15 ;  /* 0x0000000f08007388 */ /* 0x0001e20000000800 */
[----:B------:R-:W-:Y:S02]  /*2760*/  LEA R63, R63, UR4, 0x2 ;  /* 0x000000043f3f7c11 */ /* 0x000fe4000f8e10ff */
[----:B--2---:R-:W-:Y:S01]  /*2770*/  LEA R6, R61, UR4, 0x2 ;  /* 0x000000043d067c11 */ /* 0x004fe2000f8e10ff */
[----:B------:R-:W-:Y:S01]  /*2780*/  STS [R47], R16 ;  /* 0x000000102f007388 */ /* 0x000fe20000000800 */
[----:B------:R-:W-:Y:S02]  /*2790*/  LEA R67, R67, UR4, 0x2 ;  /* 0x0000000443437c11 */ /* 0x000fe4000f8e10ff */
[----:B------:R-:W-:Y:S01]  /*27a0*/  LEA R71, R71, UR4, 0x2 ;  /* 0x0000000447477c11 */ /* 0x000fe2000f8e10ff */
[----:B------:R1:W-:Y:S01]  /*27b0*/  STS [R10], R17 ;  /* 0x000000110a007388 */ /* 0x0003e20000000800 */
[----:B0-----:R-:W-:-:S03]  /*27c0*/  LEA R8, R65, UR4, 0x2 ;  /* 0x0000000441087c11 */ /* 0x001fc6000f8e10ff */
[----:B------:R-:W-:Y:S04]  /*27d0*/  STS [R51], R18 ;  /* 0x0000001233007388 */ /* 0x000fe80000000800 */
[----:B------:R0:W-:Y:S01]  /*27e0*/  STS [R2], R19 ;  /* 0x0000001302007388 */ /* 0x0001e20000000800 */
[----:B-1----:R-:W-:Y:S01]  /*27f0*/  LEA R10, R69, UR4, 0x2 ;  /* 0x00000004450a7c11 */ /* 0x002fe2000f8e10ff */
[----:B------:R-:W1:Y:S02]  /*2800*/  LDCU.64 UR4, c[0x0][0x3a0] ;  /* 0x00007400ff0477ac */ /* 0x000e640008000a00 */
[----:B------:R-:W-:Y:S04]  /*2810*/  STS [R55], R20 ;  /* 0x0000001437007388 */ /* 0x000fe80000000800 */
[----:B------:R2:W-:Y:S01]  /*2820*/  STS [R4], R21 ;  /* 0x0000001504007388 */ /* 0x0005e20000000800 */
[----:B0-----:R-:W0:Y:S03]  /*2830*/  LDC.64 R2, c[0x0][0x388] ;  /* 0x0000e200ff027b82 */ /* 0x001e260000000a00 */
[----:B------:R-:W-:Y:S04]  /*2840*/  STS [R59], R22 ;  /* 0x000000163b007388 */ /* 0x000fe80000000800 */
[----:B------:R3:W-:Y:S01]  /*2850*/  STS [R6], R23 ;  /* 0x0000001706007388 */ /* 0x0007e20000000800 */
[----:B--2---:R-:W-:-:S03]  /*2860*/  VIADD R4, R0, 0x100 ;  /* 0x0000010000047836 */ /* 0x004fc60000000000 */
[----:B------:R-:W-:Y:S02]  /*2870*/  STS [R63], R24 ;  /* 0x000000183f007388 */ /* 0x000fe40000000800 */
[----:B-1----:R-:W-:Y:S02]  /*2880*/  ISETP.GE.U32.AND P3, PT, R4, UR4, PT ;  /* 0x0000000404007c0c */ /* 0x002fe4000bf66070 */
[----:B------:R1:W-:Y:S01]  /*2890*/  STS [R8], R25 ;  /* 0x0000001908007388 */ /* 0x0003e20000000800 */
[C---:B------:R-:W-:Y:S02]  /*28a0*/  VIADD R4, R0.reuse, 0x200 ;  /* 0x0000020000047836 */ /* 0x040fe40000000000 */
[----:B---3--:R-:W-:Y:S01]  /*28b0*/  VIADD R6, R0, 0x300 ;  /* 0x0000030000067836 */ /* 0x008fe20000000000 */
[----:B------:R-:W-:Y:S01]  /*28c0*/  STS [R67], R26 ;  /* 0x0000001a43007388 */ /* 0x000fe20000000800 */
[----:B------:R-:W-:Y:S02]  /*28d0*/  ISETP.GE.U32.AND.EX P3, PT, RZ, UR5, PT, P3 ;  /* 0x00000005ff007c0c */ /* 0x000fe4000bf66130 */
[----:B------:R-:W-:Y:S01]  /*28e0*/  ISETP.GE.U32.AND P4, PT, R4, UR4, PT ;  /* 0x0000000404007c0c */ /* 0x000fe2000bf86070 */
[----:B------:R2:W-:Y:S01]  /*28f0*/  STS [R10], R27 ;  /* 0x0000001b0a007388 */ /* 0x0005e20000000800 */
[----:B------:R-:W-:Y:S01]  /*2900*/  ISETP.GE.U32.AND P1, PT, R6, UR4, PT ;  /* 0x0000000406007c0c */ /* 0x000fe2000bf26070 */
[C---:B0-----:R-:W-:Y:S01]  /*2910*/  IMAD.WIDE.U32 R2, R0.reuse, 0x4, R2 ;  /* 0x0000000400027825 */ /* 0x041fe200078e0002 */
[C---:B-1----:R-:W-:Y:S01]  /*2920*/  LOP3.LUT R8, R0.reuse, 0x400, RZ, 0xfc, !PT ;  /* 0x0000040000087812 */ /* 0x042fe200078efcff */
[----:B------:R-:W-:Y:S01]  /*2930*/  STS [R71], R28 ;  /* 0x0000001c47007388 */ /* 0x000fe20000000800 */
[----:B------:R-:W-:Y:S01]  /*2940*/  BAR.SYNC.DEFER_BLOCKING 0x0 ;  /* 0x0000000000007b1d */ /* 0x000fe20000010000 */
[----:B------:R-:W-:Y:S01]  /*2950*/  ISETP.GE.U32.AND.EX P1, PT, RZ, UR5, PT, P1 ;  /* 0x00000005ff007c0c */ /* 0x000fe2000bf26110 */
[----:B--2---:R-:W-:Y:S01]  /*2960*/  VIADD R10, R0, 0x500 ;  /* 0x00000500000a7836 */ /* 0x004fe20000000000 */
[----:B------:R-:W-:Y:S01]  /*2970*/  ISETP.GE.U32.AND P6, PT, R8, UR4, PT ;  /* 0x0000000408007c0c */ /* 0x000fe2000bfc6070 */
[C---:B------:R-:W-:Y:S01]  /*2980*/  VIADD R4, R0.reuse, 0x600 ;  /* 0x0000060000047836 */ /* 0x040fe20000000000 */
[----:B------:R-:W-:Y:S01]  /*2990*/  ISETP.GE.U32.AND.EX P4, PT, RZ, UR5, PT, P4 ;  /* 0x00000005ff007c0c */ /* 0x000fe2000bf86140 */
[----:B------:R-:W-:Y:S01]  /*29a0*/  VIADD R6, R0, 0x700 ;  /* 0x0000070000067836 */ /* 0x000fe20000000000 */
[----:B------:R-:W-:-:S02]  /*29b0*/  ISETP.GE.U32.AND P0, PT, R10, UR4, PT ;  /* 0x000000040a007c0c */ /* 0x000fc4000bf06070 */
[----:B------:R-:W-:Y:S02]  /*29c0*/  ISETP.GE.U32.AND.EX P6, PT, RZ, UR5, PT, P6 ;  /* 0x00000005ff007c0c */ /* 0x000fe4000bfc6160 */
[----:B------:R-:W-:Y:S02]  /*29d0*/  ISETP.GE.U32.AND.EX P0, PT, RZ, UR5, PT, P0 ;  /* 0x00000005ff007c0c */ /* 0x000fe4000bf06100 */
[----:B------:R-:W-:Y:S02]  /*29e0*/  ISETP.GE.U32.AND P5, PT, R4, UR4, PT ;  /* 0x0000000404007c0c */ /* 0x000fe4000bfa6070 */
[----:B------:R-:W-:Y:S02]  /*29f0*/  LOP3.LUT R4, R0, 0x800, RZ, 0xfc, !PT ;  /* 0x0000080000047812 */ /* 0x000fe400078efcff */
[----:B------:R-:W-:Y:S01]  /*2a00*/  ISETP.GE.U32.AND P2, PT, R6, UR4, PT ;  /* 0x0000000406007c0c */ /* 0x000fe2000bf46070 */
[----:B------:R-:W-:Y:S01]  /*2a10*/  VIADD R6, R0, 0x900 ;  /* 0x0000090000067836 */ /* 0x000fe20000000000 */
[----:B------:R-:W-:-:S02]  /*2a20*/  ISETP.GE.U32.AND.EX P5, PT, RZ, UR5, PT, P5 ;  /* 0x00000005ff007c0c */ /* 0x000fc4000bfa6150 */
[----:B------:R-:W-:Y:S01]  /*2a30*/  ISETP.GE.U32.AND.EX P2, PT, RZ, UR5, PT, P2 ;  /* 0x00000005ff007c0c */ /* 0x000fe2000bf46120 */
[----:B------:R-:W0:Y:S04]  /*2a40*/  LDS R5, [R35+0x400] ;  /* 0x0004000023057984 */ /* 0x000e280000000800 */
[----:B------:R-:W1:Y:S04]  /*2a50*/  LDS R9, [R35+0xc00] ;  /* 0x000c000023097984 */ /* 0x000e680000000800 */
        /* <DEDUP_REMOVED lines=8> */
[----:B0-----:R-:W-:Y:S01]  /*2ae0*/  @!P3 STG.E desc[UR10][R2.64+0x400], R5 ;  /* 0x000400050200b986 */ /* 0x001fe2000c10190a */
[----:B------:R-:W-:Y:S01]  /*2af0*/  ISETP.GE.U32.AND P3, PT, R4, UR4, PT ;  /* 0x0000000404007c0c */ /* 0x000fe2000bf66070 */
[----:B------:R-:W-:-:S02]  /*2b00*/  VIADD R4, R0, 0xa00 ;  /* 0x00000a0000047836 */ /* 0x000fc40000000000 */
[----:B------:R-:W0:Y:S01]  /*2b10*/  LDS R25, [R35+0x2c00] ;  /* 0x002c000023197984 */ /* 0x000e220000000800 */
[----:B------:R-:W-:-:S03]  /*2b20*/  ISETP.GE.U32.AND.EX P3, PT, RZ, UR5, PT, P3 ;  /* 0x00000005ff007c0c */ /* 0x000fc6000bf66130 */
[----:B-1----:R-:W-:Y:S01]  /*2b30*/  @!P1 STG.E desc[UR10][R2.64+0xc00], R9 ;  /* 0x000c000902009986 */ /* 0x002fe2000c10190a */
[----:B------:R-:W-:-:S03]  /*2b40*/  ISETP.GE.U32.AND P1, PT, R0, UR4, PT ;  /* 0x0000000400007c0c */ /* 0x000fc6000bf26070 */
[----:B------:R-:W1:Y:S04]  /*2b50*/  LDS R5, [R35+0x3000] ;  /* 0x0030000023057984 */ /* 0x000e680000000800 */
[----:B--2---:R-:W-:Y:S01]  /*2b60*/  @!P0 STG.E desc[UR10][R2.64+0x1400], R13 ;  /* 0x0014000d02008986 */ /* 0x004fe2000c10190a */
[----:B------:R-:W-:-:S03]  /*2b70*/  ISETP.GE.U32.AND.EX P0, PT, RZ, UR5, PT, P1 ;  /* 0x00000005ff007c0c */ /* 0x000fc6000bf06110 */
[----:B---3--:R-:W-:Y:S01]  /*2b80*/  @!P6 STG.E desc[UR10][R2.64+0x1000], R11 ;  /* 0x0010000b0200e986 */ /* 0x008fe2000c10190a */
[----:B------:R-:W-:Y:S01]  /*2b90*/  ISETP.GE.U32.AND P6, PT, R4, UR4, PT ;  /* 0x0000000404007c0c */ /* 0x000fe2000bfc6070 */
[----:B------:R-:W-:Y:S02]  /*2ba0*/  VIADD R4, R0, 0xb00 ;  /* 0x00000b0000047836 */ /* 0x000fe40000000000 */
[----:B----4-:R-:W-:Y:S01]  /*2bb0*/  @!P4 STG.E desc[UR10][R2.64+0x800], R7 ;  /* 0x000800070200c986 */ /* 0x010fe2000c10190a */
[----:B------:R-:W-:Y:S01]  /*2bc0*/  ISETP.GE.U32.AND P4, PT, R6, UR4, PT ;  /* 0x0000000406007c0c */ /* 0x000fe2000bf86070 */
[----:B------:R-:W-:Y:S01]  /*2bd0*/  VIADD R6, R0, 0xe00 ;  /* 0x00000e0000067836 */ /* 0x000fe20000000000 */
[----:B------:R-:W-:Y:S01]  /*2be0*/  ISETP.GE.U32.AND P1, PT, R4, UR4, PT ;  /* 0x0000000404007c0c */ /* 0x000fe2000bf26070 */
[----:B------:R-:W2:Y:S01]  /*2bf0*/  LDS R7, [R35+0x3400] ;  /* 0x0034000023077984 */ /* 0x000ea20000000800 */
[----:B------:R-:W-:Y:S02]  /*2c00*/  LOP3.LUT R4, R0, 0xc00, RZ, 0xfc, !PT ;  /* 0x00000c0000047812 */ /* 0x000fe400078efcff */
[----:B------:R-:W-:Y:S01]  /*2c10*/  ISETP.GE.U32.AND.EX P4, PT, RZ, UR5, PT, P4 ;  /* 0x00000005ff007c0c */ /* 0x000fe2000bf86140 */
[----:B------:R-:W3:Y:S01]  /*2c20*/  LDS R9, [R35+0x3800] ;  /* 0x0038000023097984 */ /* 0x000ee20000000800 */
[----:B------:R-:W-:-:S03]  /*2c30*/  ISETP.GE.U32.AND.EX P6, PT, RZ, UR5, PT, P6 ;  /* 0x00000005ff007c0c */ /* 0x000fc6000bfc6160 */
[----:B------:R-:W-:Y:S04]  /*2c40*/  LDS R11, [R35+0x3c00] ;  /* 0x003c0000230b7984 */ /* 0x000fe80000000800 */
[----:B------:R-:W-:Y:S04]  /*2c50*/  LDS R13, [R35+0x4000] ;  /* 0x00400000230d7984 */ /* 0x000fe80000000800 */
[----:B------:R-:W-:Y:S04]  /*2c60*/  LDS R27, [R35+0x4400] ;  /* 0x00440000231b7984 */ /* 0x000fe80000000800 */
[----:B------:R-:W4:Y:S04]  /*2c70*/  @!P0 LDS R29, [R35] ;  /* 0x00000000231d8984 */ /* 0x000f280000000800 */
[----:B-----5:R0:W-:Y:S01]  /*2c80*/  @!P5 STG.E desc[UR10][R2.64+0x1800], R15 ;  /* 0x0018000f0200d986 */ /* 0x0201e2000c10190a */
[----:B------:R-:W-:Y:S01]  /*2c90*/  ISETP.GE.U32.AND P5, PT, R4, UR4, PT ;  /* 0x0000000404007c0c */ /* 0x000fe2000bfa6070 */
[----:B------:R-:W-:-:S02]  /*2ca0*/  VIADD R4, R0, 0xd00 ;  /* 0x00000d0000047836 */ /* 0x000fc40000000000 */
[----:B------:R0:W-:Y:S01]  /*2cb0*/  @!P2 STG.E desc[UR10][R2.64+0x1c00], R17 ;  /* 0x001c00110200a986 */ /* 0x0001e2000c10190a */
[----:B------:R-:W-:Y:S02]  /*2cc0*/  ISETP.GE.U32.AND.EX P2, PT, RZ, UR5, PT, P1 ;  /* 0x00000005ff007c0c */ /* 0x000fe4000bf46110 */
[----:B------:R-:W-:Y:S01]  /*2cd0*/  ISETP.GE.U32.AND.EX P5, PT, RZ, UR5, PT, P5 ;  /* 0x00000005ff007c0c */ /* 0x000fe2000bfa6150 */
[----:B------:R0:W-:Y:S01]  /*2ce0*/  @!P3 STG.E desc[UR10][R2.64+0x2000], R19 ;  /* 0x002000130200b986 */ /* 0x0001e2000c10190a */
[----:B------:R-:W-:Y:S01]  /*2cf0*/  ISETP.GE.U32.AND P1, PT, R4, UR4, PT ;  /* 0x0000000404007c0c */ /* 0x000fe2000bf26070 */
[----:B------:R-:W-:Y:S01]  /*2d00*/  VIADD R4, R0, 0xf00 ;  /* 0x00000f0000047836 */ /* 0x000fe20000000000 */
[----:B------:R-:W-:Y:S01]  /*2d10*/  ISETP.GE.U32.AND P3, PT, R6, UR4, PT ;  /* 0x0000000406007c0c */ /* 0x000fe2000bf66070 */
[----:B------:R1:W-:Y:S01]  /*2d20*/  @!P4 STG.E desc[UR10][R2.64+0x2400], R21 ;  /* 0x002400150200c986 */ /* 0x0003e2000c10190a */
[----:B------:R-:W-:Y:S01]  /*2d30*/  VIADD R6, R0, 0x1100 ;  /* 0x0000110000067836 */ /* 0x000fe20000000000 */
[----:B------:R-:W-:-:S02]  /*2d40*/  ISETP.GE.U32.AND.EX P1, PT, RZ, UR5, PT, P1 ;  /* 0x00000005ff007c0c */ /* 0x000fc4000bf26110 */
[----:B------:R-:W-:Y:S01]  /*2d50*/  ISETP.GE.U32.AND P4, PT, R4, UR4, PT ;  /* 0x0000000404007c0c */ /* 0x000fe2000bf86070 */
[----:B------:R2:W-:Y:S01]  /*2d60*/  @!P6 STG.E desc[UR10][R2.64+0x2800], R23 ;  /* 0x002800170200e986 */ /* 0x0005e2000c10190a */
[C---:B------:R-:W-:Y:S01]  /*2d70*/  LOP3.LUT R4, R0.reuse, 0x1000, RZ, 0xfc, !PT ;  /* 0x0000100000047812 */ /* 0x040fe200078efcff */
[----:B------:R-:W-:Y:S01]  /*2d80*/  VIADD R0, R0, 0x1200 ;  /* 0x0000120000007836 */ /* 0x000fe20000000000 */
[----:B------:R-:W-:Y:S01]  /*2d90*/  ISETP.GE.U32.AND.EX P3, PT, RZ, UR5, PT, P3 ;  /* 0x00000005ff007c0c */ /* 0x000fe2000bf66130 */
[----:B0-----:R0:W-:Y:S01]  /*2da0*/  @!P2 STG.E desc[UR10][R2.64+0x2c00], R25 ;  /* 0x002c00190200a986 */ /* 0x0011e2000c10190a */
[----:B------:R-:W-:Y:S02]  /*2db0*/  ISETP.GE.U32.AND P6, PT, R4, UR4, PT ;  /* 0x0000000404007c0c */ /* 0x000fe4000bfc6070 */
[----:B------:R-:W-:Y:S01]  /*2dc0*/  ISETP.GE.U32.AND P2, PT, R6, UR4, PT ;  /* 0x0000000406007c0c */ /* 0x000fe2000bf46070 */
[----:B-1----:R0:W-:Y:S01]  /*2dd0*/  @!P5 STG.E desc[UR10][R2.64+0x3000], R5 ;  /* 0x003000050200d986 */ /* 0x0021e2000c10190a */
[----:B------:R-:W-:-:S02]  /*2de0*/  ISETP.GE.U32.AND P5, PT, R0, UR4, PT ;  /* 0x0000000400007c0c */ /* 0x000fc4000bfa6070 */
[----:B------:R-:W-:Y:S01]  /*2df0*/  ISETP.GE.U32.AND.EX P4, PT, RZ, UR5, PT, P4 ;  /* 0x00000005ff007c0c */ /* 0x000fe2000bf86140 */
[----:B--2---:R0:W-:Y:S01]  /*2e00*/  @!P1 STG.E desc[UR10][R2.64+0x3400], R7 ;  /* 0x0034000702009986 */ /* 0x0041e2000c10190a */
[----:B------:R-:W-:Y:S02]  /*2e10*/  ISETP.GE.U32.AND.EX P6, PT, RZ, UR5, PT, P6 ;  /* 0x00000005ff007c0c */ /* 0x000fe4000bfc6160 */
[----:B------:R-:W-:Y:S01]  /*2e20*/  ISETP.GE.U32.AND.EX P2, PT, RZ, UR5, PT, P2 ;  /* 0x00000005ff007c0c */ /* 0x000fe2000bf46120 */
[----:B---3--:R0:W-:Y:S01]  /*2e30*/  @!P3 STG.E desc[UR10][R2.64+0x3800], R9 ;  /* 0x003800090200b986 */ /* 0x0081e2000c10190a */
[----:B------:R-:W-:-:S03]  /*2e40*/  ISETP.GE.U32.AND.EX P5, PT, RZ, UR5, PT, P5 ;  /* 0x00000005ff007c0c */ /* 0x000fc6000bfa6150 */
[----:B----4-:R0:W-:Y:S04]  /*2e50*/  @!P0 STG.E desc[UR10][R2.64], R29 ;  /* 0x0000001d02008986 */ /* 0x0101e8000c10190a */
[----:B------:R0:W-:Y:S04]  /*2e60*/  @!P4 STG.E desc[UR10][R2.64+0x3c00], R11 ;  /* 0x003c000b0200c986 */ /* 0x0001e8000c10190a */
[----:B------:R0:W-:Y:S04]  /*2e70*/  @!P6 STG.E desc[UR10][R2.64+0x4000], R13 ;  /* 0x0040000d0200e986 */ /* 0x0001e8000c10190a */
[----:B------:R0:W-:Y:S01]  /*2e80*/  @!P2 STG.E desc[UR10][R2.64+0x4400], R27 ;  /* 0x0044001b0200a986 */ /* 0x0001e2000c10190a */
[----:B------:R-:W-:Y:S05]  /*2e90*/  @P5 EXIT ;  /* 0x000000000000594d */ /* 0x000fea0003800000 */
[----:B------:R-:W1:Y:S04]  /*2ea0*/  LDS R35, [R35+0x4800] ;  /* 0x0048000023237984 */ /* 0x000e680000000800 */
[----:B-1----:R-:W-:Y:S01]  /*2eb0*/  STG.E desc[UR10][R2.64+0x4800], R35 ;  /* 0x0048002302007986 */ /* 0x002fe2000c10190a */
[----:B------:R-:W-:Y:S05]  /*2ec0*/  EXIT ;  /* 0x000000000000794d */ /* 0x000fea0003800000 */
.L_x_623:
        /* <DEDUP_REMOVED lines=11> */
.L_x_678:


//--------------------- .text._ZN3cub18CUB_300001_SM_10006detail11EmptyKernelIvEEvv --------------------------
	.section	.text._ZN3cub18CUB_300001_SM_10006detail11EmptyKernelIvEEvv,"ax",@progbits
	.align	128
        .global         _ZN3cub18CUB_300001_SM_10006detail11EmptyKernelIvEEvv
        .type           _ZN3cub18CUB_300001_SM_10006detail11EmptyKernelIvEEvv,@function
        .size           _ZN3cub18CUB_300001_SM_10006detail11EmptyKernelIvEEvv,(.L_x_679 - _ZN3cub18CUB_300001_SM_10006detail11EmptyKernelIvEEvv)
        .other          _ZN3cub18CUB_300001_SM_10006detail11EmptyKernelIvEEvv,@"STO_CUDA_ENTRY STV_DEFAULT"
_ZN3cub18CUB_300001_SM_10006detail11EmptyKernelIvEEvv:
.text._ZN3cub18CUB_300001_SM_10006detail11EmptyKernelIvEEvv:
[----:B------:R-:W-:Y:S01]  /*0000*/  LDC R1, c[0x0][0x37c] ;  /* 0x0000df00ff017b82 */ /* 0x000fe20000000800 */
[----:B------:R-:W-:Y:S05]  /*0010*/  EXIT ;  /* 0x000000000000794d */ /* 0x000fea0003800000 */
.L_x_624:
        /* <DEDUP_REMOVED lines=14> */
.L_x_679:


//--------------------- .text._Z15partitionKernelPjS_S_jj --------------------------
	.section	.text._Z15partitionKernelPjS_S_jj,"ax",@progbits
	.align	128
        .global         _Z15partitionKernelPjS_S_jj
        .type           _Z15partitionKernelPjS_S_jj,@function
        .size           _Z15partitionKernelPjS_S_jj,(.L_x_680 - _Z15partitionKernelPjS_S_jj)
        .other          _Z15partitionKernelPjS_S_jj,@"STO_CUDA_ENTRY STV_DEFAULT"
_Z15partitionKernelPjS_S_jj:
.text._Z15partitionKernelPjS_S_jj:
[----:B------:R-:W-:Y:S01]  /*0000*/  LDC R1, c[0x0][0x37c] ;  /* 0x0000df00ff017b82 */ /* 0x000fe20000000800 */
[----:B------:R-:W0:Y:S07]  /*0010*/  S2R R3, SR_TID.X ;  /* 0x0000000000037919 */ /* 0x000e2e0000002100 */
[----:B------:R-:W1:Y:S01]  /*0020*/  LDC.64 R4, c[0x0][0x398] ;  /* 0x0000e600ff047b82 */ /* 0x000e620000000a00 */
[----:B------:R-:W-:Y:S01]  /*0030*/  BSSY.RECONVERGENT B0, `(.L_x_625) ;  /* 0x0000145000007945 */ /* 0x000fe20003800200 */
[----:B-1----:R-:W-:-:S04]  /*0040*/  ISETP.NE.AND P0, PT, R5, RZ, PT ;  /* 0x000000ff0500720c */ /* 0x002fc80003f05270 */
[----:B0-----:R-:W-:-:S13]  /*0050*/  ISETP.GE.U32.OR P0, PT, R3, R4, !P0 ;  /* 0x000000040300720c */ /* 0x001fda0004706470 */
[----:B------:R-:W-:Y:S05]  /*0060*/  @P0 BRA `(.L_x_626) ;  /* 0x0000001400040947 */ /* 0x000fea0003800000 */
[----:B------:R-:W0:Y:S01]  /*0070*/  LDC.64 R22, c[0x0][0x358] ;  /* 0x0000d600ff167b82 */ /* 0x000e220000000a00 */
[C---:B------:R-:W-:Y:S02]  /*0080*/  LOP3.LUT R0, R5.reuse, 0xfffffff0, RZ, 0xc0, !PT ;  /* 0xfffffff005007812 */ /* 0x040fe400078ec0ff */
[----:B------:R-:W-:-:S07]  /*0090*/  LOP3.LUT R2, R5, 0x3, RZ, 0xc0, !PT ;  /* 0x0000000305027812 */ /* 0x000fce00078ec0ff */
.L_x_632:
[----:B------:R-:W1:Y:S01]  /*00a0*/  LDCU UR4, c[0x0][0x39c] ;  /* 0x00007380ff0477ac */ /* 0x000e620008000800 */
[----:B--2---:R-:W2:Y:S01]  /*00b0*/  LDC.64 R24, c[0x0][0x388] ;  /* 0x0000e200ff187b82 */ /* 0x004ea20000000a00 */
[----:B------:R-:W-:Y:S01]  /*00c0*/  HFMA2 R4, -RZ, RZ, 0, 0 ;  /* 0x00000000ff047431 */ /* 0x000fe200000001ff */
[----:B-1----:R-:W-:Y:S01]  /*00d0*/  UISETP.GE.U32.AND UP0, UPT, UR4, 0x10, UPT ;  /* 0x000000100400788c */ /* 0x002fe2000bf06070 */
[----:B--2---:R-:W-:-:S08]  /*00e0*/  IMAD.WIDE R24, R3, 0x4, R24 ;  /* 0x0000000403187825 */ /* 0x004fd000078e0218 */
[----:B0--34-:R-:W-:Y:S05]  /*00f0*/  BRA.U !UP0, `(.L_x_627) ;  /* 0x0000000908387547 */ /* 0x019fea000b800000 */
[----:B------:R-:W1:Y:S01]  /*0100*/  LDC R4, c[0x0][0x398] ;  /* 0x0000e600ff047b82 */ /* 0x000e620000000800 */
[----:B------:R-:W-:Y:S01]  /*0110*/  IADD3 R18, PT, PT, -R0, RZ, RZ ;  /* 0x000000ff00127210 */ /* 0x000fe20007ffe1ff */
[--C-:B------:R-:W-:Y:S01]  /*0120*/  IMAD.MOV.U32 R16, RZ, RZ, R3.reuse ;  /* 0x000000ffff107224 */ /* 0x100fe200078e0003 */
[----:B-1----:R-:W-:Y:S01]  /*0130*/  IADD3 R5, PT, PT, R3, R4, RZ ;  /* 0x0000000403057210 */ /* 0x002fe20007ffe0ff */
[C-C-:B------:R-:W-:Y:S01]  /*0140*/  IMAD R9, R4.reuse, 0x3, R3.reuse ;  /* 0x0000000304097824 */ /* 0x140fe200078e0203 */
[CC--:B------:R-:W-:Y:S01]  /*0150*/  LEA R7, R4.reuse, R3.reuse, 0x1 ;  /* 0x0000000304077211 */ /* 0x0c0fe200078e08ff */
[C-C-:B------:R-:W-:Y:S01]  /*0160*/  IMAD R11, R4.reuse, 0x4, R3.reuse ;  /* 0x00000004040b7824 */ /* 0x140fe200078e0203 */
[C---:B------:R-:W-:Y:S01]  /*0170*/  LEA R19, R4.reuse, R3, 0x3 ;  /* 0x0000000304137211 */ /* 0x040fe200078e18ff */
[C-C-:B------:R-:W-:Y:S02]  /*0180*/  IMAD R13, R4.reuse, 0x5, R3.reuse ;  /* 0x00000005040d7824 */ /* 0x140fe400078e0203 */
[----:B------:R-:W-:-:S02]  /*0190*/  IMAD R15, R4, 0x6, R3 ;  /* 0x00000006040f7824 */ /* 0x000fc400078e0203 */
[C-C-:B------:R-:W-:Y:S02]  /*01a0*/  IMAD R17, R4.reuse, 0x7, R3.reuse ;  /* 0x0000000704117824 */ /* 0x140fe400078e0203 */
[C-C-:B------:R-:W-:Y:S02]  /*01b0*/  IMAD R21, R4.reuse, 0x9, R3.reuse ;  /* 0x0000000904157824 */ /* 0x140fe400078e0203 */
[C-C-:B------:R-:W-:Y:S02]  /*01c0*/  IMAD R37, R4.reuse, 0xa, R3.reuse ;  /* 0x0000000a04257824 */ /* 0x140fe400078e0203 */
[C-C-:B------:R-:W-:Y:S02]  /*01d0*/  IMAD R6, R4.reuse, 0xb, R3.reuse ;  /* 0x0000000b04067824 */ /* 0x140fe400078e0203 */
[C-C-:B------:R-:W-:Y:S02]  /*01e0*/  IMAD R8, R4.reuse, 0xc, R3.reuse ;  /* 0x0000000c04087824 */ /* 0x140fe400078e0203 */
[----:B------:R-:W-:-:S02]  /*01f0*/  IMAD R10, R4, 0xd, R3 ;  /* 0x0000000d040a7824 */ /* 0x000fc400078e0203 */
[C-C-:B------:R-:W-:Y:S02]  /*0200*/  IMAD R12, R4.reuse, 0xe, R3.reuse ;  /* 0x0000000e040c7824 */ /* 0x140fe400078e0203 */
[----:B------:R-:W-:-:S07]  /*0210*/  IMAD R14, R4, 0xf, R3 ;  /* 0x0000000f040e7824 */ /* 0x000fce00078e0203 */
.L_x_628:
[----:B-1----:R-:W1:Y:S01]  /*0220*/  LDC.64 R28, c[0x0][0x390] ;  /* 0x0000e400ff1c7b82 */ /* 0x002e620000000a00 */
[C---:B0-----:R-:W-:Y:S02]  /*0230*/  R2UR UR4, R22.reuse ;  /* 0x00000000160472ca */ /* 0x041fe400000e0000 */
[C---:B------:R-:W-:Y:S02]  /*0240*/  R2UR UR5, R23.reuse ;  /* 0x00000000170572ca */ /* 0x040fe400000e0000 */
[----:B------:R-:W-:Y:S02]  /*0250*/  R2UR UR6, R22 ;  /* 0x00000000160672ca */ /* 0x000fe400000e0000 */
[----:B------:R-:W-:Y:S01]  /*0260*/  R2UR UR7, R23 ;  /* 0x00000000170772ca */ /* 0x000fe200000e0000 */
[----:B------:R-:W0:Y:S08]  /*0270*/  LDC.64 R26, c[0x0][0x380] ;  /* 0x0000e000ff1a7b82 */ /* 0x000e300000000a00 */
[----:B------:R-:W2:Y:S01]  /*0280*/  LDG.E R20, desc[UR4][R24.64] ;  /* 0x0000000418147981 */ /* 0x000ea2000c1e1900 */
[----:B-1----:R-:W-:-:S06]  /*0290*/  IMAD.WIDE.U32 R32, R16, 0x4, R28 ;  /* 0x0000000410207825 */ /* 0x002fcc00078e001c */
[----:B------:R-:W2:Y:S01]  /*02a0*/  LDG.E R33, desc[UR6][R32.64] ;  /* 0x0000000620217981 */ /* 0x000ea2000c1e1900 */
[----:B------:R-:W-:Y:S02]  /*02b0*/  R2UR UR8, R22 ;  /* 0x00000000160872ca */ /* 0x000fe400000e0000 */
[----:B------:R-:W-:Y:S01]  /*02c0*/  R2UR UR9, R23 ;  /* 0x00000000170972ca */ /* 0x000fe200000e0000 */
[----:B0-----:R-:W-:Y:S01]  /*02d0*/  IMAD.WIDE.U32 R30, R16, 0x4, R26 ;  /* 0x00000004101e7825 */ /* 0x001fe200078e001a */
[----:B--2---:R-:W-:-:S05]  /*02e0*/  IADD3 R20, PT, PT, R20, R33, RZ ;  /* 0x0000002114147210 */ /* 0x004fca0007ffe0ff */
[----:B------:R0:W-:Y:S04]  /*02f0*/  STG.E desc[UR4][R30.64], R20 ;  /* 0x000000141e007986 */ /* 0x0001e8000c101904 */
[----:B------:R-:W2:Y:S01]  /*0300*/  LDG.E R34, desc[UR6][R24.64] ;  /* 0x0000000618227981 */ /* 0x000ea2000c1e1900 */
[----:B0-----:R-:W-:-:S05]  /*0310*/  IMAD.WIDE.U32 R30, R5, 0x4, R28 ;  /* 0x00000004051e7825 */ /* 0x001fca00078e001c */
[----:B------:R-:W2:Y:S01]  /*0320*/  LDG.E R35, desc[UR8][R30.64] ;  /* 0x000000081e237981 */ /* 0x000ea2000c1e1900 */
[----:B------:R-:W-:-:S04]  /*0330*/  IMAD.WIDE.U32 R32, R7, 0x4, R28 ;  /* 0x0000000407207825 */ /* 0x000fc800078e001c */
[----:B--2---:R-:W-:Y:S02]  /*0340*/  IMAD.IADD R36, R34, 0x1, R35 ;  /* 0x0000000122247824 */ /* 0x004fe400078e0223 */
[----:B------:R-:W-:-:S05]  /*0350*/  IMAD.WIDE.U32 R34, R5, 0x4, R26 ;  /* 0x0000000405227825 */ /* 0x000fca00078e001a */
[----:B------:R0:W-:Y:S04]  /*0360*/  STG.E desc[UR4][R34.64], R36 ;  /* 0x0000002422007986 */ /* 0x0001e8000c101904 */
[----:B------:R-:W2:Y:S04]  /*0370*/  LDG.E R33, desc[UR8][R32.64] ;  /* 0x0000000820217981 */ /* 0x000ea8000c1e1900 */
[----:B------:R-:W2:Y:S01]  /*0380*/  LDG.E R20, desc[UR6][R24.64] ;  /* 0x0000000618147981 */ /* 0x000ea2000c1e1900 */
[----:B------:R-:W-:Y:S01]  /*0390*/  IMAD.WIDE.U32 R30, R7, 0x4, R26 ;  /* 0x00000004071e7825 */ /* 0x000fe200078e001a */
[----:B--2---:R-:W-:-:S05]  /*03a0*/  IADD3 R20, PT, PT, R20, R33, RZ ;  /* 0x0000002114147210 */ /* 0x004fca0007ffe0ff */
[----:B------:R1:W-:Y:S04]  /*03b0*/  STG.E desc[UR4][R30.64], R20 ;  /* 0x000000141e007986 */ /* 0x0003e8000c101904 */
[----:B0-----:R-:W2:Y:S01]  /*03c0*/  LDG.E R34, desc[UR6][R24.64] ;  /* 0x0000000618227981 */ /* 0x001ea2000c1e1900 */
[----:B-1----:R-:W-:-:S05]  /*03d0*/  IMAD.WIDE.U32 R30, R9, 0x4, R28 ;  /* 0x00000004091e7825 */ /* 0x002fca00078e001c */
[----:B------:R-:W2:Y:S01]  /*03e0*/  LDG.E R35, desc[UR8][R30.64] ;  /* 0x000000081e237981 */ /* 0x000ea2000c1e1900 */
[----:B------:R-:W-:Y:S01]  /*03f0*/  IMAD.WIDE.U32 R32, R11, 0x4, R28 ;  /* 0x000000040b207825 */ /* 0x000fe200078e001c */
[----:B--2---:R-:W-:-:S03]  /*0400*/  IADD3 R36, PT, PT, R34, R35, RZ ;  /* 0x0000002322247210 */ /* 0x004fc60007ffe0ff */
[----:B------:R-:W-:-:S05]  /*0410*/  IMAD.WIDE.U32 R34, R9, 0x4, R26 ;  /* 0x0000000409227825 */ /* 0x000fca00078e001a */
[----:B------:R0:W-:Y:S04]  /*0420*/  STG.E desc[UR4][R34.64], R36 ;  /* 0x0000002422007986 */ /* 0x0001e8000c101904 */
[----:B------:R-:W2:Y:S04]  /*0430*/  LDG.E R33, desc[UR8][R32.64] ;  /* 0x0000000820217981 */ /* 0x000ea8000c1e1900 */
[----:B------:R-:W2:Y:S01]  /*0440*/  LDG.E R20, desc[UR6][R24.64] ;  /* 0x0000000618147981 */ /* 0x000ea2000c1e1900 */
[----:B------:R-:W-:-:S04]  /*0450*/  IMAD.WIDE.U32 R30, R11, 0x4, R26 ;  /* 0x000000040b1e7825 */ /* 0x000fc800078e001a */
[----:B--2---:R-:W-:-:S05]  /*0460*/  IMAD.IADD R20, R20, 0x1, R33 ;  /* 0x0000000114147824 */ /* 0x004fca00078e0221 */
        /* <DEDUP_REMOVED lines=54> */
[----:B------:R-:W-:-:S03]  /*07d0*/  IMAD.WIDE.U32 R34, R12, 0x4, R28 ;  /* 0x000000040c227825 */ /* 0x000fc600078e001c */
[----:B------:R0:W-:Y:S04]  /*07e0*/  STG.E desc[UR4][R32.64], R36 ;  /* 0x0000002420007986 */ /* 0x0001e8000c101904 */
[----:B------:R-:W2:Y:S04]  /*07f0*/  LDG.E R35, desc[UR8][R34.64] ;  /* 0x0000000822237981 */ /* 0x000ea8000c1e1900 */
[----:B------:R-:W2:Y:S01]  /*0800*/  LDG.E R20, desc[UR6][R24.64] ;  /* 0x0000000618147981 */ /* 0x000ea2000c1e1900 */
[----:B------:R-:W-:-:S04]  /*0810*/  IMAD.WIDE.U32 R30, R12, 0x4, R26 ;  /* 0x000000040c1e7825 */ /* 0x000fc800078e001a */
[----:B------:R-:W-:Y:S01]  /*0820*/  IMAD.WIDE.U32 R28, R14, 0x4, R28 ;  /* 0x000000040e1c7825 */ /* 0x000fe200078e001c */
[----:B--2---:R-:W-:-:S05]  /*0830*/  IADD3 R20, PT, PT, R20, R35, RZ ;  /* 0x0000002314147210 */ /* 0x004fca0007ffe0ff */
[----:B------:R1:W-:Y:S04]  /*0840*/  STG.E desc[UR4][R30.64], R20 ;  /* 0x000000141e007986 */ /* 0x0003e8000c101904 */
[----:B------:R-:W2:Y:S04]  /*0850*/  LDG.E R29, desc[UR8][R28.64] ;  /* 0x000000081c1d7981 */ /* 0x000ea8000c1e1900 */
[----:B0-----:R-:W2:Y:S01]  /*0860*/  LDG.E R32, desc[UR6][R24.64] ;  /* 0x0000000618207981 */ /* 0x001ea2000c1e1900 */
[----:B------:R-:W-:-:S05]  /*0870*/  VIADD R18, R18, 0x10 ;  /* 0x0000001012127836 */ /* 0x000fca0000000000 */
[----:B------:R-:W-:Y:S01]  /*0880*/  ISETP.NE.AND P0, PT, R18, RZ, PT ;  /* 0x000000ff1200720c */ /* 0x000fe20003f05270 */
[----:B------:R-:W-:Y:S01]  /*0890*/  IMAD.WIDE.U32 R26, R14, 0x4, R26 ;  /* 0x000000040e1a7825 */ /* 0x000fe200078e001a */
[C---:B------:R-:W-:Y:S02]  /*08a0*/  LEA R16, R4.reuse, R16, 0x4 ;  /* 0x0000001004107211 */ /* 0x040fe400078e20ff */
[C---:B------:R-:W-:Y:S01]  /*08b0*/  LEA R5, R4.reuse, R5, 0x4 ;  /* 0x0000000504057211 */ /* 0x040fe200078e20ff */
[C---:B------:R-:W-:Y:S01]  /*08c0*/  IMAD R9, R4.reuse, 0x10, R9 ;  /* 0x0000001004097824 */ /* 0x040fe200078e0209 */
[C---:B------:R-:W-:Y:S01]  /*08d0*/  LEA R7, R4.reuse, R7, 0x4 ;  /* 0x0000000704077211 */ /* 0x040fe200078e20ff */
[C---:B------:R-:W-:Y:S01]  /*08e0*/  IMAD R17, R4.reuse, 0x10, R17 ;  /* 0x0000001004117824 */ /* 0x040fe200078e0211 */
[C---:B------:R-:W-:Y:S01]  /*08f0*/  LEA R11, R4.reuse, R11, 0x4 ;  /* 0x0000000b040b7211 */ /* 0x040fe200078e20ff */
[C---:B------:R-:W-:Y:S01]  /*0900*/  IMAD R6, R4.reuse, 0x10, R6 ;  /* 0x0000001004067824 */ /* 0x040fe200078e0206 */
[C---:B------:R-:W-:Y:S01]  /*0910*/  LEA R13, R4.reuse, R13, 0x4 ;  /* 0x0000000d040d7211 */ /* 0x040fe200078e20ff */
[C---:B------:R-:W-:Y:S01]  /*0920*/  IMAD R14, R4.reuse, 0x10, R14 ;  /* 0x00000010040e7824 */ /* 0x040fe200078e020e */
[----:B------:R-:W-:-:S02]  /*0930*/  LEA R15, R4, R15, 0x4 ;  /* 0x0000000f040f7211 */ /* 0x000fc400078e20ff */
[C---:B------:R-:W-:Y:S02]  /*0940*/  LEA R19, R4.reuse, R19, 0x4 ;  /* 0x0000001304137211 */ /* 0x040fe400078e20ff */
[C---:B------:R-:W-:Y:S02]  /*0950*/  LEA R21, R4.reuse, R21, 0x4 ;  /* 0x0000001504157211 */ /* 0x040fe400078e20ff */
[C---:B------:R-:W-:Y:S02]  /*0960*/  LEA R37, R4.reuse, R37, 0x4 ;  /* 0x0000002504257211 */ /* 0x040fe400078e20ff */
[C---:B------:R-:W-:Y:S02]  /*0970*/  LEA R8, R4.reuse, R8, 0x4 ;  /* 0x0000000804087211 */ /* 0x040fe400078e20ff */
[C---:B------:R-:W-:Y:S02]  /*0980*/  LEA R10, R4.reuse, R10, 0x4 ;  /* 0x0000000a040a7211 */ /* 0x040fe400078e20ff */
[----:B------:R-:W-:-:S02]  /*0990*/  LEA R12, R4, R12, 0x4 ;  /* 0x0000000c040c7211 */ /* 0x000fc400078e20ff */
[----:B--2---:R-:W-:-:S05]  /*09a0*/  IADD3 R33, PT, PT, R32, R29, RZ ;  /* 0x0000001d20217210 */ /* 0x004fca0007ffe0ff */
[----:B------:R1:W-:Y:S01]  /*09b0*/  STG.E desc[UR4][R26.64], R33 ;  /* 0x000000211a007986 */ /* 0x0003e2000c101904 */
[----:B------:R-:W-:Y:S05]  /*09c0*/  @P0 BRA `(.L_x_628) ;  /* 0xfffffff800140947 */ /* 0x000fea000383ffff */
[----:B------:R-:W-:-:S07]  /*09d0*/  MOV R4, R0 ;  /* 0x0000000000047202 */ /* 0x000fce0000000f00 */
.L_x_627:
[----:B------:R-:W2:Y:S02]  /*09e0*/  LDCU UR4, c[0x0][0x39c] ;  /* 0x00007380ff0477ac */ /* 0x000ea40008000800 */
[----:B--2---:R-:W-:-:S04]  /*09f0*/  ULOP3.LUT UR5, UR4, 0xf, URZ, 0xc0, !UPT ;  /* 0x0000000f04057892 */ /* 0x004fc8000f8ec0ff */
[----:B------:R-:W-:-:S09]  /*0a00*/  UISETP.NE.AND UP0, UPT, UR5, URZ, UPT ;  /* 0x000000ff0500728c */ /* 0x000fd2000bf05270 */
[----:B------:R-:W-:Y:S05]  /*0a10*/  BRA.U !UP0, `(.L_x_629) ;  /* 0x0000000908847547 */ /* 0x000fea000b800000 */
[----:B------:R-:W-:Y:S02]  /*0a20*/  ULOP3.LUT UR6, UR4, 0x7, URZ, 0xc0, !UPT ;  /* 0x0000000704067892 */ /* 0x000fe4000f8ec0ff */
[----:B------:R-:W-:Y:S02]  /*0a30*/  UIADD3 UR4, UPT, UPT, UR5, -0x1, URZ ;  /* 0xffffffff05047890 */ /* 0x000fe4000fffe0ff */
[----:B------:R-:W-:Y:S02]  /*0a40*/  UISETP.NE.AND UP1, UPT, UR6, URZ, UPT ;  /* 0x000000ff0600728c */ /* 0x000fe4000bf25270 */
[----:B------:R-:W-:-:S09]  /*0a50*/  UISETP.GE.U32.AND UP0, UPT, UR4, 0x7, UPT ;  /* 0x000000070400788c */ /* 0x000fd2000bf06070 */
[----:B------:R-:W-:Y:S05]  /*0a60*/  BRA.U !UP0, `(.L_x_630) ;  /* 0x0000000508107547 */ /* 0x000fea000b800000 */
[----:B------:R-:W2:Y:S01]  /*0a70*/  LDC.64 R6, c[0x0][0x390] ;  /* 0x0000e400ff067b82 */ /* 0x000ea20000000a00 */
[----:B------:R-:W3:Y:S01]  /*0a80*/  LDCU UR4, c[0x0][0x398] ;  /* 0x00007300ff0477ac */ /* 0x000ee20008000800 */
[C---:B0-----:R-:W-:Y:S02]  /*0a90*/  R2UR UR8, R22.reuse ;  /* 0x00000000160872ca */ /* 0x041fe400000e0000 */
[C---:B------:R-:W-:Y:S02]  /*0aa0*/  R2UR UR9, R23.reuse ;  /* 0x00000000170972ca */ /* 0x040fe400000e0000 */
[----:B------:R-:W-:Y:S02]  /*0ab0*/  R2UR UR10, R22 ;  /* 0x00000000160a72ca */ /* 0x000fe400000e0000 */
[----:B------:R-:W-:Y:S01]  /*0ac0*/  R2UR UR11, R23 ;  /* 0x00000000170b72ca */ /* 0x000fe200000e0000 */
[----:B------:R-:W0:Y:S08]  /*0ad0*/  LDC.64 R8, c[0x0][0x380] ;  /* 0x0000e000ff087b82 */ /* 0x000e300000000a00 */
[----:B------:R-:W4:Y:S01]  /*0ae0*/  LDG.E R5, desc[UR8][R24.64] ;  /* 0x0000000818057981 */ /* 0x000f22000c1e1900 */
[----:B---3--:R-:W-:-:S04]  /*0af0*/  IMAD R13, R4, UR4, R3 ;  /* 0x00000004040d7c24 */ /* 0x008fc8000f8e0203 */
[----:B--2---:R-:W-:-:S06]  /*0b00*/  IMAD.WIDE.U32 R10, R13, 0x4, R6 ;  /* 0x000000040d0a7825 */ /* 0x004fcc00078e0006 */
[----:B------:R-:W4:Y:S01]  /*0b10*/  LDG.E R10, desc[UR10][R10.64] ;  /* 0x0000000a0a0a7981 */ /* 0x000f22000c1e1900 */
[----:B------:R-:W-:Y:S02]  /*0b20*/  R2UR UR12, R22 ;  /* 0x00000000160c72ca */ /* 0x000fe400000e0000 */
[----:B------:R-:W-:Y:S02]  /*0b30*/  R2UR UR13, R23 ;  /* 0x00000000170d72ca */ /* 0x000fe400000e0000 */
[C---:B------:R-:W-:Y:S01]  /*0b40*/  IADD3 R17, PT, PT, R13.reuse, UR4, RZ ;  /* 0x000000040d117c10 */ /* 0x040fe2000fffe0ff */
[----:B0-----:R-:W-:-:S04]  /*0b50*/  IMAD.WIDE.U32 R12, R13, 0x4, R8 ;  /* 0x000000040d0c7825 */ /* 0x001fc800078e0008 */
[----:B------:R-:W-:Y:S01]  /*0b60*/  IMAD.WIDE.U32 R14, R17, 0x4, R6 ;  /* 0x00000004110e7825 */ /* 0x000fe200078e0006 */
[----:B----4-:R-:W-:-:S05]  /*0b70*/  IADD3 R5, PT, PT, R5, R10, RZ ;  /* 0x0000000a05057210 */ /* 0x010fca0007ffe0ff */
[----:B------:R0:W-:Y:S04]  /*0b80*/  STG.E desc[UR8][R12.64], R5 ;  /* 0x000000050c007986 */ /* 0x0001e8000c101908 */
[----:B------:R-:W2:Y:S04]  /*0b90*/  LDG.E R15, desc[UR12][R14.64] ;  /* 0x0000000c0e0f7981 */ /* 0x000ea8000c1e1900 */
[----:B------:R-:W2:Y:S01]  /*0ba0*/  LDG.E R10, desc[UR10][R24.64] ;  /* 0x0000000a180a7981 */ /* 0x000ea2000c1e1900 */
[C---:B------:R-:W-:Y:S01]  /*0bb0*/  VIADD R21, R17.reuse, UR4 ;  /* 0x0000000411157c36 */ /* 0x040fe20008000000 */
[----:B--2---:R-:W-:Y:S01]  /*0bc0*/  IADD3 R19, PT, PT, R10, R15, RZ ;  /* 0x0000000f0a137210 */ /* 0x004fe20007ffe0ff */
[----:B------:R-:W-:-:S04]  /*0bd0*/  IMAD.WIDE.U32 R10, R17, 0x4, R8 ;  /* 0x00000004110a7825 */ /* 0x000fc800078e0008 */
[C---:B------:R-:W-:Y:S01]  /*0be0*/  IMAD.WIDE.U32 R16, R21.reuse, 0x4, R6 ;  /* 0x0000000415107825 */ /* 0x040fe200078e0006 */
[----:B------:R2:W-:Y:S04]  /*0bf0*/  STG.E desc[UR8][R10.64], R19 ;  /* 0x000000130a007986 */ /* 0x0005e8000c101908 */
[----:B0-----:R-:W3:Y:S04]  /*0c00*/  LDG.E R5, desc[UR10][R24.64] ;  /* 0x0000000a18057981 */ /* 0x001ee8000c1e1900 */
[----:B------:R-:W3:Y:S01]  /*0c10*/  LDG.E R16, desc[UR12][R16.64] ;  /* 0x0000000c10107981 */ /* 0x000ee2000c1e1900 */
[C---:B-1----:R-:W-:Y:S01]  /*0c20*/  IADD3 R27, PT, PT, R21.reuse, UR4, RZ ;  /* 0x00000004151b7c10 */ /* 0x042fe2000fffe0ff */
[----:B------:R-:W-:-:S04]  /*0c30*/  IMAD.WIDE.U32 R12, R21, 0x4, R8 ;  /* 0x00000004150c7825 */ /* 0x000fc800078e0008 */
[----:B------:R-:W-:Y:S01]  /*0c40*/  IMAD.WIDE.U32 R14, R27, 0x4, R6 ;  /* 0x000000041b0e7825 */ /* 0x000fe200078e0006 */
[----:B---3--:R-:W-:-:S05]  /*0c50*/  IADD3 R5, PT, PT, R5, R16, RZ ;  /* 0x0000001005057210 */ /* 0x008fca0007ffe0ff */
[----:B------:R0:W-:Y:S04]  /*0c60*/  STG.E desc[UR8][R12.64], R5 ;  /* 0x000000050c007986 */ /* 0x0001e8000c101908 */
[----:B------:R-:W3:Y:S04]  /*0c70*/  LDG.E R15, desc[UR12][R14.64] ;  /* 0x0000000c0e0f7981 */ /* 0x000ee8000c1e1900 */
[----:B--2---:R-:W3:Y:S01]  /*0c80*/  LDG.E R10, desc[UR10][R24.64] ;  /* 0x0000000a180a7981 */ /* 0x004ee2000c1e1900 */
[----:B------:R-:W-:-:S04]  /*0c90*/  VIADD R21, R27, UR4 ;  /* 0x000000041b157c36 */ /* 0x000fc80008000000 */
[----:B------:R-:W-:Y:S01]  /*0ca0*/  IMAD.WIDE.U32 R16, R21, 0x4, R6 ;  /* 0x0000000415107825 */ /* 0x000fe200078e0006 */
[----:B---3--:R-:W-:-:S03]  /*0cb0*/  IADD3 R19, PT, PT, R10, R15, RZ ;  /* 0x0000000f0a137210 */ /* 0x008fc60007ffe0ff */
[----:B------:R-:W-:-:S05]  /*0cc0*/  IMAD.WIDE.U32 R10, R27, 0x4, R8 ;  /* 0x000000041b0a7825 */ /* 0x000fca00078e0008 */
[----:B------:R1:W-:Y:S04]  /*0cd0*/  STG.E desc[UR8][R10.64], R19 ;  /* 0x000000130a007986 */ /* 0x0003e8000c101908 */
[----:B------:R-:W2:Y:S04]  /*0ce0*/  LDG.E R16, desc[UR12][R16.64] ;  /* 0x0000000c10107981 */ /* 0x000ea8000c1e1900 */
[----:B0-----:R-:W2:Y:S01]  /*0cf0*/  LDG.E R5, desc[UR10][R24.64] ;  /* 0x0000000a18057981 */ /* 0x001ea2000c1e1900 */
[C---:B------:R-:W-:Y:S01]  /*0d00*/  IADD3 R27, PT, PT, R21.reuse, UR4, RZ ;  /* 0x00000004151b7c10 */ /* 0x040fe2000fffe0ff */
[----:B------:R-:W-:-:S04]  /*0d10*/  IMAD.WIDE.U32 R12, R21, 0x4, R8 ;  /* 0x00000004150c7825 */ /* 0x000fc800078e0008 */
[----:B------:R-:W-:Y:S01]  /*0d20*/  IMAD.WIDE.U32 R14, R27, 0x4, R6 ;  /* 0x000000041b0e7825 */ /* 0x000fe200078e0006 */
[----:B--2---:R-:W-:-:S05]  /*0d30*/  IADD3 R5, PT, PT, R5, R16, RZ ;  /* 0x0000001005057210 */ /* 0x004fca0007ffe0ff */
[----:B------:R0:W-:Y:S04]  /*0d40*/  STG.E desc[UR8][R12.64], R5 ;  /* 0x000000050c007986 */ /* 0x0001e8000c101908 */
[----:B------:R-:W2:Y:S04]  /*0d50*/  LDG.E R15, desc[UR12][R14.64] ;  /* 0x0000000c0e0f7981 */ /* 0x000ea8000c1e1900 */
[----:B-1----:R-:W2:Y:S01]  /*0d60*/  LDG.E R10, desc[UR10][R24.64] ;  /* 0x0000000a180a7981 */ /* 0x002ea2000c1e1900 */
[----:B------:R-:W-:-:S04]  /*0d70*/  VIADD R21, R27, UR4 ;  /* 0x000000041b157c36 */ /* 0x000fc80008000000 */
[----:B------:R-:W-:Y:S01]  /*0d80*/  IMAD.WIDE.U32 R16, R21, 0x4, R6 ;  /* 0x0000000415107825 */ /* 0x000fe200078e0006 */
[----:B--2---:R-:W-:-:S03]  /*0d90*/  IADD3 R19, PT, PT, R10, R15, RZ ;  /* 0x0000000f0a137210 */ /* 0x004fc60007ffe0ff */
        /* <DEDUP_REMOVED lines=9> */
[----:B------:R-:W3:Y:S04]  /*0e30*/  LDG.E R7, desc[UR12][R6.64] ;  /* 0x0000000c06077981 */ /* 0x000ee8000c1e1900 */
[----:B-1----:R-:W3:Y:S01]  /*0e40*/  LDG.E R10, desc[UR10][R24.64] ;  /* 0x0000000a180a7981 */ /* 0x002ee2000c1e1900 */
[----:B------:R-:W-:Y:S02]  /*0e50*/  R2UR UR4, R22 ;  /* 0x00000000160472ca */ /* 0x000fe400000e0000 */
[----:B------:R-:W-:Y:S01]  /*0e60*/  R2UR UR5, R23 ;  /* 0x00000000170572ca */ /* 0x000fe200000e0000 */
[----:B------:R-:W-:Y:S01]  /*0e70*/  IMAD.WIDE.U32 R8, R15, 0x4, R8 ;  /* 0x000000040f087825 */ /* 0x000fe200078e0008 */
[----:B------:R-:W-:-:S03]  /*0e80*/  IADD3 R4, PT, PT, R4, 0x8, RZ ;  /* 0x0000000804047810 */ /* 0x000fc60007ffe0ff */
[----:B---3--:R-:W-:-:S08]  /*0e90*/  IMAD.IADD R11, R10, 0x1, R7 ;  /* 0x000000010a0b7824 */ /* 0x008fd000078e0207 */
[----:B------:R2:W-:Y:S02]  /*0ea0*/  STG.E desc[UR4][R8.64], R11 ;  /* 0x0000000b08007986 */ /* 0x0005e4000c101904 */
.L_x_630:
[----:B------:R-:W-:Y:S05]  /*0eb0*/  BRA.U !UP1, `(.L_x_629) ;  /* 0x00000005095c7547 */ /* 0x000fea000b800000 */
[----:B------:R-:W-:Y:S01]  /*0ec0*/  UIADD3 UR4, UPT, UPT, UR6, -0x1, URZ ;  /* 0xffffffff06047890 */ /* 0x000fe2000fffe0ff */
[----:B------:R-:W-:-:S03]  /*0ed0*/  ISETP.NE.AND P0, PT, R2, RZ, PT ;  /* 0x000000ff0200720c */ /* 0x000fc60003f05270 */
[----:B------:R-:W-:-:S09]  /*0ee0*/  UISETP.GE.U32.AND UP0, UPT, UR4, 0x3, UPT ;  /* 0x000000030400788c */ /* 0x000fd2000bf06070 */
[----:B------:R-:W-:Y:S05]  /*0ef0*/  BRA.U !UP0, `(.L_x_631) ;  /* 0x0000000108a07547 */ /* 0x000fea000b800000 */
[----:B--2---:R-:W2:Y:S01]  /*0f00*/  LDC.64 R8, c[0x0][0x390] ;  /* 0x0000e400ff087b82 */ /* 0x004ea20000000a00 */
        /* <DEDUP_REMOVED lines=26> */
[C---:B------:R-:W-:Y:S01]  /*10b0*/  IADD3 R15, PT, PT, R21.reuse, UR4, RZ ;  /* 0x00000004150f7c10 */ /* 0x040fe2000fffe0ff */
[----:B------:R-:W-:-:S04]  /*10c0*/  IMAD.WIDE.U32 R12, R21, 0x4, R6 ;  /* 0x00000004150c7825 */ /* 0x000fc800078e0006 */
[----:B------:R-:W-:Y:S01]  /*10d0*/  IMAD.WIDE.U32 R8, R15, 0x4, R8 ;  /* 0x000000040f087825 */ /* 0x000fe200078e0008 */
[----:B---3--:R-:W-:-:S05]  /*10e0*/  IADD3 R5, PT, PT, R5, R16, RZ ;  /* 0x0000001005057210 */ /* 0x008fca0007ffe0ff */
[----:B------:R3:W-:Y:S04]  /*10f0*/  STG.E desc[UR6][R12.64], R5 ;  /* 0x000000050c007986 */ /* 0x0007e8000c101906 */
[----:B------:R-:W4:Y:S04]  /*1100*/  LDG.E R9, desc[UR10][R8.64] ;  /* 0x0000000a08097981 */ /* 0x000f28000c1e1900 */
[----:B--2---:R-:W4:Y:S01]  /*1110*/  LDG.E R10, desc[UR8][R24.64] ;  /* 0x00000008180a7981 */ /* 0x004f22000c1e1900 */
[----:B------:R-:W-:Y:S02]  /*1120*/  R2UR UR4, R22 ;  /* 0x00000000160472ca */ /* 0x000fe400000e0000 */
[----:B------:R-:W-:Y:S01]  /*1130*/  R2UR UR5, R23 ;  /* 0x00000000170572ca */ /* 0x000fe200000e0000 */
[----:B------:R-:W-:Y:S01]  /*1140*/  IMAD.WIDE.U32 R6, R15, 0x4, R6 ;  /* 0x000000040f067825 */ /* 0x000fe200078e0006 */
[----:B------:R-:W-:-:S03]  /*1150*/  IADD3 R4, PT, PT, R4, 0x4, RZ ;  /* 0x0000000404047810 */ /* 0x000fc60007ffe0ff */
[----:B----4-:R-:W-:-:S08]  /*1160*/  IMAD.IADD R11, R10, 0x1, R9 ;  /* 0x000000010a0b7824 */ /* 0x010fd000078e0209 */
[----:B------:R3:W-:Y:S02]  /*1170*/  STG.E desc[UR4][R6.64], R11 ;  /* 0x0000000b06007986 */ /* 0x0007e4000c101904 */
.L_x_631:
[----:B------:R-:W-:Y:S05]  /*1180*/  @!P0 BRA `(.L_x_629) ;  /* 0x0000000000a88947 */ /* 0x000fea0003800000 */
[----:B---3--:R-:W3:Y:S01]  /*1190*/  LDC.64 R6, c[0x0][0x390] ;  /* 0x0000e400ff067b82 */ /* 0x008ee20000000a00 */
[----:B------:R-:W4:Y:S01]  /*11a0*/  LDCU UR4, c[0x0][0x398] ;  /* 0x00007300ff0477ac */ /* 0x000f220008000800 */
[C---:B0-----:R-:W-:Y:S02]  /*11b0*/  R2UR UR6, R22.reuse ;  /* 0x00000000160672ca */ /* 0x041fe400000e0000 */
[C---:B------:R-:W-:Y:S02]  /*11c0*/  R2UR UR7, R23.reuse ;  /* 0x00000000170772ca */ /* 0x040fe400000e0000 */
[----:B------:R-:W-:Y:S02]  /*11d0*/  R2UR UR8, R22 ;  /* 0x00000000160872ca */ /* 0x000fe400000e0000 */
[----:B------:R-:W-:-:S09]  /*11e0*/  R2UR UR9, R23 ;  /* 0x00000000170972ca */ /* 0x000fd200000e0000 */
[----:B--2---:R-:W2:Y:S01]  /*11f0*/  LDG.E R12, desc[UR6][R24.64] ;  /* 0x00000006180c7981 */ /* 0x004ea2000c1e1900 */
[----:B----4-:R-:W-:Y:S02]  /*1200*/  IMAD R15, R4, UR4, R3 ;  /* 0x00000004040f7c24 */ /* 0x010fe4000f8e0203 */
[----:B------:R-:W0:Y:S02]  /*1210*/  LDC.64 R4, c[0x0][0x380] ;  /* 0x0000e000ff047b82 */ /* 0x000e240000000a00 */
[----:B---3--:R-:W-:-:S06]  /*1220*/  IMAD.WIDE.U32 R8, R15, 0x4, R6 ;  /* 0x000000040f087825 */ /* 0x008fcc00078e0006 */
[----:B------:R-:W2:Y:S01]  /*1230*/  LDG.E R9, desc[UR8][R8.64] ;  /* 0x0000000808097981 */ /* 0x000ea2000c1e1900 */
[----:B------:R-:W-:Y:S01]  /*1240*/  ISETP.NE.AND P0, PT, R2, 0x1, PT ;  /* 0x000000010200780c */ /* 0x000fe20003f05270 */
[----:B0-----:R-:W-:Y:S01]  /*1250*/  IMAD.WIDE.U32 R10, R15, 0x4, R4 ;  /* 0x000000040f0a7825 */ /* 0x001fe200078e0004 */
[----:B--2---:R-:W-:-:S05]  /*1260*/  IADD3 R13, PT, PT, R12, R9, RZ ;  /* 0x000000090c0d7210 */ /* 0x004fca0007ffe0ff */
[----:B------:R4:W-:Y:S06]  /*1270*/  STG.E desc[UR6][R10.64], R13 ;  /* 0x0000000d0a007986 */ /* 0x0009ec000c101906 */
[----:B------:R-:W-:Y:S05]  /*1280*/  @!P0 BRA `(.L_x_629) ;  /* 0x0000000000688947 */ /* 0x000fea0003800000 */
[C---:B------:R-:W-:Y:S02]  /*1290*/  R2UR UR6, R22.reuse ;  /* 0x00000000160672ca */ /* 0x040fe400000e0000 */
[C---:B------:R-:W-:Y:S02]  /*12a0*/  R2UR UR7, R23.reuse ;  /* 0x00000000170772ca */ /* 0x040fe400000e0000 */
[----:B------:R-:W-:Y:S02]  /*12b0*/  R2UR UR8, R22 ;  /* 0x00000000160872ca */ /* 0x000fe400000e0000 */
[----:B------:R-:W-:Y:S02]  /*12c0*/  R2UR UR9, R23 ;  /* 0x00000000170972ca */ /* 0x000fe400000e0000 */
[----:B------:R-:W-:-:S05]  /*12d0*/  IADD3 R15, PT, PT, R15, UR4, RZ ;  /* 0x000000040f0f7c10 */ /* 0x000fca000fffe0ff */
[C---:B------:R-:W-:Y:S02]  /*12e0*/  IMAD.WIDE.U32 R8, R15.reuse, 0x4, R6 ;  /* 0x000000040f087825 */ /* 0x040fe400078e0006 */
[----:B------:R-:W2:Y:S04]  /*12f0*/  LDG.E R12, desc[UR6][R24.64] ;  /* 0x00000006180c7981 */ /* 0x000ea8000c1e1900 */
[----:B------:R-:W2:Y:S01]  /*1300*/  LDG.E R9, desc[UR8][R8.64] ;  /* 0x0000000808097981 */ /* 0x000ea2000c1e1900 */
[----:B------:R-:W-:Y:S01]  /*1310*/  ISETP.NE.AND P0, PT, R2, 0x2, PT ;  /* 0x000000020200780c */ /* 0x000fe20003f05270 */
[----:B----4-:R-:W-:-:S04]  /*1320*/  IMAD.WIDE.U32 R10, R15, 0x4, R4 ;  /* 0x000000040f0a7825 */ /* 0x010fc800078e0004 */
[----:B--2---:R-:W-:-:S05]  /*1330*/  IMAD.IADD R13, R12, 0x1, R9 ;  /* 0x000000010c0d7824 */ /* 0x004fca00078e0209 */
[----:B------:R0:W-:Y:S03]  /*1340*/  STG.E desc[UR6][R10.64], R13 ;  /* 0x0000000d0a007986 */ /* 0x0001e6000c101906 */
        /* <DEDUP_REMOVED lines=9> */
[----:B------:R-:W-:Y:S01]  /*13e0*/  R2UR UR4, R22 ;  /* 0x00000000160472ca */ /* 0x000fe200000e0000 */
[----:B------:R-:W-:Y:S01]  /*13f0*/  IMAD.WIDE.U32 R4, R9, 0x4, R4 ;  /* 0x0000000409047825 */ /* 0x000fe200078e0004 */
[----:B------:R-:W-:Y:S02]  /*1400*/  R2UR UR5, R23 ;  /* 0x00000000170572ca */ /* 0x000fe400000e0000 */
[----:B--2---:R-:W-:-:S11]  /*1410*/  IADD3 R9, PT, PT, R24, R7, RZ ;  /* 0x0000000718097210 */ /* 0x004fd60007ffe0ff */
[----:B------:R2:W-:Y:S02]  /*1420*/  STG.E desc[UR4][R4.64], R9 ;  /* 0x0000000904007986 */ /* 0x0005e4000c101904 */
.L_x_629:
[----:B------:R-:W5:Y:S01]  /*1430*/  LDCU UR4, c[0x0][0x360] ;  /* 0x00006c00ff0477ac */ /* 0x000f620008000800 */
[----:B------:R-:W1:Y:S01]  /*1440*/  LDCU UR5, c[0x0][0x398] ;  /* 0x00007300ff0577ac */ /* 0x000e620008000800 */
[----:B-----5:R-:W-:-:S04]  /*1450*/  IADD3 R3, PT, PT, R3, UR4, RZ ;  /* 0x0000000403037c10 */ /* 0x020fc8000fffe0ff */
[----:B-1----:R-:W-:-:S13]  /*1460*/  ISETP.GE.U32.AND P0, PT, R3, UR5, PT ;  /* 0x0000000503007c0c */ /* 0x002fda000bf06070 */
[----:B------:R-:W-:Y:S05]  /*1470*/  @!P0 BRA `(.L_x_632) ;  /* 0xffffffec00088947 */ /* 0x000fea000383ffff */
.L_x_626:
[----:B------:R-:W-:Y:S05]  /*1480*/  BSYNC.RECONVERGENT B0 ;  /* 0x0000000000007941 */ /* 0x000fea0003800200 */
.L_x_625:
[----:B------:R-:W-:Y:S06]  /*1490*/  BAR.SYNC.DEFER_BLOCKING 0x0 ;  /* 0x0000000000007b1d */ /* 0x000fec0000010000 */
[----:B------:R-:W-:Y:S05]  /*14a0*/  EXIT ;  /* 0x000000000000794d */ /* 0x000fea0003800000 */
.L_x_633:
        /* <DEDUP_REMOVED lines=13> */
.L_x_680:


//--------------------- .text._Z14verticalScanHHPjS_jj --------------------------
	.section	.text._Z14verticalScanHHPjS_jj,"ax",@progbits
	.align	128
        .global         _Z14verticalScanHHPjS_jj
        .type           _Z14verticalScanHHPjS_jj,@function
        .size           _Z14verticalScanHHPjS_jj,(.L_x_681 - _Z14verticalScanHHPjS_jj)
        .other          _Z14verticalScanHHPjS_jj,@"STO_CUDA_ENTRY STV_DEFAULT"
_Z14verticalScanHHPjS_jj:
.text._Z14verticalScanHHPjS_jj:
        /* <DEDUP_REMOVED lines=9> */
[C---:B------:R-:W-:Y:S02]  /*0090*/  LOP3.LUT R2, R3.reuse, 0xfffffff0, RZ, 0xc0, !PT ;  /* 0xfffffff003027812 */ /* 0x040fe400078ec0ff */
[----:B------:R-:W-:-:S07]  /*00a0*/  LOP3.LUT R3, R3, 0x3, RZ, 0xc0, !PT ;  /* 0x0000000303037812 */ /* 0x000fce00078ec0ff */
.L_x_641:
[----:B-1----:R-:W1:Y:S01]  /*00b0*/  LDCU UR4, c[0x0][0x394] ;  /* 0x00007280ff0477ac */ /* 0x002e620008000800 */
[----:B------:R-:W-:Y:S01]  /*00c0*/  HFMA2 R5, -RZ, RZ, 0, 0 ;  /* 0x00000000ff057431 */ /* 0x000fe200000001ff */
[----:B------:R-:W-:Y:S01]  /*00d0*/  MOV R36, RZ ;  /* 0x000000ff00247202 */ /* 0x000fe20000000f00 */
[----:B-1----:R-:W-:-:S09]  /*00e0*/  UISETP.GE.U32.AND UP0, UPT, UR4, 0x10, UPT ;  /* 0x000000100400788c */ /* 0x002fd2000bf06070 */
[----:B------:R-:W-:Y:S05]  /*00f0*/  BRA.U !UP0, `(.L_x_636) ;  /* 0x0000000508f47547 */ /* 0x000fea000b800000 */
[----:B------:R-:W1:Y:S01]  /*0100*/  LDC R7, c[0x0][0x390] ;  /* 0x0000e400ff077b82 */ /* 0x000e620000000800 */
[----:B------:R-:W-:Y:S01]  /*0110*/  IADD3 R9, PT, PT, -R2, RZ, RZ ;  /* 0x000000ff02097210 */ /* 0x000fe20007ffe1ff */
[----:B------:R-:W-:Y:S01]  /*0120*/  IMAD.MOV.U32 R36, RZ, RZ, RZ ;  /* 0x000000ffff247224 */ /* 0x000fe200078e00ff */
[-C--:B------:R-:W-:Y:S02]  /*0130*/  MOV R8, R4.reuse ;  /* 0x0000000400087202 */ /* 0x080fe40000000f00 */
[----:B-1----:R-:W-:Y:S01]  /*0140*/  IADD3 R6, PT, PT, R4, R7, RZ ;  /* 0x0000000704067210 */ /* 0x002fe20007ffe0ff */
[C-C-:B------:R-:W-:Y:S01]  /*0150*/  IMAD R10, R7.reuse, 0x3, R4.reuse ;  /* 0x00000003070a7824 */ /* 0x140fe200078e0204 */
[CC--:B------:R-:W-:Y:S01]  /*0160*/  LEA R5, R7.reuse, R4.reuse, 0x1 ;  /* 0x0000000407057211 */ /* 0x0c0fe200078e08ff */
[C-C-:B------:R-:W-:Y:S01]  /*0170*/  IMAD R12, R7.reuse, 0x4, R4.reuse ;  /* 0x00000004070c7824 */ /* 0x140fe200078e0204 */
[C---:B------:R-:W-:Y:S01]  /*0180*/  LEA R13, R7.reuse, R4, 0x3 ;  /* 0x00000004070d7211 */ /* 0x040fe200078e18ff */
        /* <DEDUP_REMOVED lines=8> */
[C-C-:B------:R-:W-:Y:S02]  /*0210*/  IMAD R32, R7.reuse, 0xe, R4.reuse ;  /* 0x0000000e07207824 */ /* 0x140fe400078e0204 */
[----:B------:R-:W-:-:S07]  /*0220*/  IMAD R34, R7, 0xf, R4 ;  /* 0x0000000f07227824 */ /* 0x000fce00078e0204 */
.L_x_637:
[----:B------:R-:W1:Y:S01]  /*0230*/  LDC.64 R20, c[0x0][0x388] ;  /* 0x0000e200ff147b82 */ /* 0x000e620000000a00 */
[C---:B0-----:R-:W-:Y:S02]  /*0240*/  R2UR UR4, R18.reuse ;  /* 0x00000000120472ca */ /* 0x041fe400000e0000 */
[C---:B------:R-:W-:Y:S02]  /*0250*/  R2UR UR5, R19.reuse ;  /* 0x00000000130572ca */ /* 0x040fe400000e0000 */
[----:B------:R-:W-:Y:S02]  /*0260*/  R2UR UR6, R18 ;  /* 0x00000000120672ca */ /* 0x000fe400000e0000 */
[----:B------:R-:W-:Y:S01]  /*0270*/  R2UR UR7, R19 ;  /* 0x00000000130772ca */ /* 0x000fe200000e0000 */
[----:B------:R-:W0:Y:S01]  /*0280*/  LDC.64 R22, c[0x0][0x380] ;  /* 0x0000e000ff167b82 */ /* 0x000e220000000a00 */
[----:B-1----:R-:W-:-:S07]  /*0290*/  IMAD.WIDE.U32 R30, R8, 0x4, R20 ;  /* 0x00000004081e7825 */ /* 0x002fce00078e0014 */
[----:B------:R1:W-:Y:S01]  /*02a0*/  STG.E desc[UR4][R30.64], R36 ;  /* 0x000000241e007986 */ /* 0x0003e2000c101904 */
[----:B0-----:R-:W-:-:S06]  /*02b0*/  IMAD.WIDE.U32 R28, R8, 0x4, R22 ;  /* 0x00000004081c7825 */ /* 0x001fcc00078e0016 */
[----:B------:R-:W1:Y:S01]  /*02c0*/  LDG.E R29, desc[UR6][R28.64] ;  /* 0x000000061c1d7981 */ /* 0x000e62000c1e1900 */
[----:B------:R-:W-:-:S04]  /*02d0*/  IMAD.WIDE.U32 R26, R6, 0x4, R20 ;  /* 0x00000004061a7825 */ /* 0x000fc800078e0014 */
[----:B------:R-:W-:Y:S01]  /*02e0*/  IMAD.WIDE.U32 R24, R6, 0x4, R22 ;  /* 0x0000000406187825 */ /* 0x000fe200078e0016 */
[----:B-1----:R-:W-:-:S05]  /*02f0*/  IADD3 R36, PT, PT, R29, R36, RZ ;  /* 0x000000241d247210 */ /* 0x002fca0007ffe0ff */
[----:B------:R0:W-:Y:S04]  /*0300*/  STG.E desc[UR4][R26.64], R36 ;  /* 0x000000241a007986 */ /* 0x0001e8000c101904 */
[----:B------:R-:W0:Y:S01]  /*0310*/  LDG.E R25, desc[UR6][R24.64] ;  /* 0x0000000618197981 */ /* 0x000e22000c1e1900 */
[----:B------:R-:W-:-:S04]  /*0320*/  IMAD.WIDE.U32 R30, R5, 0x4, R20 ;  /* 0x00000004051e7825 */ /* 0x000fc800078e0014 */
[----:B------:R-:W-:Y:S01]  /*0330*/  IMAD.WIDE.U32 R28, R5, 0x4, R22 ;  /* 0x00000004051c7825 */ /* 0x000fe200078e0016 */
[----:B0-----:R-:W-:-:S05]  /*0340*/  IADD3 R36, PT, PT, R36, R25, RZ ;  /* 0x0000001924247210 */ /* 0x001fca0007ffe0ff */
[----:B------:R0:W-:Y:S04]  /*0350*/  STG.E desc[UR4][R30.64], R36 ;  /* 0x000000241e007986 */ /* 0x0001e8000c101904 */
[----:B------:R-:W0:Y:S01]  /*0360*/  LDG.E R29, desc[UR6][R28.64] ;  /* 0x000000061c1d7981 */ /* 0x000e22000c1e1900 */
[----:B------:R-:W-:-:S04]  /*0370*/  IMAD.WIDE.U32 R26, R10, 0x4, R20 ;  /* 0x000000040a1a7825 */ /* 0x000fc800078e0014 */
[----:B------:R-:W-:-:S04]  /*0380*/  IMAD.WIDE.U32 R24, R10, 0x4, R22 ;  /* 0x000000040a187825 */ /* 0x000fc800078e0016 */
[----:B0-----:R-:W-:-:S05]  /*0390*/  IMAD.IADD R36, R36, 0x1, R29 ;  /* 0x0000000124247824 */ /* 0x001fca00078e021d */
        /* <DEDUP_REMOVED lines=51> */
[----:B------:R-:W2:Y:S01]  /*06d0*/  LDG.E R27, desc[UR6][R26.64] ;  /* 0x000000061a1b7981 */ /* 0x000ea2000c1e1900 */
[----:B------:R-:W-:-:S04]  /*06e0*/  IMAD.WIDE.U32 R28, R32, 0x4, R20 ;  /* 0x00000004201c7825 */ /* 0x000fc800078e0014 */
[----:B------:R-:W-:Y:S01]  /*06f0*/  IMAD.WIDE.U32 R30, R32, 0x4, R22 ;  /* 0x00000004201e7825 */ /* 0x000fe200078e0016 */
[----:B--2---:R-:W-:-:S05]  /*0700*/  IADD3 R27, PT, PT, R36, R27, RZ ;  /* 0x0000001b241b7210 */ /* 0x004fca0007ffe0ff */
[----:B------:R1:W-:Y:S04]  /*0710*/  STG.E desc[UR4][R28.64], R27 ;  /* 0x0000001b1c007986 */ /* 0x0003e8000c101904 */
[----:B------:R-:W0:Y:S01]  /*0720*/  LDG.E R30, desc[UR6][R30.64] ;  /* 0x000000061e1e7981 */ /* 0x000e22000c1e1900 */
[----:B------:R-:W-:-:S04]  /*0730*/  IMAD.WIDE.U32 R20, R34, 0x4, R20 ;  /* 0x0000000422147825 */ /* 0x000fc800078e0014 */
[----:B------:R-:W-:Y:S01]  /*0740*/  IMAD.WIDE.U32 R22, R34, 0x4, R22 ;  /* 0x0000000422167825 */ /* 0x000fe200078e0016 */
[----:B------:R-:W-:-:S03]  /*0750*/  IADD3 R9, PT, PT, R9, 0x10, RZ ;  /* 0x0000001009097810 */ /* 0x000fc60007ffe0ff */
[----:B0-----:R-:W-:-:S05]  /*0760*/  IMAD.IADD R25, R27, 0x1, R30 ;  /* 0x000000011b197824 */ /* 0x001fca00078e021e */
[----:B------:R1:W-:Y:S04]  /*0770*/  STG.E desc[UR4][R20.64], R25 ;  /* 0x0000001914007986 */ /* 0x0003e8000c101904 */
[----:B------:R-:W2:Y:S01]  /*0780*/  LDG.E R22, desc[UR6][R22.64] ;  /* 0x0000000616167981 */ /* 0x000ea2000c1e1900 */
[----:B------:R-:W-:Y:S01]  /*0790*/  ISETP.NE.AND P0, PT, R9, RZ, PT ;  /* 0x000000ff0900720c */ /* 0x000fe20003f05270 */
        /* <DEDUP_REMOVED lines=14> */
[C---:B------:R-:W-:Y:S02]  /*0880*/  LEA R34, R7.reuse, R34, 0x4 ;  /* 0x0000002207227211 */ /* 0x040fe400078e20ff */
[----:B------:R-:W-:Y:S02]  /*0890*/  LEA R8, R7, R8, 0x4 ;  /* 0x0000000807087211 */ /* 0x000fe400078e20ff */
[----:B--2---:R-:W-:Y:S01]  /*08a0*/  IADD3 R36, PT, PT, R25, R22, RZ ;  /* 0x0000001619247210 */ /* 0x004fe20007ffe0ff */
[----:B-1----:R-:W-:Y:S06]  /*08b0*/  @P0 BRA `(.L_x_637) ;  /* 0xfffffff8005c0947 */ /* 0x002fec000383ffff */
[----:B------:R-:W-:-:S07]  /*08c0*/  MOV R5, R2 ;  /* 0x0000000200057202 */ /* 0x000fce0000000f00 */
.L_x_636:
[----:B------:R-:W1:Y:S02]  /*08d0*/  LDCU UR4, c[0x0][0x394] ;  /* 0x00007280ff0477ac */ /* 0x000e640008000800 */
[----:B-1----:R-:W-:-:S04]  /*08e0*/  ULOP3.LUT UR4, UR4, 0xf, URZ, 0xc0, !UPT ;  /* 0x0000000f04047892 */ /* 0x002fc8000f8ec0ff */
[----:B------:R-:W-:-:S09]  /*08f0*/  UISETP.NE.AND UP0, UPT, UR4, URZ, UPT ;  /* 0x000000ff0400728c */ /* 0x000fd2000bf05270 */
[----:B------:R-:W-:Y:S05]  /*0900*/  BRA.U !UP0, `(.L_x_638) ;  /* 0x0000000908047547 */ /* 0x000fea000b800000 */
[----:B------:R-:W-:Y:S01]  /*0910*/  UIADD3 UR4, UPT, UPT, UR4, -0x1, URZ ;  /* 0xffffffff04047890 */ /* 0x000fe2000fffe0ff */
[----:B------:R-:W-:-:S03]  /*0920*/  ISETP.NE.AND P0, PT, R0, RZ, PT ;  /* 0x000000ff0000720c */ /* 0x000fc60003f05270 */
[----:B------:R-:W-:-:S09]  /*0930*/  UISETP.GE.U32.AND UP0, UPT, UR4, 0x7, UPT ;  /* 0x000000070400788c */ /* 0x000fd2000bf06070 */
[----:B------:R-:W-:Y:S05]  /*0940*/  BRA.U !UP0, `(.L_x_639) ;  /* 0x0000000108e07547 */ /* 0x000fea000b800000 */
[----:B------:R-:W1:Y:S01]  /*0950*/  LDC.64 R6, c[0x0][0x388] ;  /* 0x0000e200ff067b82 */ /* 0x000e620000000a00 */
[----:B------:R-:W2:Y:S01]  /*0960*/  LDCU UR4, c[0x0][0x390] ;  /* 0x00007200ff0477ac */ /* 0x000ea20008000800 */
[C---:B0-----:R-:W-:Y:S02]  /*0970*/  R2UR UR6, R18.reuse ;  /* 0x00000000120672ca */ /* 0x041fe400000e0000 */
[C---:B------:R-:W-:Y:S02]  /*0980*/  R2UR UR7, R19.reuse ;  /* 0x00000000130772ca */ /* 0x040fe400000e0000 */
[----:B------:R-:W-:Y:S02]  /*0990*/  R2UR UR8, R18 ;  /* 0x00000000120872ca */ /* 0x000fe400000e0000 */
[----:B------:R-:W0:Y:S01]  /*09a0*/  LDC.64 R8, c[0x0][0x380] ;  /* 0x0000e000ff087b82 */ /* 0x000e220000000a00 */
[----:B------:R-:W-:Y:S01]  /*09b0*/  R2UR UR9, R19 ;  /* 0x00000000130972ca */ /* 0x000fe200000e0000 */
[----:B--2---:R-:W-:-:S04]  /*09c0*/  IMAD R15, R5, UR4, R4 ;  /* 0x00000004050f7c24 */ /* 0x004fc8000f8e0204 */
[----:B-1----:R-:W-:-:S05]  /*09d0*/  IMAD.WIDE.U32 R10, R15, 0x4, R6 ;  /* 0x000000040f0a7825 */ /* 0x002fca00078e0006 */
[----:B------:R1:W-:Y:S01]  /*09e0*/  STG.E desc[UR6][R10.64], R36 ;  /* 0x000000240a007986 */ /* 0x0003e2000c101906 */
[----:B0-----:R-:W-:-:S06]  /*09f0*/  IMAD.WIDE.U32 R12, R15, 0x4, R8 ;  /* 0x000000040f0c7825 */ /* 0x001fcc00078e0008 */
[----:B------:R-:W2:Y:S01]  /*0a00*/  LDG.E R13, desc[UR8][R12.64] ;  /* 0x000000080c0d7981 */ /* 0x000ea2000c1e1900 */
[----:B------:R-:W-:-:S04]  /*0a10*/  VIADD R23, R15, UR4 ;  /* 0x000000040f177c36 */ /* 0x000fc80008000000 */
[----:B------:R-:W-:-:S04]  /*0a20*/  IMAD.WIDE.U32 R14, R23, 0x4, R6 ;  /* 0x00000004170e7825 */ /* 0x000fc800078e0006 */
[----:B------:R-:W-:Y:S01]  /*0a30*/  IMAD.WIDE.U32 R16, R23, 0x4, R8 ;  /* 0x0000000417107825 */ /* 0x000fe200078e0008 */
[----:B--2---:R-:W-:-:S05]  /*0a40*/  IADD3 R21, PT, PT, R36, R13, RZ ;  /* 0x0000000d24157210 */ /* 0x004fca0007ffe0ff */
[----:B------:R0:W-:Y:S04]  /*0a50*/  STG.E desc[UR6][R14.64], R21 ;  /* 0x000000150e007986 */ /* 0x0001e8000c101906 */
[----:B------:R-:W2:Y:S01]  /*0a60*/  LDG.E R16, desc[UR8][R16.64] ;  /* 0x0000000810107981 */ /* 0x000ea2000c1e1900 */
[----:B------:R-:W-:-:S05]  /*0a70*/  IADD3 R25, PT, PT, R23, UR4, RZ ;  /* 0x0000000417197c10 */ /* 0x000fca000fffe0ff */
[----:B-1----:R-:W-:-:S04]  /*0a80*/  IMAD.WIDE.U32 R10, R25, 0x4, R6 ;  /* 0x00000004190a7825 */ /* 0x002fc800078e0006 */
[----:B------:R-:W-:Y:S01]  /*0a90*/  IMAD.WIDE.U32 R12, R25, 0x4, R8 ;  /* 0x00000004190c7825 */ /* 0x000fe200078e0008 */
[----:B--2---:R-:W-:-:S05]  /*0aa0*/  IADD3 R23, PT, PT, R21, R16, RZ ;  /* 0x0000001015177210 */ /* 0x004fca0007ffe0ff */
[----:B------:R1:W-:Y:S04]  /*0ab0*/  STG.E desc[UR6][R10.64], R23 ;  /* 0x000000170a007986 */ /* 0x0003e8000c101906 */
[----:B------:R-:W2:Y:S01]  /*0ac0*/  LDG.E R12, desc[UR8][R12.64] ;  /* 0x000000080c0c7981 */ /* 0x000ea2000c1e1900 */
[----:B------:R-:W-:-:S05]  /*0ad0*/  IADD3 R25, PT, PT, R25, UR4, RZ ;  /* 0x0000000419197c10 */ /* 0x000fca000fffe0ff */
[----:B0-----:R-:W-:-:S04]  /*0ae0*/  IMAD.WIDE.U32 R14, R25, 0x4, R6 ;  /* 0x00000004190e7825 */ /* 0x001fc800078e0006 */
[----:B------:R-:W-:-:S04]  /*0af0*/  IMAD.WIDE.U32 R16, R25, 0x4, R8 ;  /* 0x0000000419107825 */ /* 0x000fc800078e0008 */
[----:B--2---:R-:W-:-:S05]  /*0b00*/  IMAD.IADD R21, R23, 0x1, R12 ;  /* 0x0000000117157824 */ /* 0x004fca00078e020c */
        /* <DEDUP_REMOVED lines=10> */
[----:B------:R-:W-:Y:S01]  /*0bb0*/  IMAD.WIDE.U32 R16, R25, 0x4, R8 ;  /* 0x0000000419107825 */ /* 0x000fe200078e0008 */
[----:B--2---:R-:W-:-:S05]  /*0bc0*/  IADD3 R21, PT, PT, R23, R12, RZ ;  /* 0x0000000c17157210 */ /* 0x004fca0007ffe0ff */
[----:B------:R0:W-:Y:S04]  /*0bd0*/  STG.E desc[UR6][R14.64], R21 ;  /* 0x000000150e007986 */ /* 0x0001e8000c101906 */
[----:B------:R-:W2:Y:S01]  /*0be0*/  LDG.E R16, desc[UR8][R16.64] ;  /* 0x0000000810107981 */ /* 0x000ea2000c1e1900 */
[----:B------:R-:W-:-:S04]  /*0bf0*/  VIADD R25, R25, UR4 ;  /* 0x0000000419197c36 */ /* 0x000fc80008000000 */
[----:B-1----:R-:W-:-:S04]  /*0c00*/  IMAD.WIDE.U32 R10, R25, 0x4, R6 ;  /* 0x00000004190a7825 */ /* 0x002fc800078e0006 */
[----:B------:R-:W-:Y:S01]  /*0c10*/  IMAD.WIDE.U32 R12, R25, 0x4, R8 ;  /* 0x00000004190c7825 */ /* 0x000fe200078e0008 */
[----:B--2---:R-:W-:-:S05]  /*0c20*/  IADD3 R23, PT, PT, R21, R16, RZ ;  /* 0x0000001015177210 */ /* 0x004fca0007ffe0ff */
[----:B------:R1:W-:Y:S04]  /*0c30*/  STG.E desc[UR6][R10.64], R23 ;  /* 0x000000170a007986 */ /* 0x0003e8000c101906 */
[----:B------:R-:W0:Y:S01]  /*0c40*/  LDG.E R12, desc[UR8][R12.64] ;  /* 0x000000080c0c7981 */ /* 0x000e22000c1e1900 */
[----:B------:R-:W-:-:S05]  /*0c50*/  IADD3 R25, PT, PT, R25, UR4, RZ ;  /* 0x0000000419197c10 */ /* 0x000fca000fffe0ff */
[----:B------:R-:W-:-:S04]  /*0c60*/  IMAD.WIDE.U32 R6, R25, 0x4, R6 ;  /* 0x0000000419067825 */ /* 0x000fc800078e0006 */
[----:B------:R-:W-:Y:S01]  /*0c70*/  IMAD.WIDE.U32 R8, R25, 0x4, R8 ;  /* 0x0000000419087825 */ /* 0x000fe200078e0008 */
[----:B0-----:R-:W-:-:S05]  /*0c80*/  IADD3 R15, PT, PT, R23, R12, RZ ;  /* 0x0000000c170f7210 */ /* 0x001fca0007ffe0ff */
[----:B------:R1:W-:Y:S04]  /*0c90*/  STG.E desc[UR6][R6.64], R15 ;  /* 0x0000000f06007986 */ /* 0x0003e8000c101906 */
[----:B------:R-:W2:Y:S01]  /*0ca0*/  LDG.E R8, desc[UR8][R8.64] ;  /* 0x0000000808087981 */ /* 0x000ea2000c1e1900 */
[----:B------:R-:W-:Y:S01]  /*0cb0*/  IADD3 R5, PT, PT, R5, 0x8, RZ ;  /* 0x0000000805057810 */ /* 0x000fe20007ffe0ff */
[----:B-12---:R-:W-:-:S07]  /*0cc0*/  IMAD.IADD R36, R15, 0x1, R8 ;  /* 0x000000010f247824 */ /* 0x006fce00078e0208 */
.L_x_639:
[----:B------:R-:W-:Y:S05]  /*0cd0*/  @!P0 BRA `(.L_x_638) ;  /* 0x0000000400108947 */ /* 0x000fea0003800000 */
[----:B------:R-:W-:Y:S02]  /*0ce0*/  IADD3 R6, PT, PT, R0, -0x1, RZ ;  /* 0xffffffff00067810 */ /* 0x000fe40007ffe0ff */
[----:B------:R-:W-:Y:S02]  /*0cf0*/  ISETP.NE.AND P1, PT, R3, RZ, PT ;  /* 0x000000ff0300720c */ /* 0x000fe40003f25270 */
[----:B------:R-:W-:-:S13]  /*0d00*/  ISETP.GE.U32.AND P0, PT, R6, 0x3, PT ;  /* 0x000000030600780c */ /* 0x000fda0003f06070 */
[----:B------:R-:W-:Y:S05]  /*0d10*/  @!P0 BRA `(.L_x_640) ;  /* 0x0000000000808947 */ /* 0x000fea0003800000 */
        /* <DEDUP_REMOVED lines=12> */
[----:B------:R-:W-:-:S05]  /*0de0*/  IADD3 R23, PT, PT, R15, UR4, RZ ;  /* 0x000000040f177c10 */ /* 0x000fca000fffe0ff */
[----:B------:R-:W-:-:S04]  /*0df0*/  IMAD.WIDE.U32 R14, R23, 0x4, R8 ;  /* 0x00000004170e7825 */ /* 0x000fc800078e0008 */
[----:B------:R-:W-:Y:S01]  /*0e00*/  IMAD.WIDE.U32 R16, R23, 0x4, R6 ;  /* 0x0000000417107825 */ /* 0x000fe200078e0006 */
[----:B--2---:R-:W-:-:S05]  /*0e10*/  IADD3 R21, PT, PT, R36, R13, RZ ;  /* 0x0000000d24157210 */ /* 0x004fca0007ffe0ff */
[----:B------:R0:W-:Y:S04]  /*0e20*/  STG.E desc[UR6][R14.64], R21 ;  /* 0x000000150e007986 */ /* 0x0001e8000c101906 */
[----:B------:R-:W2:Y:S01]  /*0e30*/  LDG.E R16, desc[UR8][R16.64] ;  /* 0x0000000810107981 */ /* 0x000ea2000c1e1900 */
[----:B------:R-:W-:-:S05]  /*0e40*/  IADD3 R25, PT, PT, R23, UR4, RZ ;  /* 0x0000000417197c10 */ /* 0x000fca000fffe0ff */
[----:B-1----:R-:W-:-:S04]  /*0e50*/  IMAD.WIDE.U32 R10, R25, 0x4, R8 ;  /* 0x00000004190a7825 */ /* 0x002fc800078e0008 */
[----:B------:R-:W-:-:S04]  /*0e60*/  IMAD.WIDE.U32 R12, R25, 0x4, R6 ;  /* 0x00000004190c7825 */ /* 0x000fc800078e0006 */
[----:B--2---:R-:W-:-:S05]  /*0e70*/  IMAD.IADD R23, R21, 0x1, R16 ;  /* 0x0000000115177824 */ /* 0x004fca00078e0210 */
        /* <DEDUP_REMOVED lines=8> */
[----:B------:R-:W-:Y:S02]  /*0f00*/  IADD3 R5, PT, PT, R5, 0x4, RZ ;  /* 0x0000000405057810 */ /* 0x000fe40007ffe0ff */
[----:B-12---:R-:W-:-:S07]  /*0f10*/  IADD3 R36, PT, PT, R15, R6, RZ ;  /* 0x000000060f247210 */ /* 0x006fce0007ffe0ff */
.L_x_640:
        /* <DEDUP_REMOVED lines=13> */
[----:B------:R-:W-:Y:S01]  /*0ff0*/  ISETP.NE.AND P0, PT, R3, 0x1, PT ;  /* 0x000000010300780c */ /* 0x000fe20003f05270 */
[----:B--2---:R-:W-:-:S12]  /*1000*/  IMAD.IADD R15, R11, 0x1, R36 ;  /* 0x000000010b0f7824 */ /* 0x004fd800078e0224 */
[----:B-1----:R-:W-:Y:S05]  /*1010*/  @!P0 BRA `(.L_x_638) ;  /* 0x0000000000408947 */ /* 0x002fea0003800000 */
[C---:B------:R-:W-:Y:S02]  /*1020*/  R2UR UR6, R18.reuse ;  /* 0x00000000120672ca */ /* 0x040fe400000e0000 */
[C---:B------:R-:W-:Y:S02]  /*1030*/  R2UR UR7, R19.reuse ;  /* 0x00000000130772ca */ /* 0x040fe400000e0000 */
[----:B------:R-:W-:Y:S02]  /*1040*/  R2UR UR8, R18 ;  /* 0x00000000120872ca */ /* 0x000fe400000e0000 */
[----:B------:R-:W-:Y:S02]  /*1050*/  R2UR UR9, R19 ;  /* 0x00000000130972ca */ /* 0x000fe400000e0000 */
[----:B------:R-:W-:-:S05]  /*1060*/  IADD3 R5, PT, PT, R5, UR4, RZ ;  /* 0x0000000405057c10 */ /* 0x000fca000fffe0ff */
[----:B------:R-:W-:-:S04]  /*1070*/  IMAD.WIDE.U32 R8, R5, 0x4, R6 ;  /* 0x0000000405087825 */ /* 0x000fc800078e0006 */
[----:B------:R-:W-:Y:S01]  /*1080*/  IMAD.WIDE.U32 R10, R5, 0x4, R12 ;  /* 0x00000004050a7825 */ /* 0x000fe200078e000c */
[----:B------:R1:W-:Y:S05]  /*1090*/  STG.E desc[UR6][R8.64], R15 ;  /* 0x0000000f08007986 */ /* 0x0003ea000c101906 */
[----:B------:R-:W2:Y:S01]  /*10a0*/  LDG.E R10, desc[UR8][R10.64] ;  /* 0x000000080a0a7981 */ /* 0x000ea2000c1e1900 */
[----:B------:R-:W-:-:S13]  /*10b0*/  ISETP.NE.AND P0, PT, R3, 0x2, PT ;  /* 0x000000020300780c */ /* 0x000fda0003f05270 */
[----:B------:R-:W-:Y:S02]  /*10c0*/  @P0 R2UR UR6, R18 ;  /* 0x00000000120602ca */ /* 0x000fe400000e0000 */
[----:B------:R-:W-:Y:S02]  /*10d0*/  @P0 R2UR UR7, R19 ;  /* 0x00000000130702ca */ /* 0x000fe400000e0000 */
[----:B------:R-:W-:-:S05]  /*10e0*/  @P0 IADD3 R5, PT, PT, R5, UR4, RZ ;  /* 0x0000000405050c10 */ /* 0x000fca000fffe0ff */
[----:B------:R-:W-:Y:S01]  /*10f0*/  @P0 IMAD.WIDE.U32 R6, R5, 0x4, R6 ;  /* 0x0000000405060825 */ /* 0x000fe200078e0006 */
[----:B--2---:R-:W-:-:S05]  /*1100*/  IADD3 R5, PT, PT, R15, R10, RZ ;  /* 0x0000000a0f057210 */ /* 0x004fca0007ffe0ff */
[----:B------:R1:W-:Y:S02]  /*1110*/  @P0 STG.E desc[UR6][R6.64], R5 ;  /* 0x0000000506000986 */ /* 0x0003e4000c101906 */
.L_x_638:
[----:B------:R-:W2:Y:S01]  /*1120*/  LDCU UR4, c[0x0][0x360] ;  /* 0x00006c00ff0477ac */ /* 0x000ea20008000800 */
[----:B------:R-:W3:Y:S01]  /*1130*/  LDCU UR5, c[0x0][0x390] ;  /* 0x00007200ff0577ac */ /* 0x000ee20008000800 */
[----:B--2---:R-:W-:-:S04]  /*1140*/  IADD3 R4, PT, PT, R4, UR4, RZ ;  /* 0x0000000404047c10 */ /* 0x004fc8000fffe0ff */
[----:B---3--:R-:W-:-:S13]  /*1150*/  ISETP.GE.U32.AND P0, PT, R4, UR5, PT ;  /* 0x0000000504007c0c */ /* 0x008fda000bf06070 */
[----:B------:R-:W-:Y:S05]  /*1160*/  @!P0 BRA `(.L_x_641) ;  /* 0xffffffec00d08947 */ /* 0x000fea000383ffff */
.L_x_635:
[----:B------:R-:W-:Y:S05]  /*1170*/  BSYNC.RECONVERGENT B0 ;  /* 0x0000000000007941 */ /* 0x000fea0003800200 */
.L_x_634:
[----:B------:R-:W-:Y:S06]  /*1180*/  BAR.SYNC.DEFER_BLOCKING 0x0 ;  /* 0x0000000000007b1d */ /* 0x000fec0000010000 */
[----:B------:R-:W-:Y:S05]  /*1190*/  EXIT ;  /* 0x000000000000794d */ /* 0x000fea0003800000 */
.L_x_642:
        /* <DEDUP_REMOVED lines=14> */
.L_x_681:


//--------------------- .text._Z15globalHistoScanPjS_j --------------------------
	.section	.text._Z15globalHistoScanPjS_j,"ax",@progbits
	.align	128
        .global         _Z15globalHistoScanPjS_j
        .type           _Z15globalHistoScanPjS_j,@function
        .size           _Z15globalHistoScanPjS_j,(.L_x_682 - _Z15globalHistoScanPjS_j)
        .other          _Z15globalHistoScanPjS_j,@"STO_CUDA_ENTRY STV_DEFAULT"
_Z15globalHistoScanPjS_j:
.text._Z15globalHistoScanPjS_j:
[----:B------:R-:W-:Y:S01]  /*0000*/  LDC R1, c[0x0][0x37c] ;  /* 0x0000df00ff017b82 */ /* 0x000fe20000000800 */
[----:B------:R-:W0:Y:S01]  /*0010*/  S2R R3, SR_TID.X ;  /* 0x0000000000037919 */ /* 0x000e220000002100 */
[----:B------:R-:W0:Y:S01]  /*0020*/  LDCU UR4, c[0x0][0x390] ;  /* 0x00007200ff0477ac */ /* 0x000e220008000800 */
[----:B------:R-:W-:Y:S01]  /*0030*/  BSSY.RECONVERGENT B1, `(.L_x_643) ;  /* 0x00000db000017945 */ /* 0x000fe20003800200 */
[----:B0-----:R-:W-:-:S13]  /*0040*/  ISETP.GE.U32.AND P0, PT, R3, UR4, PT ;  /* 0x0000000403007c0c */ /* 0x001fda000bf06070 */
[----:B------:R-:W-:Y:S05]  /*0050*/  @P0 BRA `(.L_x_644) ;  /* 0x0000000c00600947 */ /* 0x000fea0003800000 */
[----:B------:R-:W0:Y:S01]  /*0060*/  LDC R0, c[0x0][0x360] ;  /* 0x0000d800ff007b82 */ /* 0x000e220000000800 */
[----:B------:R-:W-:Y:S01]  /*0070*/  IMAD.MOV.U32 R5, RZ, RZ, RZ ;  /* 0x000000ffff057224 */ /* 0x000fe200078e00ff */
[----:B------:R-:W-:Y:S01]  /*0080*/  PRMT R2, RZ, 0x7610, R2 ;  /* 0x00007610ff027816 */ /* 0x000fe20000000002 */
[C---:B------:R-:W-:Y:S01]  /*0090*/  VIADD R6, R3.reuse, 0xffffffff ;  /* 0xffffffff03067836 */ /* 0x040fe20000000000 */
[----:B------:R-:W-:Y:S02]  /*00a0*/  PRMT R4, RZ, 0x7610, R4 ;  /* 0x00007610ff047816 */ /* 0x000fe40000000004 */
[----:B------:R-:W-:Y:S02]  /*00b0*/  PRMT R7, R3, 0x7610, R7 ;  /* 0x0000761003077816 */ /* 0x000fe40000000007 */
[----:B------:R-:W1:Y:S05]  /*00c0*/  LDC.64 R12, c[0x0][0x358] ;  /* 0x0000d600ff0c7b82 */ /* 0x000e6a0000000a00 */
.L_x_655:
[----:B------:R-:W-:Y:S01]  /*00d0*/  ISETP.GE.AND P0, PT, R3, 0x1, PT ;  /* 0x000000010300780c */ /* 0x000fe20003f06270 */
[----:B------:R-:W-:Y:S01]  /*00e0*/  BSSY.RECONVERGENT B0, `(.L_x_645) ;  /* 0x00000c3000007945 */ /* 0x000fe20003800200 */
[----:B------:R-:W-:-:S11]  /*00f0*/  IMAD.MOV.U32 R10, RZ, RZ, RZ ;  /* 0x000000ffff0a7224 */ /* 0x000fd600078e00ff */
[----:B------:R-:W-:Y:S05]  /*0100*/  @!P0 BRA `(.L_x_646) ;  /* 0x0000000c00008947 */ /* 0x000fea0003800000 */
[----:B0-----:R-:W-:Y:S01]  /*0110*/  IMAD R8, R0, R5, R6 ;  /* 0x0000000500087224 */ /* 0x001fe200078e0206 */
[----:B------:R-:W-:Y:S01]  /*0120*/  BSSY.RECONVERGENT B2, `(.L_x_647) ;  /* 0x0000050000027945 */ /* 0x000fe20003800200 */
[----:B------:R-:W-:Y:S02]  /*0130*/  IMAD.MOV.U32 R10, RZ, RZ, RZ ;  /* 0x000000ffff0a7224 */ /* 0x000fe400078e00ff */
[----:B------:R-:W-:Y:S01]  /*0140*/  IMAD.MOV.U32 R11, RZ, RZ, R3 ;  /* 0x000000ffff0b7224 */ /* 0x000fe200078e0003 */
[----:B------:R-:W-:-:S13]  /*0150*/  ISETP.GE.U32.AND P0, PT, R8, 0xf, PT ;  /* 0x0000000f0800780c */ /* 0x000fda0003f06070 */
[----:B------:R-:W-:Y:S05]  /*0160*/  @!P0 BRA `(.L_x_648) ;  /* 0x00000004002c8947 */ /* 0x000fea0003800000 */
[C---:B------:R-:W-:Y:S01]  /*0170*/  LOP3.LUT R8, R3.reuse, 0x7ffffff0, RZ, 0xc0, !PT ;  /* 0x7ffffff003087812 */ /* 0x040fe200078ec0ff */
[----:B------:R-:W-:Y:S01]  /*0180*/  HFMA2 R10, -RZ, RZ, 0, 0 ;  /* 0x00000000ff0a7431 */ /* 0x000fe200000001ff */
[----:B------:R-:W-:Y:S01]  /*0190*/  BSSY.RECONVERGENT B3, `(.L_x_649) ;  /* 0x0000047000037945 */ /* 0x000fe20003800200 */
[----:B------:R-:W-:Y:S02]  /*01a0*/  VIADD R9, R3, 0xfffffff8 ;  /* 0xfffffff803097836 */ /* 0x000fe40000000000 */
[----:B------:R-:W-:-:S07]  /*01b0*/  IMAD.MOV R8, RZ, RZ, -R8 ;  /* 0x000000ffff087224 */ /* 0x000fce00078e0a08 */
.L_x_650:
[----:B------:R-:W0:Y:S01]  /*01c0*/  LDC.64 R14, c[0x0][0x380] ;  /* 0x0000e000ff0e7b82 */ /* 0x000e220000000a00 */
[C---:B-1----:R-:W-:Y:S01]  /*01d0*/  R2UR UR4, R12.reuse ;  /* 0x000000000c0472ca */ /* 0x042fe200000e0000 */
[----:B------:R-:W-:Y:S01]  /*01e0*/  VIADD R25, R9, 0x6 ;  /* 0x0000000609197836 */ /* 0x000fe20000000000 */
[----:B------:R-:W-:Y:S01]  /*01f0*/  R2UR UR5, R13 ;  /* 0x000000000d0572ca */ /* 0x000fe200000e0000 */
[C---:B------:R-:W-:Y:S01]  /*0200*/  VIADD R19, R9.reuse, 0x7 ;  /* 0x0000000709137836 */ /* 0x040fe20000000000 */
[C---:B------:R-:W-:Y:S01]  /*0210*/  R2UR UR6, R12.reuse ;  /* 0x000000000c0672ca */ /* 0x040fe200000e0000 */
[----:B------:R-:W-:Y:S01]  /*0220*/  VIADD R21, R9, 0x5 ;  /* 0x0000000509157836 */ /* 0x000fe20000000000 */
[----:B------:R-:W-:Y:S01]  /*0230*/  R2UR UR7, R13 ;  /* 0x000000000d0772ca */ /* 0x000fe200000e0000 */
[----:B------:R-:W-:Y:S01]  /*0240*/  VIADD R17, R9, 0x4 ;  /* 0x0000000409117836 */ /* 0x000fe20000000000 */
[----:B------:R-:W-:Y:S02]  /*0250*/  R2UR UR8, R12 ;  /* 0x000000000c0872ca */ /* 0x000fe400000e0000 */
[----:B------:R-:W-:-:S02]  /*0260*/  R2UR UR9, R13 ;  /* 0x000000000d0972ca */ /* 0x000fc400000e0000 */
[----:B------:R-:W-:Y:S02]  /*0270*/  R2UR UR10, R12 ;  /* 0x000000000c0a72ca */ /* 0x000fe400000e0000 */
[----:B------:R-:W-:Y:S01]  /*0280*/  R2UR UR11, R13 ;  /* 0x000000000d0b72ca */ /* 0x000fe200000e0000 */
[----:B0-----:R-:W-:-:S04]  /*0290*/  IMAD.WIDE.U32 R24, R25, 0x4, R14 ;  /* 0x0000000419187825 */ /* 0x001fc800078e000e */
[--C-:B------:R-:W-:Y:S02]  /*02a0*/  IMAD.WIDE.U32 R18, R19, 0x4, R14.reuse ;  /* 0x0000000413127825 */ /* 0x100fe400078e000e */
[----:B------:R-:W2:Y:S02]  /*02b0*/  LDG.E R24, desc[UR6][R24.64] ;  /* 0x0000000618187981 */ /* 0x000ea4000c1e1900 */
[--C-:B------:R-:W-:Y:S02]  /*02c0*/  IMAD.WIDE.U32 R20, R21, 0x4, R14.reuse ;  /* 0x0000000415147825 */ /* 0x100fe400078e000e */
[----:B------:R-:W2:Y:S02]  /*02d0*/  LDG.E R23, desc[UR4][R18.64] ;  /* 0x0000000412177981 */ /* 0x000ea4000c1e1900 */
[----:B------:R-:W-:Y:S02]  /*02e0*/  IMAD.WIDE.U32 R16, R17, 0x4, R14 ;  /* 0x0000000411107825 */ /* 0x000fe400078e000e */
[----:B------:R0:W3:Y:S04]  /*02f0*/  LDG.E R11, desc[UR8][R20.64] ;  /* 0x00000008140b7981 */ /* 0x0000e8000c1e1900 */
[----:B------:R1:W3:Y:S01]  /*0300*/  LDG.E R22, desc[UR10][R16.64] ;  /* 0x0000000a10167981 */ /* 0x0002e2000c1e1900 */
[----:B------:R-:W-:-:S02]  /*0310*/  VIADD R26, R9, 0x1 ;  /* 0x00000001091a7836 */ /* 0x000fc40000000000 */
[C---:B------:R-:W-:Y:S01]  /*0320*/  VIADD R27, R9.reuse, 0x2 ;  /* 0x00000002091b7836 */ /* 0x040fe20000000000 */
[----:B------:R-:W-:Y:S01]  /*0330*/  IADD3 R29, PT, PT, R9, 0x3, RZ ;  /* 0x00000003091d7810 */ /* 0x000fe20007ffe0ff */
[----:B0-----:R-:W-:-:S04]  /*0340*/  IMAD.WIDE.U32 R20, R26, 0x4, R14 ;  /* 0x000000041a147825 */ /* 0x001fc800078e000e */
[--C-:B------:R-:W-:Y:S01]  /*0350*/  IMAD.WIDE.U32 R18, R27, 0x4, R14.reuse ;  /* 0x000000041b127825 */ /* 0x100fe200078e000e */
[----:B------:R-:W4:Y:S03]  /*0360*/  LDG.E R26, desc[UR8][R20.64] ;  /* 0x00000008141a7981 */ /* 0x000f26000c1e1900 */
[--C-:B-1----:R-:W-:Y:S01]  /*0370*/  IMAD.WIDE.U32 R16, R9, 0x4, R14.reuse ;  /* 0x0000000409107825 */ /* 0x102fe200078e000e */
[----:B------:R-:W5:Y:S03]  /*0380*/  LDG.E R27, desc[UR6][R18.64] ;  /* 0x00000006121b7981 */ /* 0x000f66000c1e1900 */
[----:B------:R-:W-:Y:S01]  /*0390*/  IMAD.WIDE.U32 R28, R29, 0x4, R14 ;  /* 0x000000041d1c7825 */ /* 0x000fe200078e000e */
[----:B------:R-:W4:Y:S05]  /*03a0*/  LDG.E R25, desc[UR10][R16.64] ;  /* 0x0000000a10197981 */ /* 0x000f2a000c1e1900 */
[----:B------:R0:W5:Y:S02]  /*03b0*/  LDG.E R28, desc[UR4][R28.64] ;  /* 0x000000041c1c7981 */ /* 0x000164000c1e1900 */
[C---:B0-----:R-:W-:Y:S01]  /*03c0*/  VIADD R29, R9.reuse, 0xfffffffb ;  /* 0xfffffffb091d7836 */ /* 0x041fe20000000000 */
[----:B--2---:R-:W-:Y:S01]  /*03d0*/  IADD3 R10, PT, PT, R24, R23, R10 ;  /* 0x00000017180a7210 */ /* 0x004fe20007ffe00a */
[----:B------:R-:W-:-:S03]  /*03e0*/  VIADD R23, R9, 0xffffffff ;  /* 0xffffffff09177836 */ /* 0x000fc60000000000 */
[----:B---3--:R-:W-:Y:S01]  /*03f0*/  IADD3 R10, PT, PT, R22, R11, R10 ;  /* 0x0000000b160a7210 */ /* 0x008fe20007ffe00a */
[----:B------:R-:W-:-:S04]  /*0400*/  VIADD R11, R9, 0xfffffffe ;  /* 0xfffffffe090b7836 */ /* 0x000fc80000000000 */
[----:B------:R-:W-:Y:S01]  /*0410*/  IMAD.WIDE.U32 R20, R11, 0x4, R14 ;  /* 0x000000040b147825 */ /* 0x000fe200078e000e */
[----:B------:R-:W-:-:S03]  /*0420*/  IADD3 R11, PT, PT, R9, -0x4, RZ ;  /* 0xfffffffc090b7810 */ /* 0x000fc60007ffe0ff */
[----:B------:R-:W-:-:S04]  /*0430*/  IMAD.WIDE.U32 R18, R23, 0x4, R14 ;  /* 0x0000000417127825 */ /* 0x000fc800078e000e */
[----:B------:R-:W-:Y:S01]  /*0440*/  VIADD R23, R9, 0xfffffffd ;  /* 0xfffffffd09177836 */ /* 0x000fe20000000000 */
[----:B------:R0:W2:Y:S01]  /*0450*/  LDG.E R24, desc[UR4][R18.64] ;  /* 0x0000000412187981 */ /* 0x0000a2000c1e1900 */
[----:B------:R-:W-:-:S05]  /*0460*/  IMAD.WIDE.U32 R16, R11, 0x4, R14 ;  /* 0x000000040b107825 */ /* 0x000fca00078e000e */
[----:B------:R1:W3:Y:S01]  /*0470*/  LDG.E R11, desc[UR10][R16.64] ;  /* 0x0000000a100b7981 */ /* 0x0002e2000c1e1900 */
[----:B0-----:R-:W-:-:S03]  /*0480*/  IMAD.WIDE.U32 R18, R23, 0x4, R14 ;  /* 0x0000000417127825 */ /* 0x001fc600078e000e */
[----:B------:R0:W2:Y:S01]  /*0490*/  LDG.E R23, desc[UR6][R20.64] ;  /* 0x0000000614177981 */ /* 0x0000a2000c1e1900 */
[----:B-1----:R-:W-:-:S03]  /*04a0*/  IMAD.WIDE.U32 R16, R29, 0x4, R14 ;  /* 0x000000041d107825 */ /* 0x002fc600078e000e */
[----:B------:R1:W3:Y:S04]  /*04b0*/  LDG.E R22, desc[UR8][R18.64] ;  /* 0x0000000812167981 */ /* 0x0002e8000c1e1900 */
[----:B------:R4:W3:Y:S01]  /*04c0*/  LDG.E R29, desc[UR4][R16.64] ;  /* 0x00000004101d7981 */ /* 0x0008e2000c1e1900 */
[----:B0-----:R-:W-:-:S04]  /*04d0*/  VIADD R21, R9, 0xfffffffa ;  /* 0xfffffffa09157836 */ /* 0x001fc80000000000 */
[----:B-1----:R-:W-:-:S04]  /*04e0*/  IMAD.WIDE.U32 R18, R21, 0x4, R14 ;  /* 0x0000000415127825 */ /* 0x002fc800078e000e */
[C---:B------:R-:W-:Y:S02]  /*04f0*/  VIADD R21, R9.reuse, 0xfffffff9 ;  /* 0xfffffff909157836 */ /* 0x040fe40000000000 */
[----:B----4-:R-:W-:Y:S01]  /*0500*/  VIADD R17, R9, 0xfffffff8 ;  /* 0xfffffff809117836 */ /* 0x010fe20000000000 */
[----:B------:R-:W4:Y:S01]  /*0510*/  LDG.E R18, desc[UR6][R18.64] ;  /* 0x0000000612127981 */ /* 0x000f22000c1e1900 */
[----:B------:R-:W-:-:S04]  /*0520*/  IMAD.WIDE.U32 R20, R21, 0x4, R14 ;  /* 0x0000000415147825 */ /* 0x000fc800078e000e */
[----:B------:R-:W-:Y:S02]  /*0530*/  IMAD.WIDE.U32 R14, R17, 0x4, R14 ;  /* 0x00000004110e7825 */ /* 0x000fe400078e000e */
[----:B------:R-:W4:Y:S04]  /*0540*/  LDG.E R20, desc[UR8][R20.64] ;  /* 0x0000000814147981 */ /* 0x000f28000c1e1900 */
[----:B------:R-:W4:Y:S01]  /*0550*/  LDG.E R14, desc[UR4][R14.64] ;  /* 0x000000040e0e7981 */ /* 0x000f22000c1e1900 */
[----:B-----5:R-:W-:Y:S01]  /*0560*/  IADD3 R10, PT, PT, R27, R28, R10 ;  /* 0x0000001c1b0a7210 */ /* 0x020fe20007ffe00a */
[----:B------:R-:W-:-:S03]  /*0570*/  VIADD R8, R8, 0x10 ;  /* 0x0000001008087836 */ /* 0x000fc60000000000 */
[----:B------:R-:W-:Y:S02]  /*0580*/  IADD3 R10, PT, PT, R25, R26, R10 ;  /* 0x0000001a190a7210 */ /* 0x000fe40007ffe00a */
[----:B------:R-:W-:Y:S02]  /*0590*/  ISETP.NE.AND P0, PT, R8, RZ, PT ;  /* 0x000000ff0800720c */ /* 0x000fe40003f05270 */
[----:B------:R-:W-:Y:S02]  /*05a0*/  IADD3 R9, PT, PT, R9, -0x10, RZ ;  /* 0xfffffff009097810 */ /* 0x000fe40007ffe0ff */
[----:B--2---:R-:W-:-:S04]  /*05b0*/  IADD3 R10, PT, PT, R23, R24, R10 ;  /* 0x00000018170a7210 */ /* 0x004fc80007ffe00a */
[----:B---3--:R-:W-:-:S04]  /*05c0*/  IADD3 R10, PT, PT, R11, R22, R10 ;  /* 0x000000160b0a7210 */ /* 0x008fc80007ffe00a */
[----:B----4-:R-:W-:-:S04]  /*05d0*/  IADD3 R29, PT, PT, R18, R29, R10 ;  /* 0x0000001d121d7210 */ /* 0x010fc80007ffe00a */
[----:B------:R-:W-:Y:S01]  /*05e0*/  IADD3 R10, PT, PT, R14, R20, R29 ;  /* 0x000000140e0a7210 */ /* 0x000fe20007ffe01d */
[----:B------:R-:W-:Y:S06]  /*05f0*/  @P0 BRA `(.L_x_650) ;  /* 0xfffffff800f00947 */ /* 0x000fec000383ffff */
[----:B------:R-:W-:Y:S05]  /*0600*/  BSYNC.RECONVERGENT B3 ;  /* 0x0000000000037941 */ /* 0x000fea0003800200 */
.L_x_649:
[----:B------:R-:W-:-:S07]  /*0610*/  VIADD R11, R9, 0x8 ;  /* 0x00000008090b7836 */ /* 0x000fce0000000000 */
.L_x_648:
[----:B------:R-:W-:Y:S05]  /*0620*/  BSYNC.RECONVERGENT B2 ;  /* 0x0000000000027941 */ /* 0x000fea0003800200 */
.L_x_647:
[----:B------:R-:W-:-:S13]  /*0630*/  LOP3.LUT P0, RZ, R3, 0xf, RZ, 0xc0, !PT ;  /* 0x0000000f03ff7812 */ /* 0x000fda000780c0ff */
[----:B------:R-:W-:Y:S05]  /*0640*/  @!P0 BRA `(.L_x_646) ;  /* 0x0000000400b08947 */ /* 0x000fea0003800000 */
[----:B------:R-:W-:Y:S01]  /*0650*/  PRMT R9, R7, 0x9910, RZ ;  /* 0x0000991007097816 */ /* 0x000fe200000000ff */
[----:B------:R-:W-:Y:S01]  /*0660*/  BSSY.RECONVERGENT B2, `(.L_x_651) ;  /* 0x0000030000027945 */ /* 0x000fe20003800200 */
[----:B------:R-:W-:Y:S02]  /*0670*/  PRMT R8, R0, 0x9910, RZ ;  /* 0x0000991000087816 */ /* 0x000fe400000000ff */
[----:B------:R-:W-:-:S05]  /*0680*/  PRMT R14, R4, 0x9910, RZ ;  /* 0x00009910040e7816 */ /* 0x000fca00000000ff */
[----:B------:R-:W-:-:S05]  /*0690*/  IMAD R14, R8, R14, R9 ;  /* 0x0000000e080e7224 */ /* 0x000fca00078e0209 */
[----:B------:R-:W-:-:S04]  /*06a0*/  LOP3.LUT R14, R14, 0xf, RZ, 0xc0, !PT ;  /* 0x0000000f0e0e7812 */ /* 0x000fc800078ec0ff */
[C---:B------:R-:W-:Y:S01]  /*06b0*/  LOP3.LUT P1, RZ, R14.reuse, 0x7, RZ, 0xc0, !PT ;  /* 0x000000070eff7812 */ /* 0x040fe2000782c0ff */
[----:B------:R-:W-:-:S05]  /*06c0*/  VIADD R15, R14, 0xffffffff ;  /* 0xffffffff0e0f7836 */ /* 0x000fca0000000000 */
[----:B------:R-:W-:-:S13]  /*06d0*/  ISETP.GE.U32.AND P0, PT, R15, 0x7, PT ;  /* 0x000000070f00780c */ /* 0x000fda0003f06070 */
[----:B------:R-:W-:Y:S05]  /*06e0*/  @!P0 BRA `(.L_x_652) ;  /* 0x00000000009c8947 */ /* 0x000fea0003800000 */
[----:B------:R-:W0:Y:S01]  /*06f0*/  LDC.64 R14, c[0x0][0x380] ;  /* 0x0000e000ff0e7b82 */ /* 0x000e220000000a00 */
[C---:B-1----:R-:W-:Y:S01]  /*0700*/  R2UR UR4, R12.reuse ;  /* 0x000000000c0472ca */ /* 0x042fe200000e0000 */
[----:B------:R-:W-:Y:S01]  /*0710*/  VIADD R17, R11, 0xffffffff ;  /* 0xffffffff0b117836 */ /* 0x000fe20000000000 */
[----:B------:R-:W-:Y:S01]  /*0720*/  R2UR UR5, R13 ;  /* 0x000000000d0572ca */ /* 0x000fe200000e0000 */
[C---:B------:R-:W-:Y:S01]  /*0730*/  VIADD R19, R11.reuse, 0xfffffffe ;  /* 0xfffffffe0b137836 */ /* 0x040fe20000000000 */
[C---:B------:R-:W-:Y:S01]  /*0740*/  R2UR UR6, R12.reuse ;  /* 0x000000000c0672ca */ /* 0x040fe200000e0000 */
[----:B------:R-:W-:Y:S01]  /*0750*/  VIADD R21, R11, 0xfffffffd ;  /* 0xfffffffd0b157836 */ /* 0x000fe20000000000 */
[C---:B------:R-:W-:Y:S02]  /*0760*/  R2UR UR7, R13.reuse ;  /* 0x000000000d0772ca */ /* 0x040fe400000e0000 */
[----:B------:R-:W-:Y:S02]  /*0770*/  R2UR UR8, R12 ;  /* 0x000000000c0872ca */ /* 0x000fe400000e0000 */
[----:B------:R-:W-:-:S02]  /*0780*/  R2UR UR9, R13 ;  /* 0x000000000d0972ca */ /* 0x000fc400000e0000 */
[C---:B------:R-:W-:Y:S01]  /*0790*/  IADD3 R23, PT, PT, R11.reuse, -0x4, RZ ;  /* 0xfffffffc0b177810 */ /* 0x040fe20007ffe0ff */
[C---:B------:R-:W-:Y:S01]  /*07a0*/  VIADD R27, R11.reuse, 0xfffffffb ;  /* 0xfffffffb0b1b7836 */ /* 0x040fe20000000000 */
[----:B------:R-:W-:Y:S01]  /*07b0*/  R2UR UR10, R12 ;  /* 0x000000000c0a72ca */ /* 0x000fe200000e0000 */
[----:B------:R-:W-:Y:S01]  /*07c0*/  VIADD R29, R11, 0xfffffffa ;  /* 0xfffffffa0b1d7836 */ /* 0x000fe20000000000 */
[----:B------:R-:W-:Y:S01]  /*07d0*/  R2UR UR11, R13 ;  /* 0x000000000d0b72ca */ /* 0x000fe200000e0000 */
[----:B0-----:R-:W-:-:S04]  /*07e0*/  IMAD.WIDE.U32 R16, R17, 0x4, R14 ;  /* 0x0000000411107825 */ /* 0x001fc800078e000e */
[--C-:B------:R-:W-:Y:S01]  /*07f0*/  IMAD.WIDE.U32 R18, R19, 0x4, R14.reuse ;  /* 0x0000000413127825 */ /* 0x100fe200078e000e */
[----:B------:R0:W2:Y:S03]  /*0800*/  LDG.E R25, desc[UR4][R16.64] ;  /* 0x0000000410197981 */ /* 0x0000a6000c1e1900 */
[----:B------:R-:W-:Y:S01]  /*0810*/  IMAD.WIDE.U32 R20, R21, 0x4, R14 ;  /* 0x0000000415147825 */ /* 0x000fe200078e000e */
[----:B------:R-:W-:Y:S01]  /*0820*/  R2UR UR12, R12 ;  /* 0x000000000c0c72ca */ /* 0x000fe200000e0000 */
[----:B------:R1:W2:Y:S01]  /*0830*/  LDG.E R24, desc[UR6][R18.64] ;  /* 0x0000000612187981 */ /* 0x0002a2000c1e1900 */
[----:B------:R-:W-:-:S03]  /*0840*/  R2UR UR13, R13 ;  /* 0x000000000d0d72ca */ /* 0x000fc600000e0000 */
[----:B------:R3:W4:Y:S01]  /*0850*/  LDG.E R26, desc[UR8][R20.64] ;  /* 0x00000008141a7981 */ /* 0x000722000c1e1900 */
[----:B0-----:R-:W-:-:S04]  /*0860*/  IMAD.WIDE.U32 R16, R23, 0x4, R14 ;  /* 0x0000000417107825 */ /* 0x001fc800078e000e */
[----:B------:R-:W-:Y:S02]  /*0870*/  VIADD R23, R11, 0xfffffff9 ;  /* 0xfffffff90b177836 */ /* 0x000fe40000000000 */
[--C-:B-1----:R-:W-:Y:S01]  /*0880*/  IMAD.WIDE.U32 R18, R27, 0x4, R14.reuse ;  /* 0x000000041b127825 */ /* 0x102fe200078e000e */
[----:B------:R-:W4:Y:S03]  /*0890*/  LDG.E R17, desc[UR4][R16.64] ;  /* 0x0000000410117981 */ /* 0x000f26000c1e1900 */
[----:B------:R-:W-:Y:S02]  /*08a0*/  VIADD R11, R11, 0xfffffff8 ;  /* 0xfffffff80b0b7836 */ /* 0x000fe40000000000 */
[--C-:B---3--:R-:W-:Y:S01]  /*08b0*/  IMAD.WIDE.U32 R20, R29, 0x4, R14.reuse ;  /* 0x000000041d147825 */ /* 0x108fe200078e000e */
[----:B------:R-:W3:Y:S03]  /*08c0*/  LDG.E R18, desc[UR6][R18.64] ;  /* 0x0000000612127981 */ /* 0x000ee6000c1e1900 */
[----:B------:R-:W-:-:S02]  /*08d0*/  IMAD.WIDE.U32 R22, R23, 0x4, R14 ;  /* 0x0000000417167825 */ /* 0x000fc400078e000e */
[----:B------:R-:W3:Y:S02]  /*08e0*/  LDG.E R20, desc[UR8][R20.64] ;  /* 0x0000000814147981 */ /* 0x000ee4000c1e1900 */
[----:B------:R-:W-:Y:S02]  /*08f0*/  IMAD.WIDE.U32 R14, R11, 0x4, R14 ;  /* 0x000000040b0e7825 */ /* 0x000fe400078e000e */
[----:B------:R-:W5:Y:S04]  /*0900*/  LDG.E R22, desc[UR10][R22.64] ;  /* 0x0000000a16167981 */ /* 0x000f68000c1e1900 */
[----:B------:R-:W5:Y:S01]  /*0910*/  LDG.E R14, desc[UR12][R14.64] ;  /* 0x0000000c0e0e7981 */ /* 0x000f62000c1e1900 */
[----:B--2---:R-:W-:-:S04]  /*0920*/  IADD3 R24, PT, PT, R24, R25, R10 ;  /* 0x0000001918187210 */ /* 0x004fc80007ffe00a */
[----:B----4-:R-:W-:-:S04]  /*0930*/  IADD3 R25, PT, PT, R17, R26, R24 ;  /* 0x0000001a11197210 */ /* 0x010fc80007ffe018 */
[----:B---3--:R-:W-:-:S04]  /*0940*/  IADD3 R25, PT, PT, R20, R18, R25 ;  /* 0x0000001214197210 */ /* 0x008fc80007ffe019 */
[----:B-----5:R-:W-:-:S07]  /*0950*/  IADD3 R10, PT, PT, R14, R22, R25 ;  /* 0x000000160e0a7210 */ /* 0x020fce0007ffe019 */
.L_x_652:
[----:B------:R-:W-:Y:S05]  /*0960*/  BSYNC.RECONVERGENT B2 ;  /* 0x0000000000027941 */ /* 0x000fea0003800200 */
.L_x_651:
[----:B------:R-:W-:Y:S05]  /*0970*/  @!P1 BRA `(.L_x_646) ;  /* 0x0000000000e49947 */ /* 0x000fea0003800000 */
[----:B------:R-:W-:Y:S01]  /*0980*/  PRMT R14, R2, 0x9910, RZ ;  /* 0x00009910020e7816 */ /* 0x000fe200000000ff */
[----:B------:R-:W-:Y:S04]  /*0990*/  BSSY.RECONVERGENT B2, `(.L_x_653) ;  /* 0x0000020000027945 */ /* 0x000fe80003800200 */
[----:B------:R-:W-:-:S05]  /*09a0*/  IMAD R8, R8, R14, R9 ;  /* 0x0000000e08087224 */ /* 0x000fca00078e0209 */
[----:B------:R-:W-:-:S04]  /*09b0*/  LOP3.LUT R8, R8, 0xffff, RZ, 0xc0, !PT ;  /* 0x0000ffff08087812 */ /* 0x000fc800078ec0ff */
[C---:B------:R-:W-:Y:S02]  /*09c0*/  LOP3.LUT R9, R8.reuse, 0x7, RZ, 0xc0, !PT ;  /* 0x0000000708097812 */ /* 0x040fe400078ec0ff */
[----:B------:R-:W-:-:S03]  /*09d0*/  LOP3.LUT R18, R8, 0x3, RZ, 0xc0, !PT ;  /* 0x0000000308127812 */ /* 0x000fc600078ec0ff */
[----:B------:R-:W-:Y:S01]  /*09e0*/  VIADD R9, R9, 0xffffffff ;  /* 0xffffffff09097836 */ /* 0x000fe20000000000 */
[----:B------:R-:W-:-:S04]  /*09f0*/  ISETP.NE.AND P1, PT, R18, RZ, PT ;  /* 0x000000ff1200720c */ /* 0x000fc80003f25270 */
[----:B------:R-:W-:-:S13]  /*0a00*/  ISETP.GE.U32.AND P0, PT, R9, 0x3, PT ;  /* 0x000000030900780c */ /* 0x000fda0003f06070 */
[----:B------:R-:W-:Y:S05]  /*0a10*/  @!P0 BRA `(.L_x_654) ;  /* 0x00000000005c8947 */ /* 0x000fea0003800000 */
[----:B------:R-:W0:Y:S01]  /*0a20*/  LDC.64 R16, c[0x0][0x380] ;  /* 0x0000e000ff107b82 */ /* 0x000e220000000a00 */
[C---:B-1----:R-:W-:Y:S01]  /*0a30*/  R2UR UR4, R12.reuse ;  /* 0x000000000c0472ca */ /* 0x042fe200000e0000 */
[----:B------:R-:W-:Y:S01]  /*0a40*/  VIADD R15, R11, 0xfffffffe ;  /* 0xfffffffe0b0f7836 */ /* 0x000fe20000000000 */
[----:B------:R-:W-:Y:S01]  /*0a50*/  R2UR UR5, R13 ;  /* 0x000000000d0572ca */ /* 0x000fe200000e0000 */
[----:B------:R-:W-:Y:S01]  /*0a60*/  VIADD R9, R11, 0xfffffffd ;  /* 0xfffffffd0b097836 */ /* 0x000fe20000000000 */
[C---:B------:R-:W-:Y:S02]  /*0a70*/  R2UR UR6, R12.reuse ;  /* 0x000000000c0672ca */ /* 0x040fe400000e0000 */
[----:B------:R-:W-:Y:S02]  /*0a80*/  R2UR UR7, R13 ;  /* 0x000000000d0772ca */ /* 0x000fe400000e0000 */
[C---:B------:R-:W-:Y:S01]  /*0a90*/  IADD3 R21, PT, PT, R11.reuse, -0x1, RZ ;  /* 0xffffffff0b157810 */ /* 0x040fe20007ffe0ff */
[----:B------:R-:W-:Y:S01]  /*0aa0*/  VIADD R11, R11, 0xfffffffc ;  /* 0xfffffffc0b0b7836 */ /* 0x000fe20000000000 */
[----:B------:R-:W-:-:S02]  /*0ab0*/  R2UR UR8, R12 ;  /* 0x000000000c0872ca */ /* 0x000fc400000e0000 */
[C---:B------:R-:W-:Y:S02]  /*0ac0*/  R2UR UR9, R13.reuse ;  /* 0x000000000d0972ca */ /* 0x040fe400000e0000 */
        /* <DEDUP_REMOVED lines=8> */
[----:B------:R-:W3:Y:S04]  /*0b50*/  LDG.E R9, desc[UR8][R8.64] ;  /* 0x0000000808097981 */ /* 0x000ee8000c1e1900 */
[----:B------:R-:W3:Y:S01]  /*0b60*/  LDG.E R16, desc[UR10][R16.64] ;  /* 0x0000000a10107981 */ /* 0x000ee2000c1e1900 */
[----:B--2---:R-:W-:-:S04]  /*0b70*/  IADD3 R10, PT, PT, R14, R21, R10 ;  /* 0x000000150e0a7210 */ /* 0x004fc80007ffe00a */
[----:B---3--:R-:W-:-:S07]  /*0b80*/  IADD3 R10, PT, PT, R16, R9, R10 ;  /* 0x00000009100a7210 */ /* 0x008fce0007ffe00a */
.L_x_654:
[----:B------:R-:W-:Y:S05]  /*0b90*/  BSYNC.RECONVERGENT B2 ;  /* 0x0000000000027941 */ /* 0x000fea0003800200 */
.L_x_653:
[----:B------:R-:W-:Y:S05]  /*0ba0*/  @!P1 BRA `(.L_x_646) ;  /* 0x0000000000589947 */ /* 0x000fea0003800000 */
[----:B------:R-:W0:Y:S01]  /*0bb0*/  LDC.64 R8, c[0x0][0x380] ;  /* 0x0000e000ff087b82 */ /* 0x000e220000000a00 */
[----:B-1----:R-:W-:Y:S01]  /*0bc0*/  R2UR UR4, R12 ;  /* 0x000000000c0472ca */ /* 0x002fe200000e0000 */
[----:B------:R-:W-:Y:S01]  /*0bd0*/  VIADD R15, R11, 0xffffffff ;  /* 0xffffffff0b0f7836 */ /* 0x000fe20000000000 */
[----:B------:R-:W-:-:S03]  /*0be0*/  R2UR UR5, R13 ;  /* 0x000000000d0572ca */ /* 0x000fc600000e0000 */
[----:B0-----:R-:W-:-:S10]  /*0bf0*/  IMAD.WIDE.U32 R14, R15, 0x4, R8 ;  /* 0x000000040f0e7825 */ /* 0x001fd400078e0008 */
[----:B------:R-:W2:Y:S01]  /*0c00*/  LDG.E R15, desc[UR4][R14.64] ;  /* 0x000000040e0f7981 */ /* 0x000ea2000c1e1900 */
[----:B------:R-:W-:Y:S02]  /*0c10*/  ISETP.NE.AND P0, PT, R18, 0x1, PT ;  /* 0x000000011200780c */ /* 0x000fe40003f05270 */
[----:B--2---:R-:W-:-:S11]  /*0c20*/  IADD3 R10, PT, PT, R10, R15, RZ ;  /* 0x0000000f0a0a7210 */ /* 0x004fd60007ffe0ff */
[----:B------:R-:W-:Y:S05]  /*0c30*/  @!P0 BRA `(.L_x_646) ;  /* 0x0000000000348947 */ /* 0x000fea0003800000 */
[----:B------:R-:W-:Y:S01]  /*0c40*/  ISETP.NE.AND P0, PT, R18, 0x2, PT ;  /* 0x000000021200780c */ /* 0x000fe20003f05270 */
[----:B------:R-:W-:Y:S01]  /*0c50*/  VIADD R15, R11, 0xfffffffe ;  /* 0xfffffffe0b0f7836 */ /* 0x000fe20000000000 */
[----:B------:R-:W-:Y:S02]  /*0c60*/  R2UR UR4, R12 ;  /* 0x000000000c0472ca */ /* 0x000fe400000e0000 */
[----:B------:R-:W-:Y:S01]  /*0c70*/  R2UR UR5, R13 ;  /* 0x000000000d0572ca */ /* 0x000fe200000e0000 */
[----:B------:R-:W-:-:S08]  /*0c80*/  IMAD.WIDE.U32 R14, R15, 0x4, R8 ;  /* 0x000000040f0e7825 */ /* 0x000fd000078e0008 */
[----:B------:R-:W-:Y:S01]  /*0c90*/  @P0 R2UR UR6, R12 ;  /* 0x000000000c0602ca */ /* 0x000fe200000e0000 */
[----:B------:R-:W-:Y:S01]  /*0ca0*/  @P0 VIADD R11, R11, 0xfffffffd ;  /* 0xfffffffd0b0b0836 */ /* 0x000fe20000000000 */
[----:B------:R-:W-:Y:S02]  /*0cb0*/  @P0 R2UR UR7, R13 ;  /* 0x000000000d0702ca */ /* 0x000fe400000e0000 */
[----:B------:R-:W2:Y:S01]  /*0cc0*/  LDG.E R15, desc[UR4][R14.64] ;  /* 0x000000040e0f7981 */ /* 0x000ea2000c1e1900 */
[----:B------:R-:W-:-:S10]  /*0cd0*/  @P0 IMAD.WIDE.U32 R8, R11, 0x4, R8 ;  /* 0x000000040b080825 */ /* 0x000fd400078e0008 */
[----:B------:R-:W3:Y:S01]  /*0ce0*/  @P0 LDG.E R9, desc[UR6][R8.64] ;  /* 0x0000000608090981 */ /* 0x000ee2000c1e1900 */
[----:B--2---:R-:W-:-:S04]  /*0cf0*/  IMAD.IADD R10, R10, 0x1, R15 ;  /* 0x000000010a0a7824 */ /* 0x004fc800078e020f */
[----:B---3--:R-:W-:-:S07]  /*0d00*/  @P0 IMAD.IADD R10, R10, 0x1, R9 ;  /* 0x000000010a0a0824 */ /* 0x008fce00078e0209 */
.L_x_646:
[----:B------:R-:W-:Y:S05]  /*0d10*/  BSYNC.RECONVERGENT B0 ;  /* 0x0000000000007941 */ /* 0x000fea0003800200 */
.L_x_645:
[----:B------:R-:W2:Y:S01]  /*0d20*/  LDC.64 R8, c[0x0][0x388] ;  /* 0x0000e200ff087b82 */ /* 0x000ea20000000a00 */
[----:B------:R-:W3:Y:S01]  /*0d30*/  LDCU UR4, c[0x0][0x390] ;  /* 0x00007200ff0477ac */ /* 0x000ee20008000800 */
[----:B-1----:R-:W-:Y:S01]  /*0d40*/  R2UR UR6, R12 ;  /* 0x000000000c0672ca */ /* 0x002fe200000e0000 */
[----:B------:R-:W-:Y:S01]  /*0d50*/  VIADD R4, R4, 0x1 ;  /* 0x0000000104047836 */ /* 0x000fe20000000000 */
[----:B------:R-:W-:Y:S01]  /*0d60*/  R2UR UR7, R13 ;  /* 0x000000000d0772ca */ /* 0x000fe200000e0000 */
[----:B------:R-:W-:Y:S02]  /*0d70*/  VIADD R2, R2, 0x1 ;  /* 0x0000000102027836 */ /* 0x000fe40000000000 */
[----:B------:R-:W-:Y:S02]  /*0d80*/  VIADD R5, R5, 0x1 ;  /* 0x0000000105057836 */ /* 0x000fe40000000000 */
[----:B--2---:R-:W-:Y:S01]  /*0d90*/  IMAD.WIDE R8, R3, 0x4, R8 ;  /* 0x0000000403087825 */ /* 0x004fe200078e0208 */
[----:B0-----:R-:W-:-:S04]  /*0da0*/  IADD3 R3, PT, PT, R0, R3, RZ ;  /* 0x0000000300037210 */ /* 0x001fc80007ffe0ff */
[----:B---3--:R-:W-:-:S03]  /*0db0*/  ISETP.GE.U32.AND P0, PT, R3, UR4, PT ;  /* 0x0000000403007c0c */ /* 0x008fc6000bf06070 */
[----:B------:R2:W-:Y:S10]  /*0dc0*/  STG.E desc[UR6][R8.64], R10 ;  /* 0x0000000a08007986 */ /* 0x0005f4000c101906 */
[----:B--2---:R-:W-:Y:S05]  /*0dd0*/  @!P0 BRA `(.L_x_655) ;  /* 0xfffffff000bc8947 */ /* 0x004fea000383ffff */
.L_x_644:
[----:B------:R-:W-:Y:S05]  /*0de0*/  BSYNC.RECONVERGENT B1 ;  /* 0x0000000000017941 */ /* 0x000fea0003800200 */
.L_x_643:
[----:B------:R-:W-:Y:S06]  /*0df0*/  BAR.SYNC.DEFER_BLOCKING 0x0 ;  /* 0x0000000000007b1d */ /* 0x000fec0000010000 */
[----:B------:R-:W-:Y:S05]  /*0e00*/  EXIT ;  /* 0x000000000000794d */ /* 0x000fea0003800000 */
.L_x_656:
        /* <DEDUP_REMOVED lines=15> */
.L_x_682:


//--------------------- .text._Z19blockAndGlobalHistoPjS_jS_jjjjj --------------------------
	.section	.text._Z19blockAndGlobalHistoPjS_jS_jjjjj,"ax",@progbits
	.align	128
        .global         _Z19blockAndGlobalHistoPjS_jS_jjjjj
        .type           _Z19blockAndGlobalHistoPjS_jS_jjjjj,@function
        .size           _Z19blockAndGlobalHistoPjS_jS_jjjjj,(.L_x_683 - _Z19blockAndGlobalHistoPjS_jS_jjjjj)
        .other          _Z19blockAndGlobalHistoPjS_jS_jjjjj,@"STO_CUDA_ENTRY STV_DEFAULT"
_Z19blockAndGlobalHistoPjS_jS_jjjjj:
.text._Z19blockAndGlobalHistoPjS_jS_jjjjj:
[----:B------:R-:W-:Y:S01]  /*0000*/  LDC R1, c[0x0][0x37c] ;  /* 0x0000df00ff017b82 */ /* 0x000fe20000000800 */
[----:B------:R-:W0:Y:S01]  /*0010*/  S2R R0, SR_CTAID.X ;  /* 0x0000000000007919 */ /* 0x000e220000002500 */
[----:B------:R-:W0:Y:S01]  /*0020*/  LDCU UR4, c[0x0][0x3ac] ;  /* 0x00007580ff0477ac */ /* 0x000e220008000800 */
[----:B------:R-:W-:Y:S01]  /*0030*/  BSSY.RECONVERGENT B0, `(.L_x_657) ;  /* 0x000003d000007945 */ /* 0x000fe20003800200 */
[----:B------:R-:W0:Y:S01]  /*0040*/  S2R R7, SR_TID.X ;  /* 0x0000000000077919 */ /* 0x000e220000002100 */
[----:B------:R-:W1:Y:S01]  /*0050*/  LDCU UR5, c[0x0][0x3a0] ;  /* 0x00007400ff0577ac */ /* 0x000e620008000800 */
[----:B------:R-:W2:Y:S01]  /*0060*/  LDCU.64 UR6, c[0x0][0x358] ;  /* 0x00006b00ff0677ac */ /* 0x000ea20008000a00 */
[----:B------:R-:W3:Y:S01]  /*0070*/  LDCU UR11, c[0x0][0x3ac] ;  /* 0x00007580ff0b77ac */ /* 0x000ee20008000800 */
[----:B------:R-:W4:Y:S01]  /*0080*/  LDCU UR12, c[0x0][0x3a0] ;  /* 0x00007400ff0c77ac */ /* 0x000f220008000800 */
[----:B------:R-:W0:Y:S01]  /*0090*/  LDCU UR8, c[0x0][0x3a8] ;  /* 0x00007500ff0877ac */ /* 0x000e220008000800 */
[----:B------:R-:W0:Y:S01]  /*00a0*/  LDCU UR9, c[0x0][0x3a4] ;  /* 0x00007480ff0977ac */ /* 0x000e220008000800 */
[----:B------:R-:W0:Y:S02]  /*00b0*/  LDCU UR10, c[0x0][0x3b0] ;  /* 0x00007600ff0a77ac */ /* 0x000e240008000800 */
[----:B0-----:R-:W-:Y:S01]  /*00c0*/  IMAD R9, R0, UR4, R7 ;  /* 0x0000000400097c24 */ /* 0x001fe2000f8e0207 */
[----:B------:R-:W-:Y:S04]  /*00d0*/  BAR.SYNC.DEFER_BLOCKING 0x0 ;  /* 0x0000000000007b1d */ /* 0x000fe80000010000 */
[----:B-1----:R-:W-:-:S04]  /*00e0*/  ISETP.GE.U32.AND P0, PT, R9, UR5, PT ;  /* 0x0000000509007c0c */ /* 0x002fc8000bf06070 */
[----:B------:R-:W-:-:S13]  /*00f0*/  ISETP.GE.U32.OR P0, PT, R7, UR4, P0 ;  /* 0x0000000407007c0c */ /* 0x000fda0008706470 */
[----:B--234-:R-:W-:Y:S05]  /*0100*/  @P0 BRA `(.L_x_658) ;  /* 0x0000000000bc0947 */ /* 0x01cfea0003800000 */
[----:B------:R-:W0:Y:S01]  /*0110*/  S2R R11, SR_CgaCtaId ;  /* 0x00000000000b7919 */ /* 0x000e220000008800 */
[----:B------:R-:W1:Y:S01]  /*0120*/  LDC R10, c[0x0][0x390] ;  /* 0x0000e400ff0a7b82 */ /* 0x000e620000000800 */
[----:B------:R-:W-:-:S07]  /*0130*/  MOV R8, 0x400 ;  /* 0x0000040000087802 */ /* 0x000fce0000000f00 */
[----:B------:R-:W2:Y:S08]  /*0140*/  LDC R6, c[0x0][0x360] ;  /* 0x0000d800ff067b82 */ /* 0x000eb00000000800 */
[----:B------:R-:W3:Y:S08]  /*0150*/  LDC.64 R2, c[0x0][0x398] ;  /* 0x0000e600ff027b82 */ /* 0x000ef00000000a00 */
[----:B------:R-:W4:Y:S01]  /*0160*/  LDC.64 R4, c[0x0][0x388] ;  /* 0x0000e200ff047b82 */ /* 0x000f220000000a00 */
[----:B-1----:R-:W-:-:S02]  /*0170*/  IADD3 R10, PT, PT, R10, -0x1, RZ ;  /* 0xffffffff0a0a7810 */ /* 0x002fc40007ffe0ff */
[----:B0-----:R-:W-:Y:S02]  /*0180*/  LEA R8, R11, R8, 0x18 ;  /* 0x000000080b087211 */ /* 0x001fe400078ec0ff */
[----:B------:R-:W-:Y:S01]  /*0190*/  MOV R11, R9 ;  /* 0x00000009000b7202 */ /* 0x000fe20000000f00 */
[----:B------:R-:W-:-:S07]  /*01a0*/  IMAD.MOV.U32 R9, RZ, RZ, R7 ;  /* 0x000000ffff097224 */ /* 0x000fce00078e0007 */
.L_x_661:
[----:B---3--:R-:W-:-:S05]  /*01b0*/  IMAD.WIDE R12, R11, 0x4, R2 ;  /* 0x000000040b0c7825 */ /* 0x008fca00078e0202 */
[----:B------:R-:W3:Y:S01]  /*01c0*/  LDG.E R17, desc[UR6][R12.64] ;  /* 0x000000060c117981 */ /* 0x000ee2000c1e1900 */
[----:B------:R-:W-:Y:S01]  /*01d0*/  BSSY.RECONVERGENT B1, `(.L_x_659) ;  /* 0x0000019000017945 */ /* 0x000fe20003800200 */
[----:B------:R-:W-:Y:S01]  /*01e0*/  IMAD.MOV.U32 R15, RZ, RZ, 0x1 ;  /* 0x00000001ff0f7424 */ /* 0x000fe200078e00ff */
[----:B------:R-:W-:Y:S02]  /*01f0*/  MOV R11, R10 ;  /* 0x0000000a000b7202 */ /* 0x000fe40000000f00 */
[----:B---3--:R-:W-:-:S13]  /*0200*/  ISETP.GE.U32.AND P0, PT, R17, UR8, PT ;  /* 0x0000000811007c0c */ /* 0x008fda000bf06070 */
[----:B------:R-:W-:Y:S05]  /*0210*/  @P0 BRA `(.L_x_660) ;  /* 0x0000000000500947 */ /* 0x000fea0003800000 */
[----:B------:R-:W0:Y:S01]  /*0220*/  I2F.U32.RP R14, UR10 ;  /* 0x0000000a000e7d06 */ /* 0x000e220008209000 */
[----:B------:R-:W-:-:S07]  /*0230*/  ISETP.NE.U32.AND P2, PT, RZ, UR10, PT ;  /* 0x0000000aff007c0c */ /* 0x000fce000bf45070 */
[----:B0-----:R-:W0:Y:S02]  /*0240*/  MUFU.RCP R14, R14 ;  /* 0x0000000e000e7308 */ /* 0x001e240000001000 */
[----:B0-----:R-:W-:-:S06]  /*0250*/  VIADD R12, R14, 0xffffffe ;  /* 0x0ffffffe0e0c7836 */ /* 0x001fcc0000000000 */
[----:B------:R0:W1:Y:S02]  /*0260*/  F2I.FTZ.U32.TRUNC.NTZ R13, R12 ;  /* 0x0000000c000d7305 */ /* 0x000064000021f000 */
[----:B0-----:R-:W-:Y:S01]  /*0270*/  IMAD.MOV.U32 R12, RZ, RZ, RZ ;  /* 0x000000ffff0c7224 */ /* 0x001fe200078e00ff */
[----:B-1----:R-:W-:-:S05]  /*0280*/  IADD3 R11, PT, PT, RZ, -R13, RZ ;  /* 0x8000000dff0b7210 */ /* 0x002fca0007ffe0ff */
[----:B------:R-:W-:-:S04]  /*0290*/  IMAD R11, R11, UR10, RZ ;  /* 0x0000000a0b0b7c24 */ /* 0x000fc8000f8e02ff */
[----:B------:R-:W-:Y:S01]  /*02a0*/  IMAD.HI.U32 R16, R13, R11, R12 ;  /* 0x0000000b0d107227 */ /* 0x000fe200078e000c */
[----:B------:R-:W-:-:S05]  /*02b0*/  IADD3 R11, PT, PT, R17, -UR9, RZ ;  /* 0x80000009110b7c10 */ /* 0x000fca000fffe0ff */
[----:B------:R-:W-:-:S04]  /*02c0*/  IMAD.HI.U32 R16, R16, R11, RZ ;  /* 0x0000000b10107227 */ /* 0x000fc800078e00ff */
[----:B------:R-:W-:-:S04]  /*02d0*/  IMAD.MOV R18, RZ, RZ, -R16 ;  /* 0x000000ffff127224 */ /* 0x000fc800078e0a10 */
[----:B------:R-:W-:-:S05]  /*02e0*/  IMAD R11, R18, UR10, R11 ;  /* 0x0000000a120b7c24 */ /* 0x000fca000f8e020b */
[----:B------:R-:W-:-:S13]  /*02f0*/  ISETP.GE.U32.AND P0, PT, R11, UR10, PT ;  /* 0x0000000a0b007c0c */ /* 0x000fda000bf06070 */
[----:B------:R-:W-:Y:S01]  /*0300*/  @P0 IADD3 R11, PT, PT, R11, -UR10, RZ ;  /* 0x8000000a0b0b0c10 */ /* 0x000fe2000fffe0ff */
[----:B------:R-:W-:-:S03]  /*0310*/  @P0 VIADD R16, R16, 0x1 ;  /* 0x0000000110100836 */ /* 0x000fc60000000000 */
[----:B------:R-:W-:-:S13]  /*0320*/  ISETP.GE.U32.AND P1, PT, R11, UR10, PT ;  /* 0x0000000a0b007c0c */ /* 0x000fda000bf26070 */
[----:B------:R-:W-:Y:S02]  /*0330*/  @P1 IADD3 R16, PT, PT, R16, 0x1, RZ ;  /* 0x0000000110101810 */ /* 0x000fe40007ffe0ff */
[----:B------:R-:W-:-:S05]  /*0340*/  @!P2 LOP3.LUT R16, RZ, UR10, RZ, 0x33, !PT ;  /* 0x0000000aff10ac12 */ /* 0x000fca000f8e33ff */
[----:B------:R-:W-:-:S07]  /*0350*/  IMAD.MOV.U32 R11, RZ, RZ, R16 ;  /* 0x000000ffff0b7224 */ /* 0x000fce00078e0010 */
.L_x_660:
[----:B------:R-:W-:Y:S05]  /*0360*/  BSYNC.RECONVERGENT B1 ;  /* 0x0000000000017941 */ /* 0x000fea0003800200 */
.L_x_659:
[----:B--2---:R-:W-:Y:S01]  /*0370*/  IADD3 R9, PT, PT, R6, R9, RZ ;  /* 0x0000000906097210 */ /* 0x004fe20007ffe0ff */
[C---:B----4-:R-:W-:Y:S01]  /*0380*/  IMAD.WIDE R12, R11.reuse, 0x4, R4 ;  /* 0x000000040b0c7825 */ /* 0x050fe200078e0204 */
[----:B------:R-:W-:-:S03]  /*0390*/  LEA R14, R11, R8, 0x2 ;  /* 0x000000080b0e7211 */ /* 0x000fc600078e10ff */
[----:B------:R-:W-:Y:S01]  /*03a0*/  IMAD R11, R0, UR11, R9 ;  /* 0x0000000b000b7c24 */ /* 0x000fe2000f8e0209 */
[----:B------:R-:W-:Y:S01]  /*03b0*/  ISETP.LT.U32.AND P1, PT, R9, UR11, PT ;  /* 0x0000000b09007c0c */ /* 0x000fe2000bf21070 */
[----:B------:R0:W-:Y:S03]  /*03c0*/  REDG.E.ADD.STRONG.GPU desc[UR6][R12.64], R15 ;  /* 0x0000000f0c00798e */ /* 0x0001e6000c12e106 */
[----:B------:R-:W-:Y:S01]  /*03d0*/  ISETP.GE.U32.AND P0, PT, R11, UR12, PT ;  /* 0x0000000c0b007c0c */ /* 0x000fe2000bf06070 */
[----:B------:R0:W-:-:S12]  /*03e0*/  ATOMS.POPC.INC.32 RZ, [R14+URZ] ;  /* 0x000000000eff7f8c */ /* 0x0001d8000d8000ff */
[----:B0-----:R-:W-:Y:S05]  /*03f0*/  @!P0 BRA P1, `(.L_x_661) ;  /* 0xfffffffc006c8947 */ /* 0x001fea000083ffff */
.L_x_658:
[----:B------:R-:W-:Y:S05]  /*0400*/  BSYNC.RECONVERGENT B0 ;  /* 0x0000000000007941 */ /* 0x000fea0003800200 */
.L_x_657:
[----:B------:R-:W0:Y:S01]  /*0410*/  LDC R17, c[0x0][0x390] ;  /* 0x0000e400ff117b82 */ /* 0x000e220000000800 */
[----:B------:R-:W-:Y:S07]  /*0420*/  BSSY.RECONVERGENT B0, `(.L_x_662) ;  /* 0x0000089000007945 */ /* 0x000fee0003800200 */
[----:B------:R-:W-:Y:S01]  /*0430*/  BAR.SYNC.DEFER_BLOCKING 0x0 ;  /* 0x0000000000007b1d */ /* 0x000fe20000010000 */
[----:B0-----:R-:W-:-:S04]  /*0440*/  ISETP.NE.AND P0, PT, R17, RZ, PT ;  /* 0x000000ff1100720c */ /* 0x001fc80003f05270 */
[----:B------:R-:W-:-:S13]  /*0450*/  ISETP.NE.OR P0, PT, R7, RZ, !P0 ;  /* 0x000000ff0700720c */ /* 0x000fda0004705670 */
[----:B------:R-:W-:Y:S05]  /*0460*/  @P0 BRA `(.L_x_663) ;  /* 0x0000000800100947 */ /* 0x000fea0003800000 */
[C---:B------:R-:W-:Y:S01]  /*0470*/  VIADD R2, R17.reuse, 0xffffffff ;  /* 0xffffffff11027836 */ /* 0x040fe20000000000 */
[----:B------:R-:W-:Y:S01]  /*0480*/  LOP3.LUT R20, R17, 0x7, RZ, 0xc0, !PT ;  /* 0x0000000711147812 */ /* 0x000fe200078ec0ff */
[----:B------:R-:W-:-:S03]  /*0490*/  HFMA2 R16, -RZ, RZ, 0, 0 ;  /* 0x00000000ff107431 */ /* 0x000fc600000001ff */
[----:B------:R-:W-:Y:S02]  /*04a0*/  ISETP.GE.U32.AND P1, PT, R2, 0x7, PT ;  /* 0x000000070200780c */ /* 0x000fe40003f26070 */
[----:B------:R-:W-:-:S11]  /*04b0*/  ISETP.NE.AND P0, PT, R20, RZ, PT ;  /* 0x000000ff1400720c */ /* 0x000fd60003f05270 */
[----:B------:R-:W-:Y:S05]  /*04c0*/  @!P1 BRA `(.L_x_664) ;  /* 0x0000000000cc9947 */ /* 0x000fea0003800000 */
[----:B------:R-:W0:Y:S01]  /*04d0*/  S2UR UR5, SR_CgaCtaId ;  /* 0x00000000000579c3 */ /* 0x000e220000008800 */
[----:B------:R-:W-:Y:S01]  /*04e0*/  LOP3.LUT R16, R17, 0xfffffff8, RZ, 0xc0, !PT ;  /* 0xfffffff811107812 */ /* 0x000fe200078ec0ff */
[----:B------:R-:W-:Y:S01]  /*04f0*/  UMOV UR4, 0x400 ;  /* 0x0000040000047882 */ /* 0x000fe20000000000 */
[----:B------:R-:W-:Y:S02]  /*0500*/  IMAD R19, R0, R17, 0x3 ;  /* 0x0000000300137424 */ /* 0x000fe400078e0211 */
[----:B------:R-:W-:-:S03]  /*0510*/  IADD3 R18, PT, PT, -R16, RZ, RZ ;  /* 0x000000ff10127210 */ /* 0x000fc60007ffe1ff */
[----:B------:R-:W1:Y:S01]  /*0520*/  LDC.64 R2, c[0x0][0x380] ;  /* 0x0000e000ff027b82 */ /* 0x000e620000000a00 */
[----:B0-----:R-:W-:-:S04]  /*0530*/  ULEA UR4, UR5, UR4, 0x18 ;  /* 0x0000000405047291 */ /* 0x001fc8000f8ec0ff */
[----:B------:R-:W-:-:S12]  /*0540*/  UIADD3 UR4, UPT, UPT, UR4, 0x10, URZ ;  /* 0x0000001004047890 */ /* 0x000fd8000fffe0ff */
.L_x_665:
[----:B------:R-:W0:Y:S01]  /*0550*/  S2R R12, SR_LANEID ;  /* 0x00000000000c7919 */ /* 0x000e220000000000 */
[----:B------:R-:W-:Y:S01]  /*0560*/  VOTEU.ANY UR5, UPT, PT ;  /* 0x0000000000057886 */ /* 0x000fe200038e0100 */
[C---:B------:R-:W-:Y:S01]  /*0570*/  VIADD R13, R19.reuse, 0xfffffffd ;  /* 0xfffffffd130d7836 */ /* 0x040fe20000000000 */
[----:B------:R-:W-:Y:S01]  /*0580*/  UFLO.U32 UR8, UR5 ;  /* 0x00000005000872bd */ /* 0x000fe200080e0000 */
[----:B------:R-:W2:Y:S01]  /*0590*/  LDS.128 R4, [UR4+-0x10] ;  /* 0xfffff004ff047984 */ /* 0x000ea20008000c00 */
[----:B------:R-:W-:Y:S01]  /*05a0*/  UPOPC UR5, UR5 ;  /* 0x00000005000572bf */ /* 0x000fe20008000000 */
[C---:B------:R-:W-:Y:S02]  /*05b0*/  IADD3 R15, PT, PT, R19.reuse, -0x2, RZ ;  /* 0xfffffffe130f7810 */ /* 0x040fe40007ffe0ff */
[----:B------:R-:W3:Y:S01]  /*05c0*/  LDS.128 R8, [UR4] ;  /* 0x00000004ff087984 */ /* 0x000ee20008000c00 */
[----:B------:R-:W-:Y:S02]  /*05d0*/  IADD3 R21, PT, PT, R19, -0x1, RZ ;  /* 0xffffffff13157810 */ /* 0x000fe40007ffe0ff */
[----:B-1----:R-:W-:Y:S01]  /*05e0*/  IMAD.WIDE.U32 R14, R15, 0x4, R2 ;  /* 0x000000040f0e7825 */ /* 0x002fe200078e0002 */
[----:B------:R-:W-:-:S02]  /*05f0*/  IADD3 R25, PT, PT, R19, 0x2, RZ ;  /* 0x0000000213197810 */ /* 0x000fc40007ffe0ff */
[C---:B------:R-:W-:Y:S01]  /*0600*/  IADD3 R27, PT, PT, R19.reuse, 0x3, RZ ;  /* 0x00000003131b7810 */ /* 0x040fe20007ffe0ff */
[----:B------:R-:W-:Y:S01]  /*0610*/  VIADD R23, R19, 0x4 ;  /* 0x0000000413177836 */ /* 0x000fe20000000000 */
[----:B0-----:R-:W-:Y:S01]  /*0620*/  ISETP.EQ.U32.AND P1, PT, R12, UR8, PT ;  /* 0x000000080c007c0c */ /* 0x001fe2000bf22070 */
[----:B------:R-:W-:-:S04]  /*0630*/  IMAD.WIDE.U32 R12, R13, 0x4, R2 ;  /* 0x000000040d0c7825 */ /* 0x000fc800078e0002 */
[----:B--2---:R-:W-:Y:S02]  /*0640*/  IMAD R29, R4, UR5, RZ ;  /* 0x00000005041d7c24 */ /* 0x004fe4000f8e02ff */
[----:B------:R-:W-:Y:S02]  /*0650*/  IMAD R22, R5, UR5, RZ ;  /* 0x0000000505167c24 */ /* 0x000fe4000f8e02ff */
[----:B---3--:R-:W-:-:S04]  /*0660*/  IMAD R28, R11, UR5, RZ ;  /* 0x000000050b1c7c24 */ /* 0x008fc8000f8e02ff */
[----:B------:R0:W-:Y:S01]  /*0670*/  @P1 REDG.E.ADD.STRONG.GPU desc[UR6][R12.64], R29 ;  /* 0x0000001d0c00198e */ /* 0x0001e2000c12e106 */
[----:B------:R-:W-:-:S03]  /*0680*/  IMAD.WIDE.U32 R4, R21, 0x4, R2 ;  /* 0x0000000415047825 */ /* 0x000fc600078e0002 */
[----:B------:R-:W-:Y:S01]  /*0690*/  @P1 REDG.E.ADD.STRONG.GPU desc[UR6][R14.64], R22 ;  /* 0x000000160e00198e */ /* 0x000fe2000c12e106 */
[----:B------:R-:W-:Y:S02]  /*06a0*/  IMAD R6, R6, UR5, RZ ;  /* 0x0000000506067c24 */ /* 0x000fe4000f8e02ff */
[----:B------:R-:W-:Y:S02]  /*06b0*/  VIADD R11, R19, 0x1 ;  /* 0x00000001130b7836 */ /* 0x000fe40000000000 */
[----:B------:R-:W-:Y:S01]  /*06c0*/  IMAD R21, R8, UR5, RZ ;  /* 0x0000000508157c24 */ /* 0x000fe2000f8e02ff */
[----:B------:R1:W-:Y:S01]  /*06d0*/  @P1 REDG.E.ADD.STRONG.GPU desc[UR6][R4.64], R6 ;  /* 0x000000060400198e */ /* 0x0003e2000c12e106 */
[----:B------:R-:W-:Y:S02]  /*06e0*/  IMAD R24, R9, UR5, RZ ;  /* 0x0000000509187c24 */ /* 0x000fe4000f8e02ff */
[----:B------:R-:W-:Y:S02]  /*06f0*/  IMAD R7, R7, UR5, RZ ;  /* 0x0000000507077c24 */ /* 0x000fe4000f8e02ff */
[----:B------:R-:W-:-:S02]  /*0700*/  IMAD R26, R10, UR5, RZ ;  /* 0x000000050a1a7c24 */ /* 0x000fc4000f8e02ff */
[----:B------:R-:W-:-:S04]  /*0710*/  IMAD.WIDE.U32 R8, R19, 0x4, R2 ;  /* 0x0000000413087825 */ /* 0x000fc800078e0002 */
[--C-:B------:R-:W-:Y:S01]  /*0720*/  IMAD.WIDE.U32 R10, R11, 0x4, R2.reuse ;  /* 0x000000040b0a7825 */ /* 0x100fe200078e0002 */
[----:B------:R2:W-:Y:S03]  /*0730*/  @P1 REDG.E.ADD.STRONG.GPU desc[UR6][R8.64], R7 ;  /* 0x000000070800198e */ /* 0x0005e6000c12e106 */
[--C-:B0-----:R-:W-:Y:S01]  /*0740*/  IMAD.WIDE.U32 R12, R25, 0x4, R2.reuse ;  /* 0x00000004190c7825 */ /* 0x101fe200078e0002 */
[----:B------:R2:W-:Y:S03]  /*0750*/  @P1 REDG.E.ADD.STRONG.GPU desc[UR6][R10.64], R21 ;  /* 0x000000150a00198e */ /* 0x0005e6000c12e106 */
[--C-:B-1----:R-:W-:Y:S01]  /*0760*/  IMAD.WIDE.U32 R4, R27, 0x4, R2.reuse ;  /* 0x000000041b047825 */ /* 0x102fe200078e0002 */
[----:B------:R-:W-:Y:S01]  /*0770*/  IADD3 R18, PT, PT, R18, 0x8, RZ ;  /* 0x0000000812127810 */ /* 0x000fe20007ffe0ff */
[----:B------:R2:W-:Y:S02]  /*0780*/  @P1 REDG.E.ADD.STRONG.GPU desc[UR6][R12.64], R24 ;  /* 0x000000180c00198e */ /* 0x0005e4000c12e106 */
[----:B------:R-:W-:-:S02]  /*0790*/  IMAD.WIDE.U32 R14, R23, 0x4, R2 ;  /* 0x00000004170e7825 */ /* 0x000fc400078e0002 */
[----:B------:R2:W-:Y:S04]  /*07a0*/  @P1 REDG.E.ADD.STRONG.GPU desc[UR6][R4.64], R26 ;  /* 0x0000001a0400198e */ /* 0x0005e8000c12e106 */
[----:B------:R2:W-:Y:S01]  /*07b0*/  @P1 REDG.E.ADD.STRONG.GPU desc[UR6][R14.64], R28 ;  /* 0x0000001c0e00198e */ /* 0x0005e2000c12e106 */
[----:B------:R-:W-:Y:S01]  /*07c0*/  ISETP.NE.AND P1, PT, R18, RZ, PT ;  /* 0x000000ff1200720c */ /* 0x000fe20003f25270 */
[----:B------:R-:W-:Y:S01]  /*07d0*/  UIADD3 UR4, UPT, UPT, UR4, 0x20, URZ ;  /* 0x0000002004047890 */ /* 0x000fe2000fffe0ff */
[----:B------:R-:W-:-:S11]  /*07e0*/  IADD3 R19, PT, PT, R19, 0x8, RZ ;  /* 0x0000000813137810 */ /* 0x000fd60007ffe0ff */
[----:B--2---:R-:W-:Y:S05]  /*07f0*/  @P1 BRA `(.L_x_665) ;  /* 0xfffffffc00541947 */ /* 0x004fea000383ffff */
.L_x_664:
[----:B------:R-:W-:Y:S05]  /*0800*/  @!P0 BRA `(.L_x_663) ;  /* 0x0000000400288947 */ /* 0x000fea0003800000 */
[----:B------:R-:W-:Y:S02]  /*0810*/  ISETP.GE.U32.AND P0, PT, R20, 0x4, PT ;  /* 0x000000041400780c */ /* 0x000fe40003f06070 */
[----:B------:R-:W-:-:S04]  /*0820*/  LOP3.LUT R14, R17, 0x3, RZ, 0xc0, !PT ;  /* 0x00000003110e7812 */ /* 0x000fc800078ec0ff */
[----:B------:R-:W-:-:S07]  /*0830*/  ISETP.NE.AND P1, PT, R14, RZ, PT ;  /* 0x000000ff0e00720c */ /* 0x000fce0003f25270 */
[----:B------:R-:W-:Y:S06]  /*0840*/  @!P0 BRA `(.L_x_666) ;  /* 0x0000000000748947 */ /* 0x000fec0003800000 */
[----:B------:R-:W0:Y:S01]  /*0850*/  S2R R3, SR_CgaCtaId ;  /* 0x0000000000037919 */ /* 0x000e220000008800 */
[----:B------:R-:W-:Y:S01]  /*0860*/  MOV R2, 0x400 ;  /* 0x0000040000027802 */ /* 0x000fe20000000f00 */
[----:B------:R-:W1:Y:S01]  /*0870*/  LDC.64 R12, c[0x0][0x380] ;  /* 0x0000e000ff0c7b82 */ /* 0x000e620000000a00 */
[----:B------:R-:W-:Y:S01]  /*0880*/  VOTEU.ANY UR4, UPT, PT ;  /* 0x0000000000047886 */ /* 0x000fe200038e0100 */
[----:B------:R-:W2:Y:S01]  /*0890*/  S2R R6, SR_LANEID ;  /* 0x0000000000067919 */ /* 0x000ea20000000000 */
[----:B------:R-:W-:Y:S01]  /*08a0*/  UFLO.U32 UR5, UR4 ;  /* 0x00000004000572bd */ /* 0x000fe200080e0000 */
[----:B------:R-:W-:Y:S01]  /*08b0*/  IMAD R7, R0, R17, R16 ;  /* 0x0000001100077224 */ /* 0x000fe200078e0210 */
[----:B------:R-:W-:-:S03]  /*08c0*/  UPOPC UR4, UR4 ;  /* 0x00000004000472bf */ /* 0x000fc60008000000 */
[C---:B------:R-:W-:Y:S01]  /*08d0*/  VIADD R15, R7.reuse, 0x3 ;  /* 0x00000003070f7836 */ /* 0x040fe20000000000 */
[C---:B------:R-:W-:Y:S02]  /*08e0*/  IADD3 R9, PT, PT, R7.reuse, 0x1, RZ ;  /* 0x0000000107097810 */ /* 0x040fe40007ffe0ff */
[----:B------:R-:W-:-:S05]  /*08f0*/  IADD3 R11, PT, PT, R7, 0x2, RZ ;  /* 0x00000002070b7810 */ /* 0x000fca0007ffe0ff */
[----:B-1----:R-:W-:Y:S01]  /*0900*/  IMAD.WIDE.U32 R10, R11, 0x4, R12 ;  /* 0x000000040b0a7825 */ /* 0x002fe200078e000c */
[----:B0-----:R-:W-:Y:S02]  /*0910*/  LEA R3, R3, R2, 0x18 ;  /* 0x0000000203037211 */ /* 0x001fe400078ec0ff */
[----:B--2---:R-:W-:-:S03]  /*0920*/  ISETP.EQ.U32.AND P0, PT, R6, UR5, PT ;  /* 0x0000000506007c0c */ /* 0x004fc6000bf02070 */
[----:B------:R-:W-:Y:S02]  /*0930*/  IMAD R8, R16, 0x4, R3 ;  /* 0x0000000410087824 */ /* 0x000fe400078e0203 */
[----:B------:R-:W-:-:S03]  /*0940*/  IMAD.WIDE.U32 R6, R7, 0x4, R12 ;  /* 0x0000000407067825 */ /* 0x000fc600078e000c */
[----:B------:R-:W0:Y:S04]  /*0950*/  LDS.64 R2, [R8] ;  /* 0x0000000008027984 */ /* 0x000e280000000a00 */
[----:B------:R1:W2:Y:S02]  /*0960*/  LDS.64 R4, [R8+0x8] ;  /* 0x0000080008047984 */ /* 0x0002a40000000a00 */
[----:B-1----:R-:W-:-:S04]  /*0970*/  IMAD.WIDE.U32 R8, R9, 0x4, R12 ;  /* 0x0000000409087825 */ /* 0x002fc800078e000c */
[----:B------:R-:W-:-:S04]  /*0980*/  IMAD.WIDE.U32 R12, R15, 0x4, R12 ;  /* 0x000000040f0c7825 */ /* 0x000fc800078e000c */
[----:B0-----:R-:W-:Y:S02]  /*0990*/  IMAD R15, R2, UR4, RZ ;  /* 0x00000004020f7c24 */ /* 0x001fe4000f8e02ff */
[----:B------:R-:W-:Y:S02]  /*09a0*/  IMAD R3, R3, UR4, RZ ;  /* 0x0000000403037c24 */ /* 0x000fe4000f8e02ff */
[----:B--2---:R-:W-:Y:S01]  /*09b0*/  IMAD R19, R4, UR4, RZ ;  /* 0x0000000404137c24 */ /* 0x004fe2000f8e02ff */
[----:B------:R0:W-:Y:S01]  /*09c0*/  @P0 REDG.E.ADD.STRONG.GPU desc[UR6][R6.64], R15 ;  /* 0x0000000f0600098e */ /* 0x0001e2000c12e106 */
[----:B------:R-:W-:-:S03]  /*09d0*/  IMAD R5, R5, UR4, RZ ;  /* 0x0000000405057c24 */ /* 0x000fc6000f8e02ff */
[----:B------:R0:W-:Y:S04]  /*09e0*/  @P0 REDG.E.ADD.STRONG.GPU desc[UR6][R8.64], R3 ;  /* 0x000000030800098e */ /* 0x0001e8000c12e106 */
[----:B------:R0:W-:Y:S04]  /*09f0*/  @P0 REDG.E.ADD.STRONG.GPU desc[UR6][R10.64], R19 ;  /* 0x000000130a00098e */ /* 0x0001e8000c12e106 */
[----:B------:R0:W-:Y:S01]  /*0a00*/  @P0 REDG.E.ADD.STRONG.GPU desc[UR6][R12.64], R5 ;  /* 0x000000050c00098e */ /* 0x0001e2000c12e106 */
[----:B------:R-:W-:-:S07]  /*0a10*/  IADD3 R16, PT, PT, R16, 0x4, RZ ;  /* 0x0000000410107810 */ /* 0x000fce0007ffe0ff */
.L_x_666:
[----:B------:R-:W-:Y:S05]  /*0a20*/  @!P1 BRA `(.L_x_663) ;  /* 0x0000000000a09947 */ /* 0x000fea0003800000 */
[----:B------:R-:W-:Y:S02]  /*0a30*/  ISETP.NE.AND P0, PT, R14, 0x1, PT ;  /* 0x000000010e00780c */ /* 0x000fe40003f05270 */
[----:B------:R-:W-:-:S04]  /*0a40*/  LOP3.LUT R2, R17, 0x1, RZ, 0xc0, !PT ;  /* 0x0000000111027812 */ /* 0x000fc800078ec0ff */
[----:B------:R-:W-:-:S07]  /*0a50*/  ISETP.NE.U32.AND P1, PT, R2, 0x1, PT ;  /* 0x000000010200780c */ /* 0x000fce0003f25070 */
[----:B------:R-:W-:Y:S06]  /*0a60*/  @!P0 BRA `(.L_x_667) ;  /* 0x0000000000508947 */ /* 0x000fec0003800000 */
[----:B0-----:R-:W0:Y:S01]  /*0a70*/  S2R R3, SR_CgaCtaId ;  /* 0x0000000000037919 */ /* 0x001e220000008800 */
[----:B------:R-:W-:Y:S01]  /*0a80*/  MOV R2, 0x400 ;  /* 0x0000040000027802 */ /* 0x000fe20000000f00 */
[----:B------:R-:W-:Y:S01]  /*0a90*/  VOTEU.ANY UR4, UPT, PT ;  /* 0x0000000000047886 */ /* 0x000fe200038e0100 */
[----:B------:R-:W-:Y:S01]  /*0aa0*/  IMAD R5, R0, R17, R16 ;  /* 0x0000001100057224 */ /* 0x000fe200078e0210 */
[----:B------:R-:W1:Y:S01]  /*0ab0*/  S2R R4, SR_LANEID ;  /* 0x0000000000047919 */ /* 0x000e620000000000 */
[----:B------:R-:W-:Y:S02]  /*0ac0*/  UFLO.U32 UR5, UR4 ;  /* 0x00000004000572bd */ /* 0x000fe400080e0000 */
[----:B------:R-:W-:Y:S01]  /*0ad0*/  UPOPC UR4, UR4 ;  /* 0x00000004000472bf */ /* 0x000fe20008000000 */
[----:B------:R-:W-:Y:S01]  /*0ae0*/  VIADD R7, R5, 0x1 ;  /* 0x0000000105077836 */ /* 0x000fe20000000000 */
[----:B0-----:R-:W-:-:S04]  /*0af0*/  LEA R3, R3, R2, 0x18 ;  /* 0x0000000203037211 */ /* 0x001fc800078ec0ff */
[----:B------:R-:W-:Y:S02]  /*0b00*/  LEA R6, R16, R3, 0x2 ;  /* 0x0000000310067211 */ /* 0x000fe400078e10ff */
[----:B------:R-:W0:Y:S01]  /*0b10*/  LDC.64 R2, c[0x0][0x380] ;  /* 0x0000e000ff027b82 */ /* 0x000e220000000a00 */
[----:B-1----:R-:W-:Y:S02]  /*0b20*/  ISETP.EQ.U32.AND P0, PT, R4, UR5, PT ;  /* 0x0000000504007c0c */ /* 0x002fe4000bf02070 */
[----:B------:R-:W1:Y:S01]  /*0b30*/  LDS.64 R8, [R6] ;  /* 0x0000000006087984 */ /* 0x000e620000000a00 */
[----:B0-----:R-:W-:-:S04]  /*0b40*/  IMAD.WIDE.U32 R4, R5, 0x4, R2 ;  /* 0x0000000405047825 */ /* 0x001fc800078e0002 */
[----:B------:R-:W-:-:S04]  /*0b50*/  IMAD.WIDE.U32 R2, R7, 0x4, R2 ;  /* 0x0000000407027825 */ /* 0x000fc800078e0002 */
[----:B-1----:R-:W-:Y:S02]  /*0b60*/  IMAD R7, R8, UR4, RZ ;  /* 0x0000000408077c24 */ /* 0x002fe4000f8e02ff */
[----:B------:R-:W-:-:S03]  /*0b70*/  IMAD R9, R9, UR4, RZ ;  /* 0x0000000409097c24 */ /* 0x000fc6000f8e02ff */
[----:B------:R1:W-:Y:S04]  /*0b80*/  @P0 REDG.E.ADD.STRONG.GPU desc[UR6][R4.64], R7 ;  /* 0x000000070400098e */ /* 0x0003e8000c12e106 */
[----:B------:R1:W-:Y:S01]  /*0b90*/  @P0 REDG.E.ADD.STRONG.GPU desc[UR6][R2.64], R9 ;  /* 0x000000090200098e */ /* 0x0003e2000c12e106 */
[----:B------:R-:W-:-:S07]  /*0ba0*/  IADD3 R16, PT, PT, R16, 0x2, RZ ;  /* 0x0000000210107810 */ /* 0x000fce0007ffe0ff */
.L_x_667:
[----:B------:R-:W-:Y:S05]  /*0bb0*/  @P1 BRA `(.L_x_663) ;  /* 0x00000000003c1947 */ /* 0x000fea0003800000 */
[----:B01----:R-:W0:Y:S01]  /*0bc0*/  S2R R3, SR_CgaCtaId ;  /* 0x0000000000037919 */ /* 0x003e220000008800 */
[----:B------:R-:W-:Y:S01]  /*0bd0*/  MOV R2, 0x400 ;  /* 0x0000040000027802 */ /* 0x000fe20000000f00 */
[----:B------:R-:W-:Y:S01]  /*0be0*/  VOTEU.ANY UR4, UPT, PT ;  /* 0x0000000000047886 */ /* 0x000fe200038e0100 */
[----:B------:R-:W-:Y:S01]  /*0bf0*/  IMAD R17, R0, R17, R16 ;  /* 0x0000001100117224 */ /* 0x000fe200078e0210 */
[----:B------:R-:W1:Y:S01]  /*0c00*/  S2R R5, SR_LANEID ;  /* 0x0000000000057919 */ /* 0x000e620000000000 */
[----:B------:R-:W-:Y:S02]  /*0c10*/  UFLO.U32 UR5, UR4 ;  /* 0x00000004000572bd */ /* 0x000fe400080e0000 */
[----:B------:R-:W-:Y:S01]  /*0c20*/  UPOPC UR4, UR4 ;  /* 0x00000004000472bf */ /* 0x000fe20008000000 */
[----:B0-----:R-:W-:-:S04]  /*0c30*/  LEA R3, R3, R2, 0x18 ;  /* 0x0000000203037211 */ /* 0x001fc800078ec0ff */
[----:B------:R-:W-:Y:S02]  /*0c40*/  LEA R4, R16, R3, 0x2 ;  /* 0x0000000310047211 */ /* 0x000fe400078e10ff */
[----:B------:R-:W0:Y:S01]  /*0c50*/  LDC.64 R2, c[0x0][0x380] ;  /* 0x0000e000ff027b82 */ /* 0x000e220000000a00 */
[----:B-1----:R-:W-:-:S03]  /*0c60*/  ISETP.EQ.U32.AND P0, PT, R5, UR5, PT ;  /* 0x0000000505007c0c */ /* 0x002fc6000bf02070 */
[----:B------:R-:W1:Y:S01]  /*0c70*/  LDS R4, [R4] ;  /* 0x0000000004047984 */ /* 0x000e620000000800 */
[----:B0-----:R-:W-:-:S04]  /*0c80*/  IMAD.WIDE.U32 R2, R17, 0x4, R2 ;  /* 0x0000000411027825 */ /* 0x001fc800078e0002 */
[----:B-1----:R-:W-:-:S05]  /*0c90*/  IMAD R5, R4, UR4, RZ ;  /* 0x0000000404057c24 */ /* 0x002fca000f8e02ff */
[----:B------:R2:W-:Y:S02]  /*0ca0*/  @P0 REDG.E.ADD.STRONG.GPU desc[UR6][R2.64], R5 ;  /* 0x000000050200098e */ /* 0x0005e4000c12e106 */
.L_x_663:
[----:B------:R-:W-:Y:S05]  /*0cb0*/  BSYNC.RECONVERGENT B0 ;  /* 0x0000000000007941 */ /* 0x000fea0003800200 */
.L_x_662:
[----:B------:R-:W-:Y:S06]  /*0cc0*/  BAR.SYNC.DEFER_BLOCKING 0x0 ;  /* 0x0000000000007b1d */ /* 0x000fec0000010000 */
[----:B------:R-:W-:Y:S05]  /*0cd0*/  EXIT ;  /* 0x000000000000794d */ /* 0x000fea0003800000 */
.L_x_668:
        /* <DEDUP_REMOVED lines=10> */
.L_x_683:


//--------------------- .nv.shared._ZN3cub18CUB_300001_SM_10006detail6reduce28DeviceReduceSingleTileKernelINS2_10policy_hubIN4cuda3std3__45tupleIJblEEEyN6thrust24THRUST_300001_SM_1000_NS8cuda_cub9__find_if7functorIS9_EEE10Policy1000EPS9_SI_iSF_S9_S9_NS7_10__identityEEEvT0_T1_T2_T3_T4_T6_ --------------------------
	.section	.nv.shared._ZN3cub18CUB_300001_SM_10006detail6reduce28DeviceReduceSingleTileKernelINS2_10policy_hubIN4cuda3std3__45tupleIJblEEEyN6thrust24THRUST_300001_SM_1000_NS8cuda_cub9__find_if7functorIS9_EEE10Policy1000EPS9_SI_iSF_S9_S9_NS7_10__identityEEEvT0_T1_T2_T3_T4_T6_,"aw",@nobits
	.sectionflags	@""
	.align	16
.nv.shared._ZN3cub18CUB_300001_SM_10006detail6reduce28DeviceReduceSingleTileKernelINS2_10policy_hubIN4cuda3std3__45tupleIJblEEEyN6thrust24THRUST_300001_SM_1000_NS8cuda_cub9__find_if7functorIS9_EEE10Policy1000EPS9_SI_iSF_S9_S9_NS7_10__identityEEEvT0_T1_T2_T3_T4_T6_:
	.zero		1184


//--------------------- .nv.shared.reserved.0     --------------------------
	.section	.nv.shared.reserved.0,"aw",@nobits
	.weak		__nv_reservedSMEM_offset_0_alias
	.size		__nv_reservedSMEM_offset_0_alias, 0, 64
	.other		__nv_reservedSMEM_offset_0_alias,@"STO_CUDA_RESERVED_SHARED STV_DEFAULT"
__nv_reservedSMEM_offset_0_alias:
	.zero		0
	.zero		64


//--------------------- .nv.global                --------------------------
	.section	.nv.global,"aw",@nobits
.nv.global:
	.type		_ZN34_INTERNAL_614122f3_4_k_cu_e91e80606thrust24THRUST_300001_SM_1000_NS12placeholders2_8E,@object
	.size		_ZN34_INTERNAL_614122f3_4_k_cu_e91e80606thrust24THRUST_300001_SM_1000_NS12placeholders2_8E,(_ZN34_INTERNAL_614122f3_4_k_cu_e91e80604cuda3std3__436_GLOBAL__N__614122f3_4_k_cu_e91e80606ignoreE - _ZN34_INTERNAL_614122f3_4_k_cu_e91e80606thrust24THRUST_300001_SM_1000_NS12placeholders2_8E)
_ZN34_INTERNAL_614122f3_4_k_cu_e91e80606thrust24THRUST_300001_SM_1000_NS12placeholders2_8E:
	.zero		1
	.type		_ZN34_INTERNAL_614122f3_4_k_cu_e91e80604cuda3std3__436_GLOBAL__N__614122f3_4_k_cu_e91e80606ignoreE,@object
	.size		_ZN34_INTERNAL_614122f3_4_k_cu_e91e80604cuda3std3__436_GLOBAL__N__614122f3_4_k_cu_e91e80606ignoreE,(_ZN34_INTERNAL_614122f3_4_k_cu_e91e80604cuda3std6ranges3__45__cpo4dataE - _ZN34_INTERNAL_614122f3_4_k_cu_e91e80604cuda3std3__436_GLOBAL__N__614122f3_4_k_cu_e91e80606ignoreE)
_ZN34_INTERNAL_614122f3_4_k_cu_e91e80604cuda3std3__436_GLOBAL__N__614122f3_4_k_cu_e91e80606ignoreE:
	.zero		1
	.type		_ZN34_INTERNAL_614122f3_4_k_cu_e91e80604cuda3std6ranges3__45__cpo4dataE,@object
	.size		_ZN34_INTERNAL_614122f3_4_k_cu_e91e80604cuda3std6ranges3__45__cpo4dataE,(_ZN34_INTERNAL_614122f3_4_k_cu_e91e80606thrust24THRUST_300001_SM_1000_NS6system3cpp3parE - _ZN34_INTERNAL_614122f3_4_k_cu_e91e80604cuda3std6ranges3__45__cpo4dataE)
_ZN34_INTERNAL_614122f3_4_k_cu_e91e80604cuda3std6ranges3__45__cpo4dataE:
	.zero		1
	.type		_ZN34_INTERNAL_614122f3_4_k_cu_e91e80606thrust24THRUST_300001_SM_1000_NS6system3cpp3parE,@object
	.size		_ZN34_INTERNAL_614122f3_4_k_cu_e91e80606thrust24THRUST_300001_SM_1000_NS6system3cpp3parE,(_ZN34_INTERNAL_614122f3_4_k_cu_e91e80604cuda3std3__45__cpo5beginE - _ZN34_INTERNAL_614122f3_4_k_cu_e91e80606thrust24THRUST_300001_SM_1000_NS6system3cpp3parE)
_ZN34_INTERNAL_614122f3_4_k_cu_e91e80606thrust24THRUST_300001_SM_1000_NS6system3cpp3parE:
	.zero		1
	.type		_ZN34_INTERNAL_614122f3_4_k_cu_e91e80604cuda3std3__45__cpo5beginE,@object
	.size		_ZN34_INTERNAL_614122f3_4_k_cu_e91e80604cuda3std3__45__cpo5beginE,(_ZN34_INTERNAL_614122f3_4_k_cu_e91e80604cuda3std6ranges3__45__cpo5beginE - _ZN34_INTERNAL_614122f3_4_k_cu_e91e80604cuda3std3__45__cpo5beginE)
_ZN34_INTERNAL_614122f3_4_k_cu_e91e80604cuda3std3__45__cpo5beginE:
	.zero		1
	.type		_ZN34_INTERNAL_614122f3_4_k_cu_e91e80604cuda3std6ranges3__45__cpo5beginE,@object
	.size		_ZN34_INTERNAL_614122f3_4_k_cu_e91e80604cuda3std6ranges3__45__cpo5beginE,(_ZN34_INTERNAL_614122f3_4_k_cu_e91e80606thrust24THRUST_300001_SM_1000_NS6deviceE - _ZN34_INTERNAL_614122f3_4_k_cu_e91e80604cuda3std6ranges3__45__cpo5beginE)
_ZN34_INTERNAL_614122f3_4_k_cu_e91e80604cuda3std6ranges3__45__cpo5beginE:
	.zero		1
	.type		_ZN34_INTERNAL_614122f3_4_k_cu_e91e80606thrust24THRUST_300001_SM_1000_NS6deviceE,@object
	.size		_ZN34_INTERNAL_614122f3_4_k_cu_e91e80606thrust24THRUST_300001_SM_1000_NS6deviceE,(_ZN34_INTERNAL_614122f3_4_k_cu_e91e80604cuda3std3__47nulloptE - _ZN34_INTERNAL_614122f3_4_k_cu_e91e80606thrust24THRUST_300001_SM_1000_NS6deviceE)
_ZN34_INTERNAL_614122f3_4_k_cu_e91e80606thrust24THRUST_300001_SM_1000_NS6deviceE:
	.zero		1
	.type		_ZN34_INTERNAL_614122f3_4_k_cu_e91e80604cuda3std3__47nulloptE,@object
	.size		_ZN34_INTERNAL_614122f3_4_k_cu_e91e80604cuda3std3__47nulloptE,(_ZN34_INTERNAL_614122f3_4_k_cu_e91e80604cuda3std6ranges3__45__cpo8distanceE - _ZN34_INTERNAL_614122f3_4_k_cu_e91e80604cuda3std3__47nulloptE)
_ZN34_INTERNAL_614122f3_4_k_cu_e91e80604cuda3std3__47nulloptE:
	.zero		1
	.type		_ZN34_INTERNAL_614122f3_4_k_cu_e91e80604cuda3std6ranges3__45__cpo8distanceE,@object
	.size		_ZN34_INTERNAL_614122f3_4_k_cu_e91e80604cuda3std6ranges3__45__cpo8distanceE,(_ZN34_INTERNAL_614122f3_4_k_cu_e91e80606thrust24THRUST_300001_SM_1000_NS12placeholders2_4E - _ZN34_INTERNAL_614122f3_4_k_cu_e91e80604cuda3std6ranges3__45__cpo8distanceE)
_ZN34_INTERNAL_614122f3_4_k_cu_e91e80604cuda3std6ranges3__45__cpo8distanceE:
	.zero		1
	.type		_ZN34_INTERNAL_614122f3_4_k_cu_e91e80606thrust24THRUST_300001_SM_1000_NS12placeholders2_4E,@object
	.size		_ZN34_INTERNAL_614122f3_4_k_cu_e91e80606thrust24THRUST_300001_SM_1000_NS12placeholders2_4E,(_ZN34_INTERNAL_614122f3_4_k_cu_e91e80604cuda3std3__45__cpo6rbeginE - _ZN34_INTERNAL_614122f3_4_k_cu_e91e80606thrust24THRUST_300001_SM_1000_NS12placeholders2_4E)
_ZN34_INTERNAL_614122f3_4_k_cu_e91e80606thrust24THRUST_300001_SM_1000_NS12placeholders2_4E:
	.zero		1
	.type		_ZN34_INTERNAL_614122f3_4_k_cu_e91e80604cuda3std3__45__cpo6rbeginE,@object
	.size		_ZN34_INTERNAL_614122f3_4_k_cu_e91e80604cuda3std3__45__cpo6rbeginE,(_ZN34_INTERNAL_614122f3_4_k_cu_e91e80604cuda3std6ranges3__45__cpo7advanceE - _ZN34_INTERNAL_614122f3_4_k_cu_e91e80604cuda3std3__45__cpo6rbeginE)
_ZN34_INTERNAL_614122f3_4_k_cu_e91e80604cuda3std3__45__cpo6rbeginE:
	.zero		1
	.type		_ZN34_INTERNAL_614122f3_4_k_cu_e91e80604cuda3std6ranges3__45__cpo7advanceE,@object
	.size		_ZN34_INTERNAL_614122f3_4_k_cu_e91e80604cuda3std6ranges3__45__cpo7advanceE,(_ZN34_INTERNAL_614122f3_4_k_cu_e91e80606thrust24THRUST_300001_SM_1000_NS12placeholders3_10E - _ZN34_INTERNAL_614122f3_4_k_cu_e91e80604cuda3std6ranges3__45__cpo7advanceE)
_ZN34_INTERNAL_614122f3_4_k_cu_e91e80604cuda3std6ranges3__45__cpo7advanceE:
	.zero		1
	.type		_ZN34_INTERNAL_614122f3_4_k_cu_e91e80606thrust24THRUST_300001_SM_1000_NS12placeholders3_10E,@object
	.size		_ZN34_INTERNAL_614122f3_4_k_cu_e91e80606thrust24THRUST_300001_SM_1000_NS12placeholders3_10E,(_ZN34_INTERNAL_614122f3_4_k_cu_e91e80604cuda3std3__48in_placeE - _ZN34_INTERNAL_614122f3_4_k_cu_e91e80606thrust24THRUST_300001_SM_1000_NS12placeholders3_10E)
_ZN34_INTERNAL_614122f3_4_k_cu_e91e80606thrust24THRUST_300001_SM_1000_NS12placeholders3_10E:
	.zero		1
	.type		_ZN34_INTERNAL_614122f3_4_k_cu_e91e80604cuda3std3__48in_placeE,@object
	.size		_ZN34_INTERNAL_614122f3_4_k_cu_e91e80604cuda3std3__48in_placeE,(_ZN34_INTERNAL_614122f3_4_k_cu_e91e80604cuda3std6ranges3__45__cpo4sizeE - _ZN34_INTERNAL_614122f3_4_k_cu_e91e80604cuda3std3__48in_placeE)
_ZN34_INTERNAL_614122f3_4_k_cu_e91e80604cuda3std3__48in_placeE:
	.zero		1
	.type		_ZN34_INTERNAL_614122f3_4_k_cu_e91e80604cuda3std6ranges3__45__cpo4sizeE,@object
	.size		_ZN34_INTERNAL_614122f3_4_k_cu_e91e80604cuda3std6ranges3__45__cpo4sizeE,(_ZN34_INTERNAL_614122f3_4_k_cu_e91e80606thrust24THRUST_300001_SM_1000_NS12placeholders2_2E - _ZN34_INTERNAL_614122f3_4_k_cu_e91e80604cuda3std6ranges3__45__cpo4sizeE)
_ZN34_INTERNAL_614122f3_4_k_cu_e91e80604cuda3std6ranges3__45__cpo4sizeE:
	.zero		1
	.type		_ZN34_INTERNAL_614122f3_4_k_cu_e91e80606thrust24THRUST_300001_SM_1000_NS12placeholders2_2E,@object
	.size		_ZN34_INTERNAL_614122f3_4_k_cu_e91e80606thrust24THRUST_300001_SM_1000_NS12placeholders2_2E,(_ZN34_INTERNAL_614122f3_4_k_cu_e91e80604cuda3std3__45__cpo6cbeginE - _ZN34_INTERNAL_614122f3_4_k_cu_e91e80606thrust24THRUST_300001_SM_1000_NS12placeholders2_2E)
_ZN34_INTERNAL_614122f3_4_k_cu_e91e80606thrust24THRUST_300001_SM_1000_NS12placeholders2_2E:
	.zero		1
	.type		_ZN34_INTERNAL_614122f3_4_k_cu_e91e80604cuda3std3__45__cpo6cbeginE,@object
	.size		_ZN34_INTERNAL_614122f3_4_k_cu_e91e80604cuda3std3__45__cpo6cbeginE,(_ZN34_INTERNAL_614122f3_4_k_cu_e91e80604cuda3std6ranges3__45__cpo6cbeginE - _ZN34_INTERNAL_614122f3_4_k_cu_e91e80604cuda3std3__45__cpo6cbeginE)
_ZN34_INTERNAL_614122f3_4_k_cu_e91e80604cuda3std3__45__cpo6cbeginE:
	.zero		1
	.type		_ZN34_INTERNAL_614122f3_4_k_cu_e91e80604cuda3std6ranges3__45__cpo6cbeginE,@object
	.size		_ZN34_INTERNAL_614122f3_4_k_cu_e91e80604cuda3std6ranges3__45__cpo6cbeginE,(_ZN34_INTERNAL_614122f3_4_k_cu_e91e80606thrust24THRUST_300001_SM_1000_NS12placeholders2_6E - _ZN34_INTERNAL_614122f3_4_k_cu_e91e80604cuda3std6ranges3__45__cpo6cbeginE)
_ZN34_INTERNAL_614122f3_4_k_cu_e91e80604cuda3std6ranges3__45__cpo6cbeginE:
	.zero		1
	.type		_ZN34_INTERNAL_614122f3_4_k_cu_e91e80606thrust24THRUST_300001_SM_1000_NS12placeholders2_6E,@object
	.size		_ZN34_INTERNAL_614122f3_4_k_cu_e91e80606thrust24THRUST_300001_SM_1000_NS12placeholders2_6E,(_ZN34_INTERNAL_614122f3_4_k_cu_e91e80604cuda3std3__45__cpo7crbeginE - _ZN34_INTERNAL_614122f3_4_k_cu_e91e80606thrust24THRUST_300001_SM_1000_NS12placeholders2_6E)
_ZN34_INTERNAL_614122f3_4_k_cu_e91e80606thrust24THRUST_300001_SM_1000_NS12placeholders2_6E:
	.zero		1
	.type		_ZN34_INTERNAL_614122f3_4_k_cu_e91e80604cuda3std3__45__cpo7crbeginE,@object
	.size		_ZN34_INTERNAL_614122f3_4_k_cu_e91e80604cuda3std3__45__cpo7crbeginE,(_ZN34_INTERNAL_614122f3_4_k_cu_e91e80604cuda3std6ranges3__45__cpo4nextE - _ZN34_INTERNAL_614122f3_4_k_cu_e91e80604cuda3std3__45__cpo7crbeginE)
_ZN34_INTERNAL_614122f3_4_k_cu_e91e80604cuda3std3__45__cpo7crbeginE:
	.zero		1
	.type		_ZN34_INTERNAL_614122f3_4_k_cu_e91e80604cuda3std6ranges3__45__cpo4nextE,@object
	.size		_ZN34_INTERNAL_614122f3_4_k_cu_e91e80604cuda3std6ranges3__45__cpo4nextE,(_ZN34_INTERNAL_614122f3_4_k_cu_e91e80604cuda3std6ranges3__45__cpo4swapE - _ZN34_INTERNAL_614122f3_4_k_cu_e91e80604cuda3std6ranges3__45__cpo4nextE)
_ZN34_INTERNAL_614122f3_4_k_cu_e91e80604cuda3std6ranges3__45__cpo4nextE:
	.zero		1
	.type		_ZN34_INTERNAL_614122f3_4_k_cu_e91e80604cuda3std6ranges3__45__cpo4swapE,@object
	.size		_ZN34_INTERNAL_614122f3_4_k_cu_e91e80604cuda3std6ranges3__45__cpo4swapE,(_ZN34_INTERNAL_614122f3_4_k_cu_e91e80606thrust24THRUST_300001_SM_1000_NS8cuda_cub10par_nosyncE - _ZN34_INTERNAL_614122f3_4_k_cu_e91e80604cuda3std6ranges3__45__cpo4swapE)
_ZN34_INTERNAL_614122f3_4_k_cu_e91e80604cuda3std6ranges3__45__cpo4swapE:
	.zero		1
	.type		_ZN34_INTERNAL_614122f3_4_k_cu_e91e80606thrust24THRUST_300001_SM_1000_NS8cuda_cub10par_nosyncE,@object
	.size		_ZN34_INTERNAL_614122f3_4_k_cu_e91e80606thrust24THRUST_300001_SM_1000_NS8cuda_cub10par_nosyncE,(_ZN34_INTERNAL_614122f3_4_k_cu_e91e80606thrust24THRUST_300001_SM_1000_NS3seqE - _ZN34_INTERNAL_614122f3_4_k_cu_e91e80606thrust24THRUST_300001_SM_1000_NS8cuda_cub10par_nosyncE)
_ZN34_INTERNAL_614122f3_4_k_cu_e91e80606thrust24THRUST_300001_SM_1000_NS8cuda_cub10par_nosyncE:
	.zero		1
	.type		_ZN34_INTERNAL_614122f3_4_k_cu_e91e80606thrust24THRUST_300001_SM_1000_NS3seqE,@object
	.size		_ZN34_INTERNAL_614122f3_4_k_cu_e91e80606thrust24THRUST_300001_SM_1000_NS3seqE,(_ZN34_INTERNAL_614122f3_4_k_cu_e91e80604cuda3std3__420unreachable_sentinelE - _ZN34_INTERNAL_614122f3_4_k_cu_e91e80606thrust24THRUST_300001_SM_1000_NS3seqE)
_ZN34_INTERNAL_614122f3_4_k_cu_e91e80606thrust24THRUST_300001_SM_1000_NS3seqE:
	.zero		1
	.type		_ZN34_INTERNAL_614122f3_4_k_cu_e91e80604cuda3std3__420unreachable_sentinelE,@object
	.size		_ZN34_INTERNAL_614122f3_4_k_cu_e91e80604cuda3std3__420unreachable_sentinelE,(_ZN34_INTERNAL_614122f3_4_k_cu_e91e80604cuda3std6ranges3__45__cpo5ssizeE - _ZN34_INTERNAL_614122f3_4_k_cu_e91e80604cuda3std3__420unreachable_sentinelE)
_ZN34_INTERNAL_614122f3_4_k_cu_e91e80604cuda3std3__420unreachable_sentinelE:
	.zero		1
	.type		_ZN34_INTERNAL_614122f3_4_k_cu_e91e80604cuda3std6ranges3__45__cpo5ssizeE,@object
	.size		_ZN34_INTERNAL_614122f3_4_k_cu_e91e80604cuda3std6ranges3__45__cpo5ssizeE,(_ZN34_INTERNAL_614122f3_4_k_cu_e91e80606thrust24THRUST_300001_SM_1000_NS12placeholders2_3E - _ZN34_INTERNAL_614122f3_4_k_cu_e91e80604cuda3std6ranges3__45__cpo5ssizeE)
_ZN34_INTERNAL_614122f3_4_k_cu_e91e80604cuda3std6ranges3__45__cpo5ssizeE:
	.zero		1
	.type		_ZN34_INTERNAL_614122f3_4_k_cu_e91e80606thrust24THRUST_300001_SM_1000_NS12placeholders2_3E,@object
	.size		_ZN34_INTERNAL_614122f3_4_k_cu_e91e80606thrust24THRUST_300001_SM_1000_NS12placeholders2_3E,(_ZN34_INTERNAL_614122f3_4_k_cu_e91e80604cuda3std3__45__cpo4cendE - _ZN34_INTERNAL_614122f3_4_k_cu_e91e80606thrust24THRUST_300001_SM_1000_NS12placeholders2_3E)
_ZN34_INTERNAL_614122f3_4_k_cu_e91e80606thrust24THRUST_300001_SM_1000_NS12placeholders2_3E:
	.zero		1
	.type		_ZN34_INTERNAL_614122f3_4_k_cu_e91e80604cuda3std3__45__cpo4cendE,@object
	.size		_ZN34_INTERNAL_614122f3_4_k_cu_e91e80604cuda3std3__45__cpo4cendE,(_ZN34_INTERNAL_614122f3_4_k_cu_e91e80604cuda3std6ranges3__45__cpo4cendE - _ZN34_INTERNAL_614122f3_4_k_cu_e91e80604cuda3std3__45__cpo4cendE)
_ZN34_INTERNAL_614122f3_4_k_cu_e91e80604cuda3std3__45__cpo4cendE:
	.zero		1
	.type		_ZN34_INTERNAL_614122f3_4_k_cu_e91e80604cuda3std6ranges3__45__cpo4cendE,@object
	.size		_ZN34_INTERNAL_614122f3_4_k_cu_e91e80604cuda3std6ranges3__45__cpo4cendE,(_ZN34_INTERNAL_614122f3_4_k_cu_e91e80606thrust24THRUST_300001_SM_1000_NS12placeholders2_7E - _ZN34_INTERNAL_614122f3_4_k_cu_e91e80604cuda3std6ranges3__45__cpo4cendE)
_ZN34_INTERNAL_614122f3_4_k_cu_e91e80604cuda3std6ranges3__45__cpo4cendE:
	.zero		1
	.type		_ZN34_INTERNAL_614122f3_4_k_cu_e91e80606thrust24THRUST_300001_SM_1000_NS12placeholders2_7E,@object
	.size		_ZN34_INTERNAL_614122f3_4_k_cu_e91e80606thrust24THRUST_300001_SM_1000_NS12placeholders2_7E,(_ZN34_INTERNAL_614122f3_4_k_cu_e91e80604cuda3std3__45__cpo5crendE - _ZN34_INTERNAL_614122f3_4_k_cu_e91e80606thrust24THRUST_300001_SM_1000_NS12placeholders2_7E)
_ZN34_INTERNAL_614122f3_4_k_cu_e91e80606thrust24THRUST_300001_SM_1000_NS12placeholders2_7E:
	.zero		1
	.type		_ZN34_INTERNAL_614122f3_4_k_cu_e91e80604cuda3std3__45__cpo5crendE,@object
	.size		_ZN34_INTERNAL_614122f3_4_k_cu_e91e80604cuda3std3__45__cpo5crendE,(_ZN34_INTERNAL_614122f3_4_k_cu_e91e80604cuda3std6ranges3__45__cpo4prevE - _ZN34_INTERNAL_614122f3_4_k_cu_e91e80604cuda3std3__45__cpo5crendE)
_ZN34_INTERNAL_614122f3_4_k_cu_e91e80604cuda3std3__45__cpo5crendE:
	.zero		1
	.type		_ZN34_INTERNAL_614122f3_4_k_cu_e91e80604cuda3std6ranges3__45__cpo4prevE,@object
	.size		_ZN34_INTERNAL_614122f3_4_k_cu_e91e80604cuda3std6ranges3__45__cpo4prevE,(_ZN34_INTERNAL_614122f3_4_k_cu_e91e80604cuda3std6ranges3__45__cpo9iter_moveE - _ZN34_INTERNAL_614122f3_4_k_cu_e91e80604cuda3std6ranges3__45__cpo4prevE)
_ZN34_INTERNAL_614122f3_4_k_cu_e91e80604cuda3std6ranges3__45__cpo4prevE:
	.zero		1
	.type		_ZN34_INTERNAL_614122f3_4_k_cu_e91e80604cuda3std6ranges3__45__cpo9iter_moveE,@object
	.size		_ZN34_INTERNAL_614122f3_4_k_cu_e91e80604cuda3std6ranges3__45__cpo9iter_moveE,(_ZN34_INTERNAL_614122f3_4_k_cu_e91e80606thrust24THRUST_300001_SM_1000_NS6system6detail10sequential3seqE - _ZN34_INTERNAL_614122f3_4_k_cu_e91e80604cuda3std6ranges3__45__cpo9iter_moveE)
_ZN34_INTERNAL_614122f3_4_k_cu_e91e80604cuda3std6ranges3__45__cpo9iter_moveE:
	.zero		1
	.type		_ZN34_INTERNAL_614122f3_4_k_cu_e91e80606thrust24THRUST_300001_SM_1000_NS6system6detail10sequential3seqE,@object
	.size		_ZN34_INTERNAL_614122f3_4_k_cu_e91e80606thrust24THRUST_300001_SM_1000_NS6system6detail10sequential3seqE,(_ZN34_INTERNAL_614122f3_4_k_cu_e91e80606thrust24THRUST_300001_SM_1000_NS12placeholders2_9E - _ZN34_INTERNAL_614122f3_4_k_cu_e91e80606thrust24THRUST_300001_SM_1000_NS6system6detail10sequential3seqE)
_ZN34_INTERNAL_614122f3_4_k_cu_e91e80606thrust24THRUST_300001_SM_1000_NS6system6detail10sequential3seqE:
	.zero		1
	.type		_ZN34_INTERNAL_614122f3_4_k_cu_e91e80606thrust24THRUST_300001_SM_1000_NS12placeholders2_9E,@object
	.size		_ZN34_INTERNAL_614122f3_4_k_cu_e91e80606thrust24THRUST_300001_SM_1000_NS12placeholders2_9E,(_ZN34_INTERNAL_614122f3_4_k_cu_e91e80604cuda3std3__419piecewise_constructE - _ZN34_INTERNAL_614122f3_4_k_cu_e91e80606thrust24THRUST_300001_SM_1000_NS12placeholders2_9E)
_ZN34_INTERNAL_614122f3_4_k_cu_e91e80606thrust24THRUST_300001_SM_1000_NS12placeholders2_9E:
	.zero		1
	.type		_ZN34_INTERNAL_614122f3_4_k_cu_e91e80604cuda3std3__419piecewise_constructE,@object
	.size		_ZN34_INTERNAL_614122f3_4_k_cu_e91e80604cuda3std3__419piecewise_constructE,(_ZN34_INTERNAL_614122f3_4_k_cu_e91e80604cuda3std6ranges3__45__cpo5cdataE - _ZN34_INTERNAL_614122f3_4_k_cu_e91e80604cuda3std3__419piecewise_constructE)
_ZN34_INTERNAL_614122f3_4_k_cu_e91e80604cuda3std3__419piecewise_constructE:
	.zero		1
	.type		_ZN34_INTERNAL_614122f3_4_k_cu_e91e80604cuda3std6ranges3__45__cpo5cdataE,@object
	.size		_ZN34_INTERNAL_614122f3_4_k_cu_e91e80604cuda3std6ranges3__45__cpo5cdataE,(_ZN34_INTERNAL_614122f3_4_k_cu_e91e80606thrust24THRUST_300001_SM_1000_NS12placeholders2_1E - _ZN34_INTERNAL_614122f3_4_k_cu_e91e80604cuda3std6ranges3__45__cpo5cdataE)
_ZN34_INTERNAL_614122f3_4_k_cu_e91e80604cuda3std6ranges3__45__cpo5cdataE:
	.zero		1
	.type		_ZN34_INTERNAL_614122f3_4_k_cu_e91e80606thrust24THRUST_300001_SM_1000_NS12placeholders2_1E,@object
	.size		_ZN34_INTERNAL_614122f3_4_k_cu_e91e80606thrust24THRUST_300001_SM_1000_NS12placeholders2_1E,(_ZN34_INTERNAL_614122f3_4_k_cu_e91e80604cuda3std3__45__cpo3endE - _ZN34_INTERNAL_614122f3_4_k_cu_e91e80606thrust24THRUST_300001_SM_1000_NS12placeholders2_1E)
_ZN34_INTERNAL_614122f3_4_k_cu_e91e80606thrust24THRUST_300001_SM_1000_NS12placeholders2_1E:
	.zero		1
	.type		_ZN34_INTERNAL_614122f3_4_k_cu_e91e80604cuda3std3__45__cpo3endE,@object
	.size		_ZN34_INTERNAL_614122f3_4_k_cu_e91e80604cuda3std3__45__cpo3endE,(_ZN34_INTERNAL_614122f3_4_k_cu_e91e80604cuda3std6ranges3__45__cpo3endE - _ZN34_INTERNAL_614122f3_4_k_cu_e91e80604cuda3std3__45__cpo3endE)
_ZN34_INTERNAL_614122f3_4_k_cu_e91e80604cuda3std3__45__cpo3endE:
	.zero		1
	.type		_ZN34_INTERNAL_614122f3_4_k_cu_e91e80604cuda3std6ranges3__45__cpo3endE,@object
	.size		_ZN34_INTERNAL_614122f3_4_k_cu_e91e80604cuda3std6ranges3__45__cpo3endE,(_ZN34_INTERNAL_614122f3_4_k_cu_e91e80606thrust24THRUST_300001_SM_1000_NS12placeholders2_5E - _ZN34_INTERNAL_614122f3_4_k_cu_e91e80604cuda3std6ranges3__45__cpo3endE)
_ZN34_INTERNAL_614122f3_4_k_cu_e91e80604cuda3std6ranges3__45__cpo3endE:
	.zero		1
	.type		_ZN34_INTERNAL_614122f3_4_k_cu_e91e80606thrust24THRUST_300001_SM_1000_NS12placeholders2_5E,@object
	.size		_ZN34_INTERNAL_614122f3_4_k_cu_e91e80606thrust24THRUST_300001_SM_1000_NS12placeholders2_5E,(_ZN34_INTERNAL_614122f3_4_k_cu_e91e80604cuda3std3__45__cpo4rendE - _ZN34_INTERNAL_614122f3_4_k_cu_e91e80606thrust24THRUST_300001_SM_1000_NS12placeholders2_5E)
_ZN34_INTERNAL_614122f3_4_k_cu_e91e80606thrust24THRUST_300001_SM_1000_NS12placeholders2_5E:
	.zero		1
	.type		_ZN34_INTERNAL_614122f3_4_k_cu_e91e80604cuda3std3__45__cpo4rendE,@object
	.size		_ZN34_INTERNAL_614122f3_4_k_cu_e91e80604cuda3std3__45__cpo4rendE,(_ZN34_INTERNAL_614122f3_4_k_cu_e91e80604cuda3std6ranges3__45__cpo9iter_swapE - _ZN34_INTERNAL_614122f3_4_k_cu_e91e80604cuda3std3__45__cpo4rendE)
_ZN34_INTERNAL_614122f3_4_k_cu_e91e80604cuda3std3__45__cpo4rendE:
	.zero		1
	.type		_ZN34_INTERNAL_614122f3_4_k_cu_e91e80604cuda3std6ranges3__45__cpo9iter_swapE,@object
	.size		_ZN34_INTERNAL_614122f3_4_k_cu_e91e80604cuda3std6ranges3__45__cpo9iter_swapE,(_ZN34_INTERNAL_614122f3_4_k_cu_e91e80604cuda3std3__48unexpectE - _ZN34_INTERNAL_614122f3_4_k_cu_e91e80604cuda3std6ranges3__45__cpo9iter_swapE)
_ZN34_INTERNAL_614122f3_4_k_cu_e91e80604cuda3std6ranges3__45__cpo9iter_swapE:
	.zero		1
	.type		_ZN34_INTERNAL_614122f3_4_k_cu_e91e80604cuda3std3__48unexpectE,@object
	.size		_ZN34_INTERNAL_614122f3_4_k_cu_e91e80604cuda3std3__48unexpectE,(_ZN34_INTERNAL_614122f3_4_k_cu_e91e80606thrust24THRUST_300001_SM_1000_NS8cuda_cub3parE - _ZN34_INTERNAL_614122f3_4_k_cu_e91e80604cuda3std3__48unexpectE)
_ZN34_INTERNAL_614122f3_4_k_cu_e91e80604cuda3std3__48unexpectE:
	.zero		1
	.type		_ZN34_INTERNAL_614122f3_4_k_cu_e91e80606thrust24THRUST_300001_SM_1000_NS8cuda_cub3parE,@object
	.size		_ZN34_INTERNAL_614122f3_4_k_cu_e91e80606thrust24THRUST_300001_SM_1000_NS8cuda_cub3parE,(.L_29 - _ZN34_INTERNAL_614122f3_4_k_cu_e91e80606thrust24THRUST_300001_SM_1000_NS8cuda_cub3parE)
_ZN34_INTERNAL_614122f3_4_k_cu_e91e80606thrust24THRUST_300001_SM_1000_NS8cuda_cub3parE:
	.zero		1
.L_29:


//--------------------- .nv.shared._ZN3cub18CUB_300001_SM_10006detail6reduce18DeviceReduceKernelINS2_10policy_hubIN4cuda3std3__45tupleIJblEEEyN6thrust24THRUST_300001_SM_1000_NS8cuda_cub9__find_if7functorIS9_EEE10Policy1000ENSB_12zip_iteratorINS8_IJNSD_26transform_input_iterator_tIbNSC_6detail35transform_pair_of_input_iterators_tIbNSB_6detail15normal_iteratorINSB_10device_ptrIjEEEESQ_NS7_8equal_toIjEEEENS7_10__not_fn_tINS7_10__identityEEEEENSB_17counting_iteratorIlNSB_11use_defaultESZ_SZ_EEEEEEEySF_S9_SV_EEvT0_PT3_T1_NS0_13GridEvenShareIS16_EET2_T4_ --------------------------
	.section	.nv.shared._ZN3cub18CUB_300001_SM_10006detail6reduce18DeviceReduceKernelINS2_10policy_hubIN4cuda3std3__45tupleIJblEEEyN6thrust24THRUST_300001_SM_1000_NS8cuda_cub9__find_if7functorIS9_EEE10Policy1000ENSB_12zip_iteratorINS8_IJNSD_26transform_input_iterator_tIbNSC_6detail35transform_pair_of_input_iterators_tIbNSB_6detail15normal_iteratorINSB_10device_ptrIjEEEESQ_NS7_8equal_toIjEEEENS7_10__not_fn_tINS7_10__identityEEEEENSB_17counting_iteratorIlNSB_11use_defaultESZ_SZ_EEEEEEEySF_S9_SV_EEvT0_PT3_T1_NS0_13GridEvenShareIS16_EET2_T4_,"aw",@nobits
	.sectionflags	@""
	.align	16
.nv.shared._ZN3cub18CUB_300001_SM_10006detail6reduce18DeviceReduceKernelINS2_10policy_hubIN4cuda3std3__45tupleIJblEEEyN6thrust24THRUST_300001_SM_1000_NS8cuda_cub9__find_if7functorIS9_EEE10Policy1000ENSB_12zip_iteratorINS8_IJNSD_26transform_input_iterator_tIbNSC_6detail35transform_pair_of_input_iterators_tIbNSB_6detail15normal_iteratorINSB_10device_ptrIjEEEESQ_NS7_8equal_toIjEEEENS7_10__not_fn_tINS7_10__identityEEEEENSB_17counting_iteratorIlNSB_11use_defaultESZ_SZ_EEEEEEEySF_S9_SV_EEvT0_PT3_T1_NS0_13GridEvenShareIS16_EET2_T4_:
	.zero		1184


//--------------------- .nv.shared._ZN3cub18CUB_300001_SM_10006detail6reduce28DeviceReduceSingleTileKernelINS2_10policy_hubIN4cuda3std3__45tupleIJblEEEyN6thrust24THRUST_300001_SM_1000_NS8cuda_cub9__find_if7functorIS9_EEE10Policy1000ENSB_12zip_iteratorINS8_IJNSD_26transform_input_iterator_tIbNSC_6detail35transform_pair_of_input_iterators_tIbNSB_6detail15normal_iteratorINSB_10device_ptrIjEEEESQ_NS7_8equal_toIjEEEENS7_10__not_fn_tINS7_10__identityEEEEENSB_17counting_iteratorIlNSB_11use_defaultESZ_SZ_EEEEEEEPS9_ySF_S9_S9_SV_EEvT0_T1_T2_T3_T4_T6_ --------------------------
	.section	.nv.shared._ZN3cub18CUB_300001_SM_10006detail6reduce28DeviceReduceSingleTileKernelINS2_10policy_hubIN4cuda3std3__45tupleIJblEEEyN6thrust24THRUST_300001_SM_1000_NS8cuda_cub9__find_if7functorIS9_EEE10Policy1000ENSB_12zip_iteratorINS8_IJNSD_26transform_input_iterator_tIbNSC_6detail35transform_pair_of_input_iterators_tIbNSB_6detail15normal_iteratorINSB_10device_ptrIjEEEESQ_NS7_8equal_toIjEEEENS7_10__not_fn_tINS7_10__identityEEEEENSB_17counting_iteratorIlNSB_11use_defaultESZ_SZ_EEEEEEEPS9_ySF_S9_S9_SV_EEvT0_T1_T2_T3_T4_T6_,"aw",@nobits
	.sectionflags	@""
	.align	16
.nv.shared._ZN3cub18CUB_300001_SM_10006detail6reduce28DeviceReduceSingleTileKernelINS2_10policy_hubIN4cuda3std3__45tupleIJblEEEyN6thrust24THRUST_300001_SM_1000_NS8cuda_cub9__find_if7functorIS9_EEE10Policy1000ENSB_12zip_iteratorINS8_IJNSD_26transform_input_iterator_tIbNSC_6detail35transform_pair_of_input_iterators_tIbNSB_6detail15normal_iteratorINSB_10device_ptrIjEEEESQ_NS7_8equal_toIjEEEENS7_10__not_fn_tINS7_10__identityEEEEENSB_17counting_iteratorIlNSB_11use_defaultESZ_SZ_EEEEEEEPS9_ySF_S9_S9_SV_EEvT0_T1_T2_T3_T4_T6_:
	.zero		1184


//--------------------- .nv.shared._ZN3cub18CUB_300001_SM_10006detail6reduce28DeviceReduceSingleTileKernelINS2_10policy_hubIN4cuda3std3__45tupleIJblEEEjN6thrust24THRUST_300001_SM_1000_NS8cuda_cub9__find_if7functorIS9_EEE10Policy1000EPS9_SI_iSF_S9_S9_NS7_10__identityEEEvT0_T1_T2_T3_T4_T6_ --------------------------
	.section	.nv.shared._ZN3cub18CUB_300001_SM_10006detail6reduce28DeviceReduceSingleTileKernelINS2_10policy_hubIN4cuda3std3__45tupleIJblEEEjN6thrust24THRUST_300001_SM_1000_NS8cuda_cub9__find_if7functorIS9_EEE10Policy1000EPS9_SI_iSF_S9_S9_NS7_10__identityEEEvT0_T1_T2_T3_T4_T6_,"aw",@nobits
	.sectionflags	@""
	.align	16
.nv.shared._ZN3cub18CUB_300001_SM_10006detail6reduce28DeviceReduceSingleTileKernelINS2_10policy_hubIN4cuda3std3__45tupleIJblEEEjN6thrust24THRUST_300001_SM_1000_NS8cuda_cub9__find_if7functorIS9_EEE10Policy1000EPS9_SI_iSF_S9_S9_NS7_10__identityEEEvT0_T1_T2_T3_T4_T6_:
	.zero		1184


//--------------------- .nv.shared._ZN3cub18CUB_300001_SM_10006detail6reduce18DeviceReduceKernelINS2_10policy_hubIN4cuda3std3__45tupleIJblEEEjN6thrust24THRUST_300001_SM_1000_NS8cuda_cub9__find_if7functorIS9_EEE10Policy1000ENSB_12zip_iteratorINS8_IJNSD_26transform_input_iterator_tIbNSC_6detail35transform_pair_of_input_iterators_tIbNSB_6detail15normal_iteratorINSB_10device_ptrIjEEEESQ_NS7_8equal_toIjEEEENS7_10__not_fn_tINS7_10__identityEEEEENSB_17counting_iteratorIlNSB_11use_defaultESZ_SZ_EEEEEEEjSF_S9_SV_EEvT0_PT3_T1_NS0_13GridEvenShareIS16_EET2_T4_ --------------------------
	.section	.nv.shared._ZN3cub18CUB_300001_SM_10006detail6reduce18DeviceReduceKernelINS2_10policy_hubIN4cuda3std3__45tupleIJblEEEjN6thrust24THRUST_300001_SM_1000_NS8cuda_cub9__find_if7functorIS9_EEE10Policy1000ENSB_12zip_iteratorINS8_IJNSD_26transform_input_iterator_tIbNSC_6detail35transform_pair_of_input_iterators_tIbNSB_6detail15normal_iteratorINSB_10device_ptrIjEEEESQ_NS7_8equal_toIjEEEENS7_10__not_fn_tINS7_10__identityEEEEENSB_17counting_iteratorIlNSB_11use_defaultESZ_SZ_EEEEEEEjSF_S9_SV_EEvT0_PT3_T1_NS0_13GridEvenShareIS16_EET2_T4_,"aw",@nobits
	.sectionflags	@""
	.align	16
.nv.shared._ZN3cub18CUB_300001_SM_10006detail6reduce18DeviceReduceKernelINS2_10policy_hubIN4cuda3std3__45tupleIJblEEEjN6thrust24THRUST_300001_SM_1000_NS8cuda_cub9__find_if7functorIS9_EEE10Policy1000ENSB_12zip_iteratorINS8_IJNSD_26transform_input_iterator_tIbNSC_6detail35transform_pair_of_input_iterators_tIbNSB_6detail15normal_iteratorINSB_10device_ptrIjEEEESQ_NS7_8equal_toIjEEEENS7_10__not_fn_tINS7_10__identityEEEEENSB_17counting_iteratorIlNSB_11use_defaultESZ_SZ_EEEEEEEjSF_S9_SV_EEvT0_PT3_T1_NS0_13GridEvenShareIS16_EET2_T4_:
	.zero		1184


//--------------------- .nv.shared._ZN3cub18CUB_300001_SM_10006detail6reduce28DeviceReduceSingleTileKernelINS2_10policy_hubIN4cuda3std3__45tupleIJblEEEjN6thrust24THRUST_300001_SM_1000_NS8cuda_cub9__find_if7functorIS9_EEE10Policy1000ENSB_12zip_iteratorINS8_IJNSD_26transform_input_iterator_tIbNSC_6detail35transform_pair_of_input_iterators_tIbNSB_6detail15normal_iteratorINSB_10device_ptrIjEEEESQ_NS7_8equal_toIjEEEENS7_10__not_fn_tINS7_10__identityEEEEENSB_17counting_iteratorIlNSB_11use_defaultESZ_SZ_EEEEEEEPS9_jSF_S9_S9_SV_EEvT0_T1_T2_T3_T4_T6_ --------------------------
	.section	.nv.shared._ZN3cub18CUB_300001_SM_10006detail6reduce28DeviceReduceSingleTileKernelINS2_10policy_hubIN4cuda3std3__45tupleIJblEEEjN6thrust24THRUST_300001_SM_1000_NS8cuda_cub9__find_if7functorIS9_EEE10Policy1000ENSB_12zip_iteratorINS8_IJNSD_26transform_input_iterator_tIbNSC_6detail35transform_pair_of_input_iterators_tIbNSB_6detail15normal_iteratorINSB_10device_ptrIjEEEESQ_NS7_8equal_toIjEEEENS7_10__not_fn_tINS7_10__identityEEEEENSB_17counting_iteratorIlNSB_11use_defaultESZ_SZ_EEEEEEEPS9_jSF_S9_S9_SV_EEvT0_T1_T2_T3_T4_T6_,"aw",@nobits
	.sectionflags	@""
	.align	16
.nv.shared._ZN3cub18CUB_300001_SM_10006detail6reduce28DeviceReduceSingleTileKernelINS2_10policy_hubIN4cuda3std3__45tupleIJblEEEjN6thrust24THRUST_300001_SM_1000_NS8cuda_cub9__find_if7functorIS9_EEE10Policy1000ENSB_12zip_iteratorINS8_IJNSD_26transform_input_iterator_tIbNSC_6detail35transform_pair_of_input_iterators_tIbNSB_6detail15normal_iteratorINSB_10device_ptrIjEEEESQ_NS7_8equal_toIjEEEENS7_10__not_fn_tINS7_10__identityEEEEENSB_17counting_iteratorIlNSB_11use_defaultESZ_SZ_EEEEEEEPS9_jSF_S9_S9_SV_EEvT0_T1_T2_T3_T4_T6_:
	.zero		1184


//--------------------- .nv.shared._ZN3cub18CUB_300001_SM_10006detail10radix_sort29DeviceRadixSortOnesweepKernelINS1_5radix10policy_hubIjNS0_8NullTypeEyE10Policy1000ELNS0_9SortOrderE0EjS6_yiiNS1_21identity_decomposer_tEEEvPT5_SC_PT3_PKSD_PT1_PKSH_PT2_PKSL_T4_iiT6_ --------------------------
	.section	.nv.shared._ZN3cub18CUB_300001_SM_10006detail10radix_sort29DeviceRadixSortOnesweepKernelINS1_5radix10policy_hubIjNS0_8NullTypeEyE10Policy1000ELNS0_9SortOrderE0EjS6_yiiNS1_21identity_decomposer_tEEEvPT5_SC_PT3_PKSD_PT1_PKSH_PT2_PKSL_T4_iiT6_,"aw",@nobits
	.sectionflags	@""
	.align	16
.nv.shared._ZN3cub18CUB_300001_SM_10006detail10radix_sort29DeviceRadixSortOnesweepKernelINS1_5radix10policy_hubIjNS0_8NullTypeEyE10Policy1000ELNS0_9SortOrderE0EjS6_yiiNS1_21identity_decomposer_tEEEvPT5_SC_PT3_PKSD_PT1_PKSH_PT2_PKSL_T4_iiT6_:
	.zero		32256


//--------------------- .nv.shared._ZN3cub18CUB_300001_SM_10006detail10radix_sort33DeviceRadixSortExclusiveSumKernelINS1_5radix10policy_hubIjNS0_8NullTypeEyE10Policy1000EyEEvPT0_ --------------------------
	.section	.nv.shared._ZN3cub18CUB_300001_SM_10006detail10radix_sort33DeviceRadixSortExclusiveSumKernelINS1_5radix10policy_hubIjNS0_8NullTypeEyE10Policy1000EyEEvPT0_,"aw",@nobits
	.sectionflags	@""
	.align	16
.nv.shared._ZN3cub18CUB_300001_SM_10006detail10radix_sort33DeviceRadixSortExclusiveSumKernelINS1_5radix10policy_hubIjNS0_8NullTypeEyE10Policy1000EyEEvPT0_:
	.zero		3360


//--------------------- .nv.shared._ZN3cub18CUB_300001_SM_10006detail10radix_sort30DeviceRadixSortHistogramKernelINS1_5radix10policy_hubIjNS0_8NullTypeEyE10Policy1000ELNS0_9SortOrderE0EjyNS1_21identity_decomposer_tEEEvPT2_PKT1_SB_iiT3_ --------------------------
	.section	.nv.shared._ZN3cub18CUB_300001_SM_10006detail10radix_sort30DeviceRadixSortHistogramKernelINS1_5radix10policy_hubIjNS0_8NullTypeEyE10Policy1000ELNS0_9SortOrderE0EjyNS1_21identity_decomposer_tEEEvPT2_PKT1_SB_iiT3_,"aw",@nobits
	.sectionflags	@""
	.align	16
.nv.shared._ZN3cub18CUB_300001_SM_10006detail10radix_sort30DeviceRadixSortHistogramKernelINS1_5radix10policy_hubIjNS0_8NullTypeEyE10Policy1000ELNS0_9SortOrderE0EjyNS1_21identity_decomposer_tEEEvPT2_PKT1_SB_iiT3_:
	.zero		5120


//--------------------- .nv.shared._ZN3cub18CUB_300001_SM_10006detail10radix_sort31DeviceRadixSortSingleTileKernelINS1_5radix10policy_hubIjNS0_8NullTypeEyE10Policy1000ELNS0_9SortOrderE0EjS6_yNS1_21identity_decomposer_tEEEvPKT1_PSB_PKT2_PSF_T3_iiT4_ --------------------------
	.section	.nv.shared._ZN3cub18CUB_300001_SM_10006detail10radix_sort31DeviceRadixSortSingleTileKernelINS1_5radix10policy_hubIjNS0_8NullTypeEyE10Policy1000ELNS0_9SortOrderE0EjS6_yNS1_21identity_decomposer_tEEEvPKT1_PSB_PKT2_PSF_T3_iiT4_,"aw",@nobits
	.sectionflags	@""
	.align	16
.nv.shared._ZN3cub18CUB_300001_SM_10006detail10radix_sort31DeviceRadixSortSingleTileKernelINS1_5radix10policy_hubIjNS0_8NullTypeEyE10Policy1000ELNS0_9SortOrderE0EjS6_yNS1_21identity_decomposer_tEEEvPKT1_PSB_PKT2_PSF_T3_iiT4_:
	.zero		34880


//--------------------- .nv.shared._ZN3cub18CUB_300001_SM_10006detail11EmptyKernelIvEEvv --------------------------
	.section	.nv.shared._ZN3cub18CUB_300001_SM_10006detail11EmptyKernelIvEEvv,"aw",@nobits
	.sectionflags	@""
	.align	16
	.zero		1024


//--------------------- .nv.shared._Z15partitionKernelPjS_S_jj --------------------------
	.section	.nv.shared._Z15partitionKernelPjS_S_jj,"aw",@nobits
	.sectionflags	@""
	.align	16
	.zero		1024


//--------------------- .nv.shared._Z14verticalScanHHPjS_jj --------------------------
	.section	.nv.shared._Z14verticalScanHHPjS_jj,"aw",@nobits
	.sectionflags	@""
	.align	16
	.zero		1024


//--------------------- .nv.shared._Z15globalHistoScanPjS_j --------------------------
	.section	.nv.shared._Z15globalHistoScanPjS_j,"aw",@nobits
	.sectionflags	@""
	.align	16
	.zero		1024


//--------------------- .nv.shared._Z19blockAndGlobalHistoPjS_jS_jjjjj --------------------------
	.section	.nv.shared._Z19blockAndGlobalHistoPjS_jS_jjjjj,"aw",@nobits
	.sectionflags	@""
	.align	16
	.zero		1024


//--------------------- .nv.constant0._ZN3cub18CUB_300001_SM_10006detail6reduce28DeviceReduceSingleTileKernelINS2_10policy_hubIN4cuda3std3__45tupleIJblEEEyN6thrust24THRUST_300001_SM_1000_NS8cuda_cub9__find_if7functorIS9_EEE10Policy1000EPS9_SI_iSF_S9_S9_NS7_10__identityEEEvT0_T1_T2_T3_T4_T6_ --------------------------
	.section	.nv.constant0._ZN3cub18CUB_300001_SM_10006detail6reduce28DeviceReduceSingleTileKernelINS2_10policy_hubIN4cuda3std3__45tupleIJblEEEyN6thrust24THRUST_300001_SM_1000_NS8cuda_cub9__find_if7functorIS9_EEE10Policy1000EPS9_SI_iSF_S9_S9_NS7_10__identityEEEvT0_T1_T2_T3_T4_T6_,"a",@progbits
	.sectionflags	@""
	.align	4
.nv.constant0._ZN3cub18CUB_300001_SM_10006detail6reduce28DeviceReduceSingleTileKernelINS2_10policy_hubIN4cuda3std3__45tupleIJblEEEyN6thrust24THRUST_300001_SM_1000_NS8cuda_cub9__find_if7functorIS9_EEE10Policy1000EPS9_SI_iSF_S9_S9_NS7_10__identityEEEvT0_T1_T2_T3_T4_T6_:
	.zero		937


//--------------------- .nv.constant0._ZN3cub18CUB_300001_SM_10006detail6reduce18DeviceReduceKernelINS2_10policy_hubIN4cuda3std3__45tupleIJblEEEyN6thrust24THRUST_300001_SM_1000_NS8cuda_cub9__find_if7functorIS9_EEE10Policy1000ENSB_12zip_iteratorINS8_IJNSD_26transform_input_iterator_tIbNSC_6detail35transform_pair_of_input_iterators_tIbNSB_6detail15normal_iteratorINSB_10device_ptrIjEEEESQ_NS7_8equal_toIjEEEENS7_10__not_fn_tINS7_10__identityEEEEENSB_17counting_iteratorIlNSB_11use_defaultESZ_SZ_EEEEEEEySF_S9_SV_EEvT0_PT3_T1_NS0_13GridEvenShareIS16_EET2_T4_ --------------------------
	.section	.nv.constant0._ZN3cub18CUB_300001_SM_10006detail6reduce18DeviceReduceKernelINS2_10policy_hubIN4cuda3std3__45tupleIJblEEEyN6thrust24THRUST_300001_SM_1000_NS8cuda_cub9__find_if7functorIS9_EEE10Policy1000ENSB_12zip_iteratorINS8_IJNSD_26transform_input_iterator_tIbNSC_6detail35transform_pair_of_input_iterators_tIbNSB_6detail15normal_iteratorINSB_10device_ptrIjEEEESQ_NS7_8equal_toIjEEEENS7_10__not_fn_tINS7_10__identityEEEEENSB_17counting_iteratorIlNSB_11use_defaultESZ_SZ_EEEEEEEySF_S9_SV_EEvT0_PT3_T1_NS0_13GridEvenShareIS16_EET2_T4_,"a",@progbits
	.sectionflags	@""
	.align	4
.nv.constant0._ZN3cub18CUB_300001_SM_10006detail6reduce18DeviceReduceKernelINS2_10policy_hubIN4cuda3std3__45tupleIJblEEEyN6thrust24THRUST_300001_SM_1000_NS8cuda_cub9__find_if7functorIS9_EEE10Policy1000ENSB_12zip_iteratorINS8_IJNSD_26transform_input_iterator_tIbNSC_6detail35transform_pair_of_input_iterators_tIbNSB_6detail15normal_iteratorINSB_10device_ptrIjEEEESQ_NS7_8equal_toIjEEEENS7_10__not_fn_tINS7_10__identityEEEEENSB_17counting_iteratorIlNSB_11use_defaultESZ_SZ_EEEEEEEySF_S9_SV_EEvT0_PT3_T1_NS0_13GridEvenShareIS16_EET2_T4_:
	.zero		1026


//--------------------- .nv.constant0._ZN3cub18CUB_300001_SM_10006detail6reduce28DeviceReduceSingleTileKernelINS2_10policy_hubIN4cuda3std3__45tupleIJblEEEyN6thrust24THRUST_300001_SM_1000_NS8cuda_cub9__find_if7functorIS9_EEE10Policy1000ENSB_12zip_iteratorINS8_IJNSD_26transform_input_iterator_tIbNSC_6detail35transform_pair_of_input_iterators_tIbNSB_6detail15normal_iteratorINSB_10device_ptrIjEEEESQ_NS7_8equal_toIjEEEENS7_10__not_fn_tINS7_10__identityEEEEENSB_17counting_iteratorIlNSB_11use_defaultESZ_SZ_EEEEEEEPS9_ySF_S9_S9_SV_EEvT0_T1_T2_T3_T4_T6_ --------------------------
	.section	.nv.constant0._ZN3cub18CUB_300001_SM_10006detail6reduce28DeviceReduceSingleTileKernelINS2_10policy_hubIN4cuda3std3__45tupleIJblEEEyN6thrust24THRUST_300001_SM_1000_NS8cuda_cub9__find_if7functorIS9_EEE10Policy1000ENSB_12zip_iteratorINS8_IJNSD_26transform_input_iterator_tIbNSC_6detail35transform_pair_of_input_iterators_tIbNSB_6detail15normal_iteratorINSB_10device_ptrIjEEEESQ_NS7_8equal_toIjEEEENS7_10__not_fn_tINS7_10__identityEEEEENSB_17counting_iteratorIlNSB_11use_defaultESZ_SZ_EEEEEEEPS9_ySF_S9_S9_SV_EEvT0_T1_T2_T3_T4_T6_,"a",@progbits
	.sectionflags	@""
	.align	4
.nv.constant0._ZN3cub18CUB_300001_SM_10006detail6reduce28DeviceReduceSingleTileKernelINS2_10policy_hubIN4cuda3std3__45tupleIJblEEEyN6thrust24THRUST_300001_SM_1000_NS8cuda_cub9__find_if7functorIS9_EEE10Policy1000ENSB_12zip_iteratorINS8_IJNSD_26transform_input_iterator_tIbNSC_6detail35transform_pair_of_input_iterators_tIbNSB_6detail15normal_iteratorINSB_10device_ptrIjEEEESQ_NS7_8equal_toIjEEEENS7_10__not_fn_tINS7_10__identityEEEEENSB_17counting_iteratorIlNSB_11use_defaultESZ_SZ_EEEEEEEPS9_ySF_S9_S9_SV_EEvT0_T1_T2_T3_T4_T6_:
	.zero		977


//--------------------- .nv.constant0._ZN3cub18CUB_300001_SM_10006detail6reduce28DeviceReduceSingleTileKernelINS2_10policy_hubIN4cuda3std3__45tupleIJblEEEjN6thrust24THRUST_300001_SM_1000_NS8cuda_cub9__find_if7functorIS9_EEE10Policy1000EPS9_SI_iSF_S9_S9_NS7_10__identityEEEvT0_T1_T2_T3_T4_T6_ --------------------------
	.section	.nv.constant0._ZN3cub18CUB_300001_SM_10006detail6reduce28DeviceReduceSingleTileKernelINS2_10policy_hubIN4cuda3std3__45tupleIJblEEEjN6thrust24THRUST_300001_SM_1000_NS8cuda_cub9__find_if7functorIS9_EEE10Policy1000EPS9_SI_iSF_S9_S9_NS7_10__identityEEEvT0_T1_T2_T3_T4_T6_,"a",@progbits
	.sectionflags	@""
	.align	4
.nv.constant0._ZN3cub18CUB_300001_SM_10006detail6reduce28DeviceReduceSingleTileKernelINS2_10policy_hubIN4cuda3std3__45tupleIJblEEEjN6thrust24THRUST_300001_SM_1000_NS8cuda_cub9__find_if7functorIS9_EEE10Policy1000EPS9_SI_iSF_S9_S9_NS7_10__identityEEEvT0_T1_T2_T3_T4_T6_:
	.zero		937


//--------------------- .nv.constant0._ZN3cub18CUB_300001_SM_10006detail6reduce18DeviceReduceKernelINS2_10policy_hubIN4cuda3std3__45tupleIJblEEEjN6thrust24THRUST_300001_SM_1000_NS8cuda_cub9__find_if7functorIS9_EEE10Policy1000ENSB_12zip_iteratorINS8_IJNSD_26transform_input_iterator_tIbNSC_6detail35transform_pair_of_input_iterators_tIbNSB_6detail15normal_iteratorINSB_10device_ptrIjEEEESQ_NS7_8equal_toIjEEEENS7_10__not_fn_tINS7_10__identityEEEEENSB_17counting_iteratorIlNSB_11use_defaultESZ_SZ_EEEEEEEjSF_S9_SV_EEvT0_PT3_T1_NS0_13GridEvenShareIS16_EET2_T4_ --------------------------
	.section	.nv.constant0._ZN3cub18CUB_300001_SM_10006detail6reduce18DeviceReduceKernelINS2_10policy_hubIN4cuda3std3__45tupleIJblEEEjN6thrust24THRUST_300001_SM_1000_NS8cuda_cub9__find_if7functorIS9_EEE10Policy1000ENSB_12zip_iteratorINS8_IJNSD_26transform_input_iterator_tIbNSC_6detail35transform_pair_of_input_iterators_tIbNSB_6detail15normal_iteratorINSB_10device_ptrIjEEEESQ_NS7_8equal_toIjEEEENS7_10__not_fn_tINS7_10__identityEEEEENSB_17counting_iteratorIlNSB_11use_defaultESZ_SZ_EEEEEEEjSF_S9_SV_EEvT0_PT3_T1_NS0_13GridEvenShareIS16_EET2_T4_,"a",@progbits
	.sectionflags	@""
	.align	4
.nv.constant0._ZN3cub18CUB_300001_SM_10006detail6reduce18DeviceReduceKernelINS2_10policy_hubIN4cuda3std3__45tupleIJblEEEjN6thrust24THRUST_300001_SM_1000_NS8cuda_cub9__find_if7functorIS9_EEE10Policy1000ENSB_12zip_iteratorINS8_IJNSD_26transform_input_iterator_tIbNSC_6detail35transform_pair_of_input_iterators_tIbNSB_6detail15normal_iteratorINSB_10device_ptrIjEEEESQ_NS7_8equal_toIjEEEENS7_10__not_fn_tINS7_10__identityEEEEENSB_17counting_iteratorIlNSB_11use_defaultESZ_SZ_EEEEEEEjSF_S9_SV_EEvT0_PT3_T1_NS0_13GridEvenShareIS16_EET2_T4_:
	.zero		990


//--------------------- .nv.constant0._ZN3cub18CUB_300001_SM_10006detail6reduce28DeviceReduceSingleTileKernelINS2_10policy_hubIN4cuda3std3__45tupleIJblEEEjN6thrust24THRUST_300001_SM_1000_NS8cuda_cub9__find_if7functorIS9_EEE10Policy1000ENSB_12zip_iteratorINS8_IJNSD_26transform_input_iterator_tIbNSC_6detail35transform_pair_of_input_iterators_tIbNSB_6detail15normal_iteratorINSB_10device_ptrIjEEEESQ_NS7_8equal_toIjEEEENS7_10__not_fn_tINS7_10__identityEEEEENSB_17counting_iteratorIlNSB_11use_defaultESZ_SZ_EEEEEEEPS9_jSF_S9_S9_SV_EEvT0_T1_T2_T3_T4_T6_ --------------------------
	.section	.nv.constant0._ZN3cub18CUB_300001_SM_10006detail6reduce28DeviceReduceSingleTileKernelINS2_10policy_hubIN4cuda3std3__45tupleIJblEEEjN6thrust24THRUST_300001_SM_1000_NS8cuda_cub9__find_if7functorIS9_EEE10Policy1000ENSB_12zip_iteratorINS8_IJNSD_26transform_input_iterator_tIbNSC_6detail35transform_pair_of_input_iterators_tIbNSB_6detail15normal_iteratorINSB_10device_ptrIjEEEESQ_NS7_8equal_toIjEEEENS7_10__not_fn_tINS7_10__identityEEEEENSB_17counting_iteratorIlNSB_11use_defaultESZ_SZ_EEEEEEEPS9_jSF_S9_S9_SV_EEvT0_T1_T2_T3_T4_T6_,"a",@progbits
	.sectionflags	@""
	.align	4
.nv.constant0._ZN3cub18CUB_300001_SM_10006detail6reduce28DeviceReduceSingleTileKernelINS2_10policy_hubIN4cuda3std3__45tupleIJblEEEjN6thrust24THRUST_300001_SM_1000_NS8cuda_cub9__find_if7functorIS9_EEE10Policy1000ENSB_12zip_iteratorINS8_IJNSD_26transform_input_iterator_tIbNSC_6detail35transform_pair_of_input_iterators_tIbNSB_6detail15normal_iteratorINSB_10device_ptrIjEEEESQ_NS7_8equal_toIjEEEENS7_10__not_fn_tINS7_10__identityEEEEENSB_17counting_iteratorIlNSB_11use_defaultESZ_SZ_EEEEEEEPS9_jSF_S9_S9_SV_EEvT0_T1_T2_T3_T4_T6_:
	.zero		969


//--------------------- .nv.constant0._ZN3cub18CUB_300001_SM_10006detail10radix_sort29DeviceRadixSortOnesweepKernelINS1_5radix10policy_hubIjNS0_8NullTypeEyE10Policy1000ELNS0_9SortOrderE0EjS6_yiiNS1_21identity_decomposer_tEEEvPT5_SC_PT3_PKSD_PT1_PKSH_PT2_PKSL_T4_iiT6_ --------------------------
	.section	.nv.constant0._ZN3cub18CUB_300001_SM_10006detail10radix_sort29DeviceRadixSortOnesweepKernelINS1_5radix10policy_hubIjNS0_8NullTypeEyE10Policy1000ELNS0_9SortOrderE0EjS6_yiiNS1_21identity_decomposer_tEEEvPT5_SC_PT3_PKSD_PT1_PKSH_PT2_PKSL_T4_iiT6_,"a",@progbits
	.sectionflags	@""
	.align	4
.nv.constant0._ZN3cub18CUB_300001_SM_10006detail10radix_sort29DeviceRadixSortOnesweepKernelINS1_5radix10policy_hubIjNS0_8NullTypeEyE10Policy1000ELNS0_9SortOrderE0EjS6_yiiNS1_21identity_decomposer_tEEEvPT5_SC_PT3_PKSD_PT1_PKSH_PT2_PKSL_T4_iiT6_:
	.zero		973


//--------------------- .nv.constant0._ZN3cub18CUB_300001_SM_10006detail10radix_sort33DeviceRadixSortExclusiveSumKernelINS1_5radix10policy_hubIjNS0_8NullTypeEyE10Policy1000EyEEvPT0_ --------------------------
	.section	.nv.constant0._ZN3cub18CUB_300001_SM_10006detail10radix_sort33DeviceRadixSortExclusiveSumKernelINS1_5radix10policy_hubIjNS0_8NullTypeEyE10Policy1000EyEEvPT0_,"a",@progbits
	.sectionflags	@""
	.align	4
.nv.constant0._ZN3cub18CUB_300001_SM_10006detail10radix_sort33DeviceRadixSortExclusiveSumKernelINS1_5radix10policy_hubIjNS0_8NullTypeEyE10Policy1000EyEEvPT0_:
	.zero		904


//--------------------- .nv.constant0._ZN3cub18CUB_300001_SM_10006detail10radix_sort30DeviceRadixSortHistogramKernelINS1_5radix10policy_hubIjNS0_8NullTypeEyE10Policy1000ELNS0_9SortOrderE0EjyNS1_21identity_decomposer_tEEEvPT2_PKT1_SB_iiT3_ --------------------------
	.section	.nv.constant0._ZN3cub18CUB_300001_SM_10006detail10radix_sort30DeviceRadixSortHistogramKernelINS1_5radix10policy_hubIjNS0_8NullTypeEyE10Policy1000ELNS0_9SortOrderE0EjyNS1_21identity_decomposer_tEEEvPT2_PKT1_SB_iiT3_,"a",@progbits
	.sectionflags	@""
	.align	4
.nv.constant0._ZN3cub18CUB_300001_SM_10006detail10radix_sort30DeviceRadixSortHistogramKernelINS1_5radix10policy_hubIjNS0_8NullTypeEyE10Policy1000ELNS0_9SortOrderE0EjyNS1_21identity_decomposer_tEEEvPT2_PKT1_SB_iiT3_:
	.zero		929


//--------------------- .nv.constant0._ZN3cub18CUB_300001_SM_10006detail10radix_sort31DeviceRadixSortSingleTileKernelINS1_5radix10policy_hubIjNS0_8NullTypeEyE10Policy1000ELNS0_9SortOrderE0EjS6_yNS1_21identity_decomposer_tEEEvPKT1_PSB_PKT2_PSF_T3_iiT4_ --------------------------
	.section	.nv.constant0._ZN3cub18CUB_300001_SM_10006detail10radix_sort31DeviceRadixSortSingleTileKernelINS1_5radix10policy_hubIjNS0_8NullTypeEyE10Policy1000ELNS0_9SortOrderE0EjS6_yNS1_21identity_decomposer_tEEEvPKT1_PSB_PKT2_PSF_T3_iiT4_,"a",@progbits
	.sectionflags	@""
	.align	4
.nv.constant0._ZN3cub18CUB_300001_SM_10006detail10radix_sort31DeviceRadixSortSingleTileKernelINS1_5radix10policy_hubIjNS0_8NullTypeEyE10Policy1000ELNS0_9SortOrderE0EjS6_yNS1_21identity_decomposer_tEEEvPKT1_PSB_PKT2_PSF_T3_iiT4_:
	.zero		945


//--------------------- .nv.constant0._ZN3cub18CUB_300001_SM_10006detail11EmptyKernelIvEEvv --------------------------
	.section	.nv.constant0._ZN3cub18CUB_300001_SM_10006detail11EmptyKernelIvEEvv,"a",@progbits
	.sectionflags	@""
	.align	4
.nv.constant0._ZN3cub18CUB_300001_SM_10006detail11EmptyKernelIvEEvv:
	.zero		896


//--------------------- .nv.constant0._Z15partitionKernelPjS_S_jj --------------------------
	.section	.nv.constant0._Z15partitionKernelPjS_S_jj,"a",@progbits
	.sectionflags	@""
	.align	4
.nv.constant0._Z15partitionKernelPjS_S_jj:
	.zero		928


//--------------------- .nv.constant0._Z14verticalScanHHPjS_jj --------------------------
	.section	.nv.constant0._Z14verticalScanHHPjS_jj,"a",@progbits
	.sectionflags	@""
	.align	4
.nv.constant0._Z14verticalScanHHPjS_jj:
	.zero		920


//--------------------- .nv.constant0._Z15globalHistoScanPjS_j --------------------------
	.section	.nv.constant0._Z15globalHistoScanPjS_j,"a",@progbits
	.sectionflags	@""
	.align	4
.nv.constant0._Z15globalHistoScanPjS_j:
	.zero		916


//--------------------- .nv.constant0._Z19blockAndGlobalHistoPjS_jS_jjjjj --------------------------
	.section	.nv.constant0._Z19blockAndGlobalHistoPjS_jS_jjjjj,"a",@progbits
	.sectionflags	@""
	.align	4
.nv.constant0._Z19blockAndGlobalHistoPjS_jS_jjjjj:
	.zero		948


//--------------------- SYMBOLS --------------------------

	.type		.nv.reservedSmem.offset0,@object
	.size		.nv.reservedSmem.offset0,0x4
	.type		.nv.reservedSmem.cap,@object
	.size		.nv.reservedSmem.cap,0x4
